// Copyright (c) 2024, Jay Shah, Ganesh Bikshandi, Ying Zhang, Vijay Thakkar, Pradeep Ramani, Tri Dao.
// Splitting the different template instantiations to different files to speed up compilation.
// This file is auto-generated. See "generate_kernels.py"

#include "flash_fwd_launch_template.h"

#ifndef FLASHATTENTION_DISABLE_SM8x
#ifndef FLASHATTENTION_DISABLE_HDIM96
template void run_mha_fwd_<80, cutlass::half_t, 96, 96, false, true, true, true>(Flash_fwd_params &params, cudaStream_t stream);
template void run_mha_fwd_<86, cutlass::half_t, 96, 96, false, true, true, true>(Flash_fwd_params &params, cudaStream_t stream);
#endif
#endif


// ===== COMPILED SASS (sm_80) =====

	.target	sm_80

	.elftype	@"ET_EXEC"


//--------------------- .note.nv.tkinfo           --------------------------
	.section	.note.nv.tkinfo,"",@"SHT_NOTE"
	.sectionflags	@"SHF_NOTE_NV_TKINFO"
	.tkinfo
        /*0018*/ 	.word	0x00000002
        /*0030*/ 	.string	""
        /*0030*/ 	.string	"ptxas"
        /*0030*/ 	.string	"Cuda compilation tools, release 13.0, V13.0.88"
        /*0030*/ 	.string	"Build cuda_13.0.r13.0/compiler.36424714_0"
        /*0030*/ 	.string	"-arch sm_80 -m 64 "



//--------------------- .note.nv.cuinfo           --------------------------
	.section	.note.nv.cuinfo,"",@"SHT_NOTE"
	.sectionflags	@"SHF_NOTE_NV_CUINFO"
        /*0018*/ 	.short	0x0002
        /*001a*/ 	.short	0x0050
        /*001c*/ 	.short	0x0082
	.zero		2


//--------------------- .nv.info                  --------------------------
	.section	.nv.info,"",@"SHT_CUDA_INFO"
	.align	4


	//----- nvinfo : EIATTR_REGCOUNT
	.align		4
        /*0000*/ 	.byte	0x04, 0x2f
        /*0002*/ 	.short	(.L_12 - .L_11)
	.align		4
.L_11:
        /*0004*/ 	.word	index@(_ZN7cutlass13device_kernelIN5flash19enable_sm80_to_sm89INS1_16FlashAttnFwdSm80INS1_25CollectiveMainloopFwdSm80ILi4ELi1ELb0EN4cute5tupleIJNS5_1CILi128EEENS7_ILi64EEENS7_ILi96EEEEEELi96ENS_6half_tEfNS_4arch4Sm80ELb1ELb0ELb1ELb1ELb1ELb1ELb1ELb0EEENS1_21CollectiveEpilogueFwdINS6_IJS8_SA_S9_EEENS6_IJNS7_ILi1EEESI_SI_EEESC_SE_Li128ELb1ELb1ELb0ELb0EEENS1_19SingleTileSchedulerILb1ELb0ELb1ELi128EEEEEEEEEvNT_6ParamsE)
        /*0008*/ 	.word	0x000000ff


	//----- nvinfo : EIATTR_FRAME_SIZE
	.align		4
.L_12:
        /*000c*/ 	.byte	0x04, 0x11
        /*000e*/ 	.short	(.L_14 - .L_13)
	.align		4
.L_13:
        /*0010*/ 	.word	index@(_ZN7cutlass13device_kernelIN5flash19enable_sm80_to_sm89INS1_16FlashAttnFwdSm80INS1_25CollectiveMainloopFwdSm80ILi4ELi1ELb0EN4cute5tupleIJNS5_1CILi128EEENS7_ILi64EEENS7_ILi96EEEEEELi96ENS_6half_tEfNS_4arch4Sm80ELb1ELb0ELb1ELb1ELb1ELb1ELb1ELb0EEENS1_21CollectiveEpilogueFwdINS6_IJS8_SA_S9_EEENS6_IJNS7_ILi1EEESI_SI_EEESC_SE_Li128ELb1ELb1ELb0ELb0EEENS1_19SingleTileSchedulerILb1ELb0ELb1ELi128EEEEEEEEEvNT_6ParamsE)
        /*0014*/ 	.word	0x00000070


	//----- nvinfo : EIATTR_REGCOUNT
	.align		4
.L_14:
        /*0018*/ 	.byte	0x04, 0x2f
        /*001a*/ 	.short	(.L_16 - .L_15)
	.align		4
.L_15:
        /*001c*/ 	.word	index@(_ZN7cutlass13device_kernelIN5flash19enable_sm80_to_sm89INS1_16FlashAttnFwdSm80INS1_25CollectiveMainloopFwdSm80ILi4ELi1ELb0EN4cute5tupleIJNS5_1CILi128EEENS7_ILi64EEENS7_ILi96EEEEEELi96ENS_6half_tEfNS_4arch4Sm80ELb1ELb0ELb1ELb1ELb1ELb0ELb1ELb0EEENS1_21CollectiveEpilogueFwdINS6_IJS8_SA_S9_EEENS6_IJNS7_ILi1EEESI_SI_EEESC_SE_Li128ELb1ELb1ELb0ELb0EEENS1_19SingleTileSchedulerILb1ELb0ELb1ELi128EEEEEEEEEvNT_6ParamsE)
        /*0020*/ 	.word	0x000000ff


	//----- nvinfo : EIATTR_FRAME_SIZE
	.align		4
.L_16:
        /*0024*/ 	.byte	0x04, 0x11
        /*0026*/ 	.short	(.L_18 - .L_17)
	.align		4
.L_17:
        /*0028*/ 	.word	index@(_ZN7cutlass13device_kernelIN5flash19enable_sm80_to_sm89INS1_16FlashAttnFwdSm80INS1_25CollectiveMainloopFwdSm80ILi4ELi1ELb0EN4cute5tupleIJNS5_1CILi128EEENS7_ILi64EEENS7_ILi96EEEEEELi96ENS_6half_tEfNS_4arch4Sm80ELb1ELb0ELb1ELb1ELb1ELb0ELb1ELb0EEENS1_21CollectiveEpilogueFwdINS6_IJS8_SA_S9_EEENS6_IJNS7_ILi1EEESI_SI_EEESC_SE_Li128ELb1ELb1ELb0ELb0EEENS1_19SingleTileSchedulerILb1ELb0ELb1ELi128EEEEEEEEEvNT_6ParamsE)
        /*002c*/ 	.word	0x00000068


	//----- nvinfo : EIATTR_REGCOUNT
	.align		4
.L_18:
        /*0030*/ 	.byte	0x04, 0x2f
        /*0032*/ 	.short	(.L_20 - .L_19)
	.align		4
.L_19:
        /*0034*/ 	.word	index@(_ZN7cutlass13device_kernelIN5flash19enable_sm80_to_sm89INS1_16FlashAttnFwdSm80INS1_25CollectiveMainloopFwdSm80ILi4ELi1ELb0EN4cute5tupleIJNS5_1CILi128EEENS7_ILi64EEENS7_ILi96EEEEEELi96ENS_6half_tEfNS_4arch4Sm80ELb1ELb0ELb1ELb0ELb1ELb0ELb1ELb0EEENS1_21CollectiveEpilogueFwdINS6_IJS8_SA_S9_EEENS6_IJNS7_ILi1EEESI_SI_EEESC_SE_Li128ELb0ELb1ELb0ELb0EEENS1_30DynamicPersistentTileSchedulerILi128ELi128ELb0ELb1ELb0EEEEEEEEEvNT_6ParamsE)
        /*0038*/ 	.word	0x000000ff


	//----- nvinfo : EIATTR_FRAME_SIZE
	.align		4
.L_20:
        /*003c*/ 	.byte	0x04, 0x11
        /*003e*/ 	.short	(.L_22 - .L_21)
	.align		4
.L_21:
        /*0040*/ 	.word	index@($__internal_4_$__cuda_sm70_shflsync_idx_p)
        /*0044*/ 	.word	0x00000000


	//----- nvinfo : EIATTR_FRAME_SIZE
	.align		4
.L_22:
        /*0048*/ 	.byte	0x04, 0x11
        /*004a*/ 	.short	(.L_24 - .L_23)
	.align		4
.L_23:
        /*004c*/ 	.word	index@($__internal_3_$__cuda_sm70_shflsync_bfly_p)
        /*0050*/ 	.word	0x00000000


	//----- nvinfo : EIATTR_FRAME_SIZE
	.align		4
.L_24:
        /*0054*/ 	.byte	0x04, 0x11
        /*0056*/ 	.short	(.L_26 - .L_25)
	.align		4
.L_25:
        /*0058*/ 	.word	index@(_ZN7cutlass13device_kernelIN5flash19enable_sm80_to_sm89INS1_16FlashAttnFwdSm80INS1_25CollectiveMainloopFwdSm80ILi4ELi1ELb0EN4cute5tupleIJNS5_1CILi128EEENS7_ILi64EEENS7_ILi96EEEEEELi96ENS_6half_tEfNS_4arch4Sm80ELb1ELb0ELb1ELb0ELb1ELb0ELb1ELb0EEENS1_21CollectiveEpilogueFwdINS6_IJS8_SA_S9_EEENS6_IJNS7_ILi1EEESI_SI_EEESC_SE_Li128ELb0ELb1ELb0ELb0EEENS1_30DynamicPersistentTileSchedulerILi128ELi128ELb0ELb1ELb0EEEEEEEEEvNT_6ParamsE)
        /*005c*/ 	.word	0x00000090


	//----- nvinfo : EIATTR_REGCOUNT
	.align		4
.L_26:
        /*0060*/ 	.byte	0x04, 0x2f
        /*0062*/ 	.short	(.L_28 - .L_27)
	.align		4
.L_27:
        /*0064*/ 	.word	index@(_ZN7cutlass13device_kernelIN5flash19enable_sm80_to_sm89INS1_16FlashAttnFwdSm80INS1_25CollectiveMainloopFwdSm80ILi4ELi1ELb0EN4cute5tupleIJNS5_1CILi128EEENS7_ILi48EEENS7_ILi96EEEEEELi96ENS_6half_tEfNS_4arch4Sm80ELb0ELb1ELb1ELb1ELb1ELb1ELb1ELb0EEENS1_21CollectiveEpilogueFwdINS6_IJS8_SA_S9_EEENS6_IJNS7_ILi1EEESI_SI_EEESC_SE_Li128ELb1ELb1ELb0ELb0EEENS1_19SingleTileSchedulerILb1ELb0ELb1ELi128EEEEEEEEEvNT_6ParamsE)
        /*0068*/ 	.word	0x000000ff


	//----- nvinfo : EIATTR_FRAME_SIZE
	.align		4
.L_28:
        /*006c*/ 	.byte	0x04, 0x11
        /*006e*/ 	.short	(.L_30 - .L_29)
	.align		4
.L_29:
        /*0070*/ 	.word	index@($__internal_2_$__cuda_sm70_shflsync_idx_p)
        /*0074*/ 	.word	0x00000000


	//----- nvinfo : EIATTR_FRAME_SIZE
	.align		4
.L_30:
        /*0078*/ 	.byte	0x04, 0x11
        /*007a*/ 	.short	(.L_32 - .L_31)
	.align		4
.L_31:
        /*007c*/ 	.word	index@(_ZN7cutlass13device_kernelIN5flash19enable_sm80_to_sm89INS1_16FlashAttnFwdSm80INS1_25CollectiveMainloopFwdSm80ILi4ELi1ELb0EN4cute5tupleIJNS5_1CILi128EEENS7_ILi48EEENS7_ILi96EEEEEELi96ENS_6half_tEfNS_4arch4Sm80ELb0ELb1ELb1ELb1ELb1ELb1ELb1ELb0EEENS1_21CollectiveEpilogueFwdINS6_IJS8_SA_S9_EEENS6_IJNS7_ILi1EEESI_SI_EEESC_SE_Li128ELb1ELb1ELb0ELb0EEENS1_19SingleTileSchedulerILb1ELb0ELb1ELi128EEEEEEEEEvNT_6ParamsE)
        /*0080*/ 	.word	0x00000050


	//----- nvinfo : EIATTR_REGCOUNT
	.align		4
.L_32:
        /*0084*/ 	.byte	0x04, 0x2f
        /*0086*/ 	.short	(.L_34 - .L_33)
	.align		4
.L_33:
        /*0088*/ 	.word	index@(_ZN7cutlass13device_kernelIN5flash19enable_sm80_to_sm89INS1_16FlashAttnFwdSm80INS1_25CollectiveMainloopFwdSm80ILi4ELi1ELb0EN4cute5tupleIJNS5_1CILi128EEENS7_ILi48EEENS7_ILi96EEEEEELi96ENS_6half_tEfNS_4arch4Sm80ELb0ELb1ELb1ELb1ELb1ELb0ELb1ELb0EEENS1_21CollectiveEpilogueFwdINS6_IJS8_SA_S9_EEENS6_IJNS7_ILi1EEESI_SI_EEESC_SE_Li128ELb1ELb1ELb0ELb0EEENS1_19SingleTileSchedulerILb1ELb0ELb1ELi128EEEEEEEEEvNT_6ParamsE)
        /*008c*/ 	.word	0x000000ff


	//----- nvinfo : EIATTR_FRAME_SIZE
	.align		4
.L_34:
        /*0090*/ 	.byte	0x04, 0x11
        /*0092*/ 	.short	(.L_36 - .L_35)
	.align		4
.L_35:
        /*0094*/ 	.word	index@($__internal_1_$__cuda_sm70_shflsync_idx_p)
        /*0098*/ 	.word	0x00000000


	//----- nvinfo : EIATTR_FRAME_SIZE
	.align		4
.L_36:
        /*009c*/ 	.byte	0x04, 0x11
        /*009e*/ 	.short	(.L_38 - .L_37)
	.align		4
.L_37:
        /*00a0*/ 	.word	index@(_ZN7cutlass13device_kernelIN5flash19enable_sm80_to_sm89INS1_16FlashAttnFwdSm80INS1_25CollectiveMainloopFwdSm80ILi4ELi1ELb0EN4cute5tupleIJNS5_1CILi128EEENS7_ILi48EEENS7_ILi96EEEEEELi96ENS_6half_tEfNS_4arch4Sm80ELb0ELb1ELb1ELb1ELb1ELb0ELb1ELb0EEENS1_21CollectiveEpilogueFwdINS6_IJS8_SA_S9_EEENS6_IJNS7_ILi1EEESI_SI_EEESC_SE_Li128ELb1ELb1ELb0ELb0EEENS1_19SingleTileSchedulerILb1ELb0ELb1ELi128EEEEEEEEEvNT_6ParamsE)
        /*00a4*/ 	.word	0x00000048


	//----- nvinfo : EIATTR_REGCOUNT
	.align		4
.L_38:
        /*00a8*/ 	.byte	0x04, 0x2f
        /*00aa*/ 	.short	(.L_40 - .L_39)
	.align		4
.L_39:
        /*00ac*/ 	.word	index@(_ZN7cutlass13device_kernelIN5flash19enable_sm80_to_sm89INS1_16FlashAttnFwdSm80INS1_25CollectiveMainloopFwdSm80ILi4ELi1ELb0EN4cute5tupleIJNS5_1CILi128EEENS7_ILi48EEENS7_ILi96EEEEEELi96ENS_6half_tEfNS_4arch4Sm80ELb0ELb1ELb1ELb0ELb1ELb0ELb1ELb0EEENS1_21CollectiveEpilogueFwdINS6_IJS8_SA_S9_EEENS6_IJNS7_ILi1EEESI_SI_EEESC_SE_Li128ELb0ELb1ELb0ELb0EEENS1_19SingleTileSchedulerILb0ELb0ELb1ELi128EEEEEEEEEvNT_6ParamsE)
        /*00b0*/ 	.word	0x000000ff


	//----- nvinfo : EIATTR_FRAME_SIZE
	.align		4
.L_40:
        /*00b4*/ 	.byte	0x04, 0x11
        /*00b6*/ 	.short	(.L_42 - .L_41)
	.align		4
.L_41:
        /*00b8*/ 	.word	index@($__internal_0_$__cuda_sm70_shflsync_idx_p)
        /*00bc*/ 	.word	0x00000000


	//----- nvinfo : EIATTR_FRAME_SIZE
	.align		4
.L_42:
        /*00c0*/ 	.byte	0x04, 0x11
        /*00c2*/ 	.short	(.L_44 - .L_43)
	.align		4
.L_43:
        /*00c4*/ 	.word	index@(_ZN7cutlass13device_kernelIN5flash19enable_sm80_to_sm89INS1_16FlashAttnFwdSm80INS1_25CollectiveMainloopFwdSm80ILi4ELi1ELb0EN4cute5tupleIJNS5_1CILi128EEENS7_ILi48EEENS7_ILi96EEEEEELi96ENS_6half_tEfNS_4arch4Sm80ELb0ELb1ELb1ELb0ELb1ELb0ELb1ELb0EEENS1_21CollectiveEpilogueFwdINS6_IJS8_SA_S9_EEENS6_IJNS7_ILi1EEESI_SI_EEESC_SE_Li128ELb0ELb1ELb0ELb0EEENS1_19SingleTileSchedulerILb0ELb0ELb1ELi128EEEEEEEEEvNT_6ParamsE)
        /*00c8*/ 	.word	0x00000030


	//----- nvinfo : EIATTR_REGCOUNT
	.align		4
.L_44:
        /*00cc*/ 	.byte	0x04, 0x2f
        /*00ce*/ 	.short	(.L_46 - .L_45)
	.align		4
.L_45:
        /*00d0*/ 	.word	index@(_ZN7cutlass13device_kernelIN5flash19enable_sm80_to_sm89INS1_16FlashAttnFwdSm80INS1_25CollectiveMainloopFwdSm80ILi4ELi1ELb0EN4cute5tupleIJNS5_1CILi128EEENS7_ILi64EEENS7_ILi96EEEEEELi96ENS_6half_tEfNS_4arch4Sm80ELb0ELb0ELb1ELb1ELb1ELb1ELb1ELb0EEENS1_21CollectiveEpilogueFwdINS6_IJS8_SA_S9_EEENS6_IJNS7_ILi1EEESI_SI_EEESC_SE_Li128ELb1ELb1ELb0ELb0EEENS1_19SingleTileSchedulerILb1ELb0ELb1ELi128EEEEEEEEEvNT_6ParamsE)
        /*00d4*/ 	.word	0x000000ff


	//----- nvinfo : EIATTR_FRAME_SIZE
	.align		4
.L_46:
        /*00d8*/ 	.byte	0x04, 0x11
        /*00da*/ 	.short	(.L_48 - .L_47)
	.align		4
.L_47:
        /*00dc*/ 	.word	index@(_ZN7cutlass13device_kernelIN5flash19enable_sm80_to_sm89INS1_16FlashAttnFwdSm80INS1_25CollectiveMainloopFwdSm80ILi4ELi1ELb0EN4cute5tupleIJNS5_1CILi128EEENS7_ILi64EEENS7_ILi96EEEEEELi96ENS_6half_tEfNS_4arch4Sm80ELb0ELb0ELb1ELb1ELb1ELb1ELb1ELb0EEENS1_21CollectiveEpilogueFwdINS6_IJS8_SA_S9_EEENS6_IJNS7_ILi1EEESI_SI_EEESC_SE_Li128ELb1ELb1ELb0ELb0EEENS1_19SingleTileSchedulerILb1ELb0ELb1ELi128EEEEEEEEEvNT_6ParamsE)
        /*00e0*/ 	.word	0x00000030


	//----- nvinfo : EIATTR_REGCOUNT
	.align		4
.L_48:
        /*00e4*/ 	.byte	0x04, 0x2f
        /*00e6*/ 	.short	(.L_50 - .L_49)
	.align		4
.L_49:
        /*00e8*/ 	.word	index@(_ZN7cutlass13device_kernelIN5flash19enable_sm80_to_sm89INS1_16FlashAttnFwdSm80INS1_25CollectiveMainloopFwdSm80ILi4ELi1ELb0EN4cute5tupleIJNS5_1CILi128EEENS7_ILi64EEENS7_ILi96EEEEEELi96ENS_6half_tEfNS_4arch4Sm80ELb0ELb0ELb1ELb1ELb1ELb0ELb1ELb0EEENS1_21CollectiveEpilogueFwdINS6_IJS8_SA_S9_EEENS6_IJNS7_ILi1EEESI_SI_EEESC_SE_Li128ELb1ELb1ELb0ELb0EEENS1_19SingleTileSchedulerILb1ELb0ELb1ELi128EEEEEEEEEvNT_6ParamsE)
        /*00ec*/ 	.word	0x000000ff


	//----- nvinfo : EIATTR_FRAME_SIZE
	.align		4
.L_50:
        /*00f0*/ 	.byte	0x04, 0x11
        /*00f2*/ 	.short	(.L_52 - .L_51)
	.align		4
.L_51:
        /*00f4*/ 	.word	index@(_ZN7cutlass13device_kernelIN5flash19enable_sm80_to_sm89INS1_16FlashAttnFwdSm80INS1_25CollectiveMainloopFwdSm80ILi4ELi1ELb0EN4cute5tupleIJNS5_1CILi128EEENS7_ILi64EEENS7_ILi96EEEEEELi96ENS_6half_tEfNS_4arch4Sm80ELb0ELb0ELb1ELb1ELb1ELb0ELb1ELb0EEENS1_21CollectiveEpilogueFwdINS6_IJS8_SA_S9_EEENS6_IJNS7_ILi1EEESI_SI_EEESC_SE_Li128ELb1ELb1ELb0ELb0EEENS1_19SingleTileSchedulerILb1ELb0ELb1ELi128EEEEEEEEEvNT_6ParamsE)
        /*00f8*/ 	.word	0x00000038


	//----- nvinfo : EIATTR_REGCOUNT
	.align		4
.L_52:
        /*00fc*/ 	.byte	0x04, 0x2f
        /*00fe*/ 	.short	(.L_54 - .L_53)
	.align		4
.L_53:
        /*0100*/ 	.word	index@(_ZN7cutlass13device_kernelIN5flash19enable_sm80_to_sm89INS1_16FlashAttnFwdSm80INS1_25CollectiveMainloopFwdSm80ILi4ELi1ELb0EN4cute5tupleIJNS5_1CILi128EEENS7_ILi64EEENS7_ILi96EEEEEELi96ENS_6half_tEfNS_4arch4Sm80ELb0ELb0ELb1ELb0ELb1ELb0ELb1ELb0EEENS1_21CollectiveEpilogueFwdINS6_IJS8_SA_S9_EEENS6_IJNS7_ILi1EEESI_SI_EEESC_SE_Li128ELb0ELb1ELb0ELb0EEENS1_19SingleTileSchedulerILb0ELb0ELb1ELi128EEEEEEEEEvNT_6ParamsE)
        /*0104*/ 	.word	0x000000ff


	//----- nvinfo : EIATTR_FRAME_SIZE
	.align		4
.L_54:
        /*0108*/ 	.byte	0x04, 0x11
        /*010a*/ 	.short	(.L_56 - .L_55)
	.align		4
.L_55:
        /*010c*/ 	.word	index@(_ZN7cutlass13device_kernelIN5flash19enable_sm80_to_sm89INS1_16FlashAttnFwdSm80INS1_25CollectiveMainloopFwdSm80ILi4ELi1ELb0EN4cute5tupleIJNS5_1CILi128EEENS7_ILi64EEENS7_ILi96EEEEEELi96ENS_6half_tEfNS_4arch4Sm80ELb0ELb0ELb1ELb0ELb1ELb0ELb1ELb0EEENS1_21CollectiveEpilogueFwdINS6_IJS8_SA_S9_EEENS6_IJNS7_ILi1EEESI_SI_EEESC_SE_Li128ELb0ELb1ELb0ELb0EEENS1_19SingleTileSchedulerILb0ELb0ELb1ELi128EEEEEEEEEvNT_6ParamsE)
        /*0110*/ 	.word	0x00000058


	//----- nvinfo : EIATTR_MIN_STACK_SIZE
	.align		4
.L_56:
        /*0114*/ 	.byte	0x04, 0x12
        /*0116*/ 	.short	(.L_58 - .L_57)
	.align		4
.L_57:
        /*0118*/ 	.word	index@(_ZN7cutlass13device_kernelIN5flash19enable_sm80_to_sm89INS1_16FlashAttnFwdSm80INS1_25CollectiveMainloopFwdSm80ILi4ELi1ELb0EN4cute5tupleIJNS5_1CILi128EEENS7_ILi64EEENS7_ILi96EEEEEELi96ENS_6half_tEfNS_4arch4Sm80ELb0ELb0ELb1ELb0ELb1ELb0ELb1ELb0EEENS1_21CollectiveEpilogueFwdINS6_IJS8_SA_S9_EEENS6_IJNS7_ILi1EEESI_SI_EEESC_SE_Li128ELb0ELb1ELb0ELb0EEENS1_19SingleTileSchedulerILb0ELb0ELb1ELi128EEEEEEEEEvNT_6ParamsE)
        /*011c*/ 	.word	0x00000058


	//----- nvinfo : EIATTR_MIN_STACK_SIZE
	.align		4
.L_58:
        /*0120*/ 	.byte	0x04, 0x12
        /*0122*/ 	.short	(.L_60 - .L_59)
	.align		4
.L_59:
        /*0124*/ 	.word	index@(_ZN7cutlass13device_kernelIN5flash19enable_sm80_to_sm89INS1_16FlashAttnFwdSm80INS1_25CollectiveMainloopFwdSm80ILi4ELi1ELb0EN4cute5tupleIJNS5_1CILi128EEENS7_ILi64EEENS7_ILi96EEEEEELi96ENS_6half_tEfNS_4arch4Sm80ELb0ELb0ELb1ELb1ELb1ELb0ELb1ELb0EEENS1_21CollectiveEpilogueFwdINS6_IJS8_SA_S9_EEENS6_IJNS7_ILi1EEESI_SI_EEESC_SE_Li128ELb1ELb1ELb0ELb0EEENS1_19SingleTileSchedulerILb1ELb0ELb1ELi128EEEEEEEEEvNT_6ParamsE)
        /*0128*/ 	.word	0x00000038


	//----- nvinfo : EIATTR_MIN_STACK_SIZE
	.align		4
.L_60:
        /*012c*/ 	.byte	0x04, 0x12
        /*012e*/ 	.short	(.L_62 - .L_61)
	.align		4
.L_61:
        /*0130*/ 	.word	index@(_ZN7cutlass13device_kernelIN5flash19enable_sm80_to_sm89INS1_16FlashAttnFwdSm80INS1_25CollectiveMainloopFwdSm80ILi4ELi1ELb0EN4cute5tupleIJNS5_1CILi128EEENS7_ILi64EEENS7_ILi96EEEEEELi96ENS_6half_tEfNS_4arch4Sm80ELb0ELb0ELb1ELb1ELb1ELb1ELb1ELb0EEENS1_21CollectiveEpilogueFwdINS6_IJS8_SA_S9_EEENS6_IJNS7_ILi1EEESI_SI_EEESC_SE_Li128ELb1ELb1ELb0ELb0EEENS1_19SingleTileSchedulerILb1ELb0ELb1ELi128EEEEEEEEEvNT_6ParamsE)
        /*0134*/ 	.word	0x00000030


	//----- nvinfo : EIATTR_MIN_STACK_SIZE
	.align		4
.L_62:
        /*0138*/ 	.byte	0x04, 0x12
        /*013a*/ 	.short	(.L_64 - .L_63)
	.align		4
.L_63:
        /*013c*/ 	.word	index@(_ZN7cutlass13device_kernelIN5flash19enable_sm80_to_sm89INS1_16FlashAttnFwdSm80INS1_25CollectiveMainloopFwdSm80ILi4ELi1ELb0EN4cute5tupleIJNS5_1CILi128EEENS7_ILi48EEENS7_ILi96EEEEEELi96ENS_6half_tEfNS_4arch4Sm80ELb0ELb1ELb1ELb0ELb1ELb0ELb1ELb0EEENS1_21CollectiveEpilogueFwdINS6_IJS8_SA_S9_EEENS6_IJNS7_ILi1EEESI_SI_EEESC_SE_Li128ELb0ELb1ELb0ELb0EEENS1_19SingleTileSchedulerILb0ELb0ELb1ELi128EEEEEEEEEvNT_6ParamsE)
        /*0140*/ 	.word	0x00000030


	//----- nvinfo : EIATTR_MIN_STACK_SIZE
	.align		4
.L_64:
        /*0144*/ 	.byte	0x04, 0x12
        /*0146*/ 	.short	(.L_66 - .L_65)
	.align		4
.L_65:
        /*0148*/ 	.word	index@(_ZN7cutlass13device_kernelIN5flash19enable_sm80_to_sm89INS1_16FlashAttnFwdSm80INS1_25CollectiveMainloopFwdSm80ILi4ELi1ELb0EN4cute5tupleIJNS5_1CILi128EEENS7_ILi48EEENS7_ILi96EEEEEELi96ENS_6half_tEfNS_4arch4Sm80ELb0ELb1ELb1ELb1ELb1ELb0ELb1ELb0EEENS1_21CollectiveEpilogueFwdINS6_IJS8_SA_S9_EEENS6_IJNS7_ILi1EEESI_SI_EEESC_SE_Li128ELb1ELb1ELb0ELb0EEENS1_19SingleTileSchedulerILb1ELb0ELb1ELi128EEEEEEEEEvNT_6ParamsE)
        /*014c*/ 	.word	0x00000048


	//----- nvinfo : EIATTR_MIN_STACK_SIZE
	.align		4
.L_66:
        /*0150*/ 	.byte	0x04, 0x12
        /*0152*/ 	.short	(.L_68 - .L_67)
	.align		4
.L_67:
        /*0154*/ 	.word	index@(_ZN7cutlass13device_kernelIN5flash19enable_sm80_to_sm89INS1_16FlashAttnFwdSm80INS1_25CollectiveMainloopFwdSm80ILi4ELi1ELb0EN4cute5tupleIJNS5_1CILi128EEENS7_ILi48EEENS7_ILi96EEEEEELi96ENS_6half_tEfNS_4arch4Sm80ELb0ELb1ELb1ELb1ELb1ELb1ELb1ELb0EEENS1_21CollectiveEpilogueFwdINS6_IJS8_SA_S9_EEENS6_IJNS7_ILi1EEESI_SI_EEESC_SE_Li128ELb1ELb1ELb0ELb0EEENS1_19SingleTileSchedulerILb1ELb0ELb1ELi128EEEEEEEEEvNT_6ParamsE)
        /*0158*/ 	.word	0x00000050


	//----- nvinfo : EIATTR_MIN_STACK_SIZE
	.align		4
.L_68:
        /*015c*/ 	.byte	0x04, 0x12
        /*015e*/ 	.short	(.L_70 - .L_69)
	.align		4
.L_69:
        /*0160*/ 	.word	index@(_ZN7cutlass13device_kernelIN5flash19enable_sm80_to_sm89INS1_16FlashAttnFwdSm80INS1_25CollectiveMainloopFwdSm80ILi4ELi1ELb0EN4cute5tupleIJNS5_1CILi128EEENS7_ILi64EEENS7_ILi96EEEEEELi96ENS_6half_tEfNS_4arch4Sm80ELb1ELb0ELb1ELb0ELb1ELb0ELb1ELb0EEENS1_21CollectiveEpilogueFwdINS6_IJS8_SA_S9_EEENS6_IJNS7_ILi1EEESI_SI_EEESC_SE_Li128ELb0ELb1ELb0ELb0EEENS1_30DynamicPersistentTileSchedulerILi128ELi128ELb0ELb1ELb0EEEEEEEEEvNT_6ParamsE)
        /*0164*/ 	.word	0x00000090


	//----- nvinfo : EIATTR_MIN_STACK_SIZE
	.align		4
.L_70:
        /*0168*/ 	.byte	0x04, 0x12
        /*016a*/ 	.short	(.L_72 - .L_71)
	.align		4
.L_71:
        /*016c*/ 	.word	index@(_ZN7cutlass13device_kernelIN5flash19enable_sm80_to_sm89INS1_16FlashAttnFwdSm80INS1_25CollectiveMainloopFwdSm80ILi4ELi1ELb0EN4cute5tupleIJNS5_1CILi128EEENS7_ILi64EEENS7_ILi96EEEEEELi96ENS_6half_tEfNS_4arch4Sm80ELb1ELb0ELb1ELb1ELb1ELb0ELb1ELb0EEENS1_21CollectiveEpilogueFwdINS6_IJS8_SA_S9_EEENS6_IJNS7_ILi1EEESI_SI_EEESC_SE_Li128ELb1ELb1ELb0ELb0EEENS1_19SingleTileSchedulerILb1ELb0ELb1ELi128EEEEEEEEEvNT_6ParamsE)
        /*0170*/ 	.word	0x00000068


	//----- nvinfo : EIATTR_MIN_STACK_SIZE
	.align		4
.L_72:
        /*0174*/ 	.byte	0x04, 0x12
        /*0176*/ 	.short	(.L_74 - .L_73)
	.align		4
.L_73:
        /*0178*/ 	.word	index@(_ZN7cutlass13device_kernelIN5flash19enable_sm80_to_sm89INS1_16FlashAttnFwdSm80INS1_25CollectiveMainloopFwdSm80ILi4ELi1ELb0EN4cute5tupleIJNS5_1CILi128EEENS7_ILi64EEENS7_ILi96EEEEEELi96ENS_6half_tEfNS_4arch4Sm80ELb1ELb0ELb1ELb1ELb1ELb1ELb1ELb0EEENS1_21CollectiveEpilogueFwdINS6_IJS8_SA_S9_EEENS6_IJNS7_ILi1EEESI_SI_EEESC_SE_Li128ELb1ELb1ELb0ELb0EEENS1_19SingleTileSchedulerILb1ELb0ELb1ELi128EEEEEEEEEvNT_6ParamsE)
        /*017c*/ 	.word	0x00000070
.L_74:


//--------------------- .nv.info._ZN7cutlass13device_kernelIN5flash19enable_sm80_to_sm89INS1_16FlashAttnFwdSm80INS1_25CollectiveMainloopFwdSm80ILi4ELi1ELb0EN4cute5tupleIJNS5_1CILi128EEENS7_ILi64EEENS7_ILi96EEEEEELi96ENS_6half_tEfNS_4arch4Sm80ELb0ELb0ELb1ELb0ELb1ELb0ELb1ELb0EEENS1_21CollectiveEpilogueFwdINS6_IJS8_SA_S9_EEENS6_IJNS7_ILi1EEESI_SI_EEESC_SE_Li128ELb0ELb1ELb0ELb0EEENS1_19SingleTileSchedulerILb0ELb0ELb1ELi128EEEEEEEEEvNT_6ParamsE --------------------------
	.section	.nv.info._ZN7cutlass13device_kernelIN5flash19enable_sm80_to_sm89INS1_16FlashAttnFwdSm80INS1_25CollectiveMainloopFwdSm80ILi4ELi1ELb0EN4cute5tupleIJNS5_1CILi128EEENS7_ILi64EEENS7_ILi96EEEEEELi96ENS_6half_tEfNS_4arch4Sm80ELb0ELb0ELb1ELb0ELb1ELb0ELb1ELb0EEENS1_21CollectiveEpilogueFwdINS6_IJS8_SA_S9_EEENS6_IJNS7_ILi1EEESI_SI_EEESC_SE_Li128ELb0ELb1ELb0ELb0EEENS1_19SingleTileSchedulerILb0ELb0ELb1ELi128EEEEEEEEEvNT_6ParamsE,"",@"SHT_CUDA_INFO"
	.sectionflags	@""
	.align	4


	//----- nvinfo : EIATTR_CUDA_API_VERSION
	.align		4
        /*0000*/ 	.byte	0x04, 0x37
        /*0002*/ 	.short	(.L_76 - .L_75)
.L_75:
        /*0004*/ 	.word	0x00000082


	//----- nvinfo : EIATTR_SW2861232_WAR
	.align		4
.L_76:
        /*0008*/ 	.byte	0x01, 0x35
	.zero		2


	//----- nvinfo : EIATTR_PARAM_CBANK
	.align		4
        /*000c*/ 	.byte	0x04, 0x0a
        /*000e*/ 	.short	(.L_78 - .L_77)
	.align		4
.L_77:
        /*0010*/ 	.word	index@(.nv.constant0._ZN7cutlass13device_kernelIN5flash19enable_sm80_to_sm89INS1_16FlashAttnFwdSm80INS1_25CollectiveMainloopFwdSm80ILi4ELi1ELb0EN4cute5tupleIJNS5_1CILi128EEENS7_ILi64EEENS7_ILi96EEEEEELi96ENS_6half_tEfNS_4arch4Sm80ELb0ELb0ELb1ELb0ELb1ELb0ELb1ELb0EEENS1_21CollectiveEpilogueFwdINS6_IJS8_SA_S9_EEENS6_IJNS7_ILi1EEESI_SI_EEESC_SE_Li128ELb0ELb1ELb0ELb0EEENS1_19SingleTileSchedulerILb0ELb0ELb1ELi128EEEEEEEEEvNT_6ParamsE)
        /*0014*/ 	.short	0x0160
        /*0016*/ 	.short	0x0418


	//----- nvinfo : EIATTR_CBANK_PARAM_SIZE
	.align		4
.L_78:
        /*0018*/ 	.byte	0x03, 0x19
        /*001a*/ 	.short	0x0418


	//----- nvinfo : EIATTR_KPARAM_INFO
	.align		4
        /*001c*/ 	.byte	0x04, 0x17
        /*001e*/ 	.short	(.L_80 - .L_79)
.L_79:
        /*0020*/ 	.word	0x00000000
        /*0024*/ 	.short	0x0000
        /*0026*/ 	.short	0x0000
        /*0028*/ 	.byte	0x00, 0xf0, 0x61, 0x10


	//----- nvinfo : EIATTR_MAXREG_COUNT
	.align		4
.L_80:
        /*002c*/ 	.byte	0x03, 0x1b
        /*002e*/ 	.short	0x00ff


	//----- nvinfo : EIATTR_NUM_BARRIERS
	.align		4
        /*0030*/ 	.byte	0x02, 0x4c
        /*0032*/ 	.byte	0x02
	.zero		1


	//----- nvinfo : EIATTR_ANNOTATIONS
	.align		4
        /*0034*/ 	.byte	0x04, 0x55
        /*0036*/ 	.short	(.L_82 - .L_81)


	//   ....[0]....
.L_81:
        /*0038*/ 	.word	0x00000001
        /*003c*/ 	.byte	0xd0, 0x03, 0x00, 0x00, 0x01, 0x00, 0x00, 0x00, 0x10, 0x04, 0x00, 0x00, 0x01, 0x00, 0x00, 0x00
        /* <DEDUP_REMOVED lines=26> */
        /*01ec*/ 	.byte	0x10, 0xab, 0x00, 0x00, 0x01, 0x00, 0x00, 0x00, 0x20, 0xab, 0x00, 0x00


	//----- nvinfo : EIATTR_MERCURY_ISA_VERSION
	.align		4
.L_82:
        /*01f8*/ 	.byte	0x03, 0x5f
        /*01fa*/ 	.short	0x0000


	//----- nvinfo : EIATTR_COOP_GROUP_MASK_REGIDS
	.align		4
        /*01fc*/ 	.byte	0x04, 0x29
        /*01fe*/ 	.short	(.L_84 - .L_83)


	//   ....[0]....
.L_83:
        /*0200*/ 	.word	0xffffffff


	//   ....[1]....
        /*0204*/ 	.word	0xffffffff


	//   ....[2]....
        /*0208*/ 	.word	0xffffffff


	//   ....[3]....
        /*020c*/ 	.word	0xffffffff


	//   ....[4]....
        /*0210*/ 	.word	0xffffffff


	//   ....[5]....
        /*0214*/ 	.word	0xffffffff


	//   ....[6]....
        /*0218*/ 	.word	0xffffffff


	//   ....[7]....
        /*021c*/ 	.word	0xffffffff


	//   ....[8]....
        /*0220*/ 	.word	0xffffffff


	//   ....[9]....
        /*0224*/ 	.word	0xffffffff


	//   ....[10]....
        /*0228*/ 	.word	0xffffffff


	//   ....[11]....
        /*022c*/ 	.word	0xffffffff


	//   ....[12]....
        /*0230*/ 	.word	0xffffffff


	//   ....[13]....
        /*0234*/ 	.word	0xffffffff


	//   ....[14]....
        /*0238*/ 	.word	0xffffffff


	//   ....[15]....
        /*023c*/ 	.word	0xffffffff


	//   ....[16]....
        /*0240*/ 	.word	0xffffffff


	//   ....[17]....
        /*0244*/ 	.word	0xffffffff


	//   ....[18]....
        /*0248*/ 	.word	0xffffffff


	//   ....[19]....
        /*024c*/ 	.word	0xffffffff


	//   ....[20]....
        /*0250*/ 	.word	0xffffffff


	//   ....[21]....
        /*0254*/ 	.word	0xffffffff


	//   ....[22]....
        /*0258*/ 	.word	0xffffffff


	//   ....[23]....
        /*025c*/ 	.word	0xffffffff


	//   ....[24]....
        /*0260*/ 	.word	0xffffffff


	//   ....[25]....
        /*0264*/ 	.word	0xffffffff


	//   ....[26]....
        /*0268*/ 	.word	0xffffffff


	//   ....[27]....
        /*026c*/ 	.word	0xffffffff


	//   ....[28]....
        /*0270*/ 	.word	0xffffffff


	//   ....[29]....
        /*0274*/ 	.word	0xffffffff


	//   ....[30]....
        /*0278*/ 	.word	0xffffffff


	//   ....[31]....
        /*027c*/ 	.word	0xffffffff


	//   ....[32]....
        /*0280*/ 	.word	0xffffffff


	//   ....[33]....
        /*0284*/ 	.word	0xffffffff


	//   ....[34]....
        /*0288*/ 	.word	0xffffffff


	//   ....[35]....
        /*028c*/ 	.word	0xffffffff


	//   ....[36]....
        /*0290*/ 	.word	0xffffffff


	//   ....[37]....
        /*0294*/ 	.word	0xffffffff


	//   ....[38]....
        /*0298*/ 	.word	0xffffffff


	//   ....[39]....
        /*029c*/ 	.word	0xffffffff


	//   ....[40]....
        /*02a0*/ 	.word	0xffffffff


	//   ....[41]....
        /*02a4*/ 	.word	0xffffffff


	//   ....[42]....
        /*02a8*/ 	.word	0xffffffff


	//   ....[43]....
        /*02ac*/ 	.word	0xffffffff


	//   ....[44]....
        /*02b0*/ 	.word	0xffffffff


	//   ....[45]....
        /*02b4*/ 	.word	0xffffffff


	//   ....[46]....
        /*02b8*/ 	.word	0xffffffff


	//   ....[47]....
        /*02bc*/ 	.word	0xffffffff


	//   ....[48]....
        /*02c0*/ 	.word	0xffffffff


	//   ....[49]....
        /*02c4*/ 	.word	0xffffffff


	//   ....[50]....
        /*02c8*/ 	.word	0xffffffff


	//   ....[51]....
        /*02cc*/ 	.word	0xffffffff


	//   ....[52]....
        /*02d0*/ 	.word	0xffffffff


	//   ....[53]....
        /*02d4*/ 	.word	0xffffffff


	//   ....[54]....
        /*02d8*/ 	.word	0xffffffff


	//   ....[55]....
        /*02dc*/ 	.word	0xffffffff


	//   ....[56]....
        /*02e0*/ 	.word	0xffffffff


	//   ....[57]....
        /*02e4*/ 	.word	0xffffffff


	//   ....[58]....
        /*02e8*/ 	.word	0xffffffff


	//   ....[59]....
        /*02ec*/ 	.word	0xffffffff


	//   ....[60]....
        /*02f0*/ 	.word	0xffffffff


	//   ....[61]....
        /*02f4*/ 	.word	0xffffffff


	//   ....[62]....
        /*02f8*/ 	.word	0xffffffff


	//   ....[63]....
        /*02fc*/ 	.word	0xffffffff


	//   ....[64]....
        /*0300*/ 	.word	0xffffffff


	//   ....[65]....
        /*0304*/ 	.word	0xffffffff


	//   ....[66]....
        /*0308*/ 	.word	0xffffffff


	//   ....[67]....
        /*030c*/ 	.word	0xffffffff


	//----- nvinfo : EIATTR_COOP_GROUP_INSTR_OFFSETS
	.align		4
.L_84:
        /*0310*/ 	.byte	0x04, 0x28
        /*0312*/ 	.short	(.L_86 - .L_85)


	//   ....[0]....
.L_85:
        /*0314*/ 	.word	0x00000660


	//   ....[1]....
        /*0318*/ 	.word	0x000006b0


	//   ....[2]....
        /*031c*/ 	.word	0x00000790


	//   ....[3]....
        /*0320*/ 	.word	0x000007c0


	//   ....[4]....
        /*0324*/ 	.word	0x00000a50


	//   ....[5]....
        /*0328*/ 	.word	0x00000a80


	//   ....[6]....
        /*032c*/ 	.word	0x00000ab0


	//   ....[7]....
        /*0330*/ 	.word	0x00000af0


	//   ....[8]....
        /*0334*/ 	.word	0x00001040


	//   ....[9]....
        /*0338*/ 	.word	0x00001070


	//   ....[10]....
        /*033c*/ 	.word	0x00001080


	//   ....[11]....
        /*0340*/ 	.word	0x000010b0


	//   ....[12]....
        /*0344*/ 	.word	0x00001730


	//   ....[13]....
        /*0348*/ 	.word	0x00001750


	//   ....[14]....
        /*034c*/ 	.word	0x00001770


	//   ....[15]....
        /*0350*/ 	.word	0x000017a0


	//   ....[16]....
        /*0354*/ 	.word	0x00002ca0


	//   ....[17]....
        /*0358*/ 	.word	0x00002cd0


	//   ....[18]....
        /*035c*/ 	.word	0x00002cf0


	//   ....[19]....
        /*0360*/ 	.word	0x00002d10


	//   ....[20]....
        /*0364*/ 	.word	0x00003580


	//   ....[21]....
        /*0368*/ 	.word	0x000036d0


	//   ....[22]....
        /*036c*/ 	.word	0x00003700


	//   ....[23]....
        /*0370*/ 	.word	0x00003800


	//   ....[24]....
        /*0374*/ 	.word	0x00003840


	//   ....[25]....
        /*0378*/ 	.word	0x00003980


	//   ....[26]....
        /*037c*/ 	.word	0x000039b0


	//   ....[27]....
        /*0380*/ 	.word	0x00003b50


	//   ....[28]....
        /*0384*/ 	.word	0x000056b0


	//   ....[29]....
        /*0388*/ 	.word	0x000056c0


	//   ....[30]....
        /*038c*/ 	.word	0x00005740


	//   ....[31]....
        /*0390*/ 	.word	0x00005770


	//   ....[32]....
        /*0394*/ 	.word	0x000059d0


	//   ....[33]....
        /*0398*/ 	.word	0x000059e0


	//   ....[34]....
        /*039c*/ 	.word	0x00005ad0


	//   ....[35]....
        /*03a0*/ 	.word	0x00005af0


	//   ....[36]....
        /*03a4*/ 	.word	0x00006ed0


	//   ....[37]....
        /*03a8*/ 	.word	0x00006f40


	//   ....[38]....
        /*03ac*/ 	.word	0x00006fe0


	//   ....[39]....
        /*03b0*/ 	.word	0x00007040


	//   ....[40]....
        /*03b4*/ 	.word	0x00007070


	//   ....[41]....
        /*03b8*/ 	.word	0x000070a0


	//   ....[42]....
        /*03bc*/ 	.word	0x000071d0


	//   ....[43]....
        /*03c0*/ 	.word	0x000076a0


	//   ....[44]....
        /*03c4*/ 	.word	0x00009690


	//   ....[45]....
        /*03c8*/ 	.word	0x000096a0


	//   ....[46]....
        /*03cc*/ 	.word	0x000096b0


	//   ....[47]....
        /*03d0*/ 	.word	0x000096c0


	//   ....[48]....
        /*03d4*/ 	.word	0x000096f0


	//   ....[49]....
        /*03d8*/ 	.word	0x00009730


	//   ....[50]....
        /*03dc*/ 	.word	0x00009740


	//   ....[51]....
        /*03e0*/ 	.word	0x00009750


	//   ....[52]....
        /*03e4*/ 	.word	0x0000ac90


	//   ....[53]....
        /*03e8*/ 	.word	0x0000aca0


	//   ....[54]....
        /*03ec*/ 	.word	0x0000acc0


	//   ....[55]....
        /*03f0*/ 	.word	0x0000acd0


	//   ....[56]....
        /*03f4*/ 	.word	0x0000ace0


	//   ....[57]....
        /*03f8*/ 	.word	0x0000acf0


	//   ....[58]....
        /*03fc*/ 	.word	0x0000ad00


	//   ....[59]....
        /*0400*/ 	.word	0x0000ad10


	//   ....[60]....
        /*0404*/ 	.word	0x0000ae80


	//   ....[61]....
        /*0408*/ 	.word	0x0000aeb0


	//   ....[62]....
        /*040c*/ 	.word	0x0000b020


	//   ....[63]....
        /*0410*/ 	.word	0x0000b050


	//   ....[64]....
        /*0414*/ 	.word	0x0000b180


	//   ....[65]....
        /*0418*/ 	.word	0x0000b1b0


	//   ....[66]....
        /*041c*/ 	.word	0x0000b2e0


	//   ....[67]....
        /*0420*/ 	.word	0x0000b300


	//----- nvinfo : EIATTR_EXIT_INSTR_OFFSETS
	.align		4
.L_86:
        /*0424*/ 	.byte	0x04, 0x1c
        /*0426*/ 	.short	(.L_88 - .L_87)


	//   ....[0]....
.L_87:
        /*0428*/ 	.word	0x00000040


	//   ....[1]....
        /*042c*/ 	.word	0x0000b310


	//   ....[2]....
        /*0430*/ 	.word	0x0000b3c0


	//   ....[3]....
        /*0434*/ 	.word	0x0000b420


	//----- nvinfo : EIATTR_CTAIDZ_USED
	.align		4
.L_88:
        /*0438*/ 	.byte	0x01, 0x04
	.zero		2


	//----- nvinfo : EIATTR_MAX_THREADS
	.align		4
        /*043c*/ 	.byte	0x04, 0x05
        /*043e*/ 	.short	(.L_90 - .L_89)
.L_89:
        /*0440*/ 	.word	0x00000080
        /*0444*/ 	.word	0x00000001
        /*0448*/ 	.word	0x00000001


	//----- nvinfo : EIATTR_CRS_STACK_SIZE
	.align		4
.L_90:
        /*044c*/ 	.byte	0x04, 0x1e
        /*044e*/ 	.short	(.L_92 - .L_91)
.L_91:
        /*0450*/ 	.word	0x00000000
.L_92:


//--------------------- .nv.info._ZN7cutlass13device_kernelIN5flash19enable_sm80_to_sm89INS1_16FlashAttnFwdSm80INS1_25CollectiveMainloopFwdSm80ILi4ELi1ELb0EN4cute5tupleIJNS5_1CILi128EEENS7_ILi64EEENS7_ILi96EEEEEELi96ENS_6half_tEfNS_4arch4Sm80ELb0ELb0ELb1ELb1ELb1ELb0ELb1ELb0EEENS1_21CollectiveEpilogueFwdINS6_IJS8_SA_S9_EEENS6_IJNS7_ILi1EEESI_SI_EEESC_SE_Li128ELb1ELb1ELb0ELb0EEENS1_19SingleTileSchedulerILb1ELb0ELb1ELi128EEEEEEEEEvNT_6ParamsE --------------------------
	.section	.nv.info._ZN7cutlass13device_kernelIN5flash19enable_sm80_to_sm89INS1_16FlashAttnFwdSm80INS1_25CollectiveMainloopFwdSm80ILi4ELi1ELb0EN4cute5tupleIJNS5_1CILi128EEENS7_ILi64EEENS7_ILi96EEEEEELi96ENS_6half_tEfNS_4arch4Sm80ELb0ELb0ELb1ELb1ELb1ELb0ELb1ELb0EEENS1_21CollectiveEpilogueFwdINS6_IJS8_SA_S9_EEENS6_IJNS7_ILi1EEESI_SI_EEESC_SE_Li128ELb1ELb1ELb0ELb0EEENS1_19SingleTileSchedulerILb1ELb0ELb1ELi128EEEEEEEEEvNT_6ParamsE,"",@"SHT_CUDA_INFO"
	.sectionflags	@""
	.align	4


	//----- nvinfo : EIATTR_CUDA_API_VERSION
	.align		4
        /*0000*/ 	.byte	0x04, 0x37
        /*0002*/ 	.short	(.L_94 - .L_93)
.L_93:
        /*0004*/ 	.word	0x00000082


	//----- nvinfo : EIATTR_SW2861232_WAR
	.align		4
.L_94:
        /*0008*/ 	.byte	0x01, 0x35
	.zero		2


	//----- nvinfo : EIATTR_PARAM_CBANK
	.align		4
        /*000c*/ 	.byte	0x04, 0x0a
        /*000e*/ 	.short	(.L_96 - .L_95)
	.align		4
.L_95:
        /*0010*/ 	.word	index@(.nv.constant0._ZN7cutlass13device_kernelIN5flash19enable_sm80_to_sm89INS1_16FlashAttnFwdSm80INS1_25CollectiveMainloopFwdSm80ILi4ELi1ELb0EN4cute5tupleIJNS5_1CILi128EEENS7_ILi64EEENS7_ILi96EEEEEELi96ENS_6half_tEfNS_4arch4Sm80ELb0ELb0ELb1ELb1ELb1ELb0ELb1ELb0EEENS1_21CollectiveEpilogueFwdINS6_IJS8_SA_S9_EEENS6_IJNS7_ILi1EEESI_SI_EEESC_SE_Li128ELb1ELb1ELb0ELb0EEENS1_19SingleTileSchedulerILb1ELb0ELb1ELi128EEEEEEEEEvNT_6ParamsE)
        /*0014*/ 	.short	0x0160
        /*0016*/ 	.short	0x0418


	//----- nvinfo : EIATTR_CBANK_PARAM_SIZE
	.align		4
.L_96:
        /*0018*/ 	.byte	0x03, 0x19
        /*001a*/ 	.short	0x0418


	//----- nvinfo : EIATTR_KPARAM_INFO
	.align		4
        /*001c*/ 	.byte	0x04, 0x17
        /*001e*/ 	.short	(.L_98 - .L_97)
.L_97:
        /*0020*/ 	.word	0x00000000
        /*0024*/ 	.short	0x0000
        /*0026*/ 	.short	0x0000
        /*0028*/ 	.byte	0x00, 0xf0, 0x61, 0x10


	//----- nvinfo : EIATTR_MAXREG_COUNT
	.align		4
.L_98:
        /*002c*/ 	.byte	0x03, 0x1b
        /*002e*/ 	.short	0x00ff


	//----- nvinfo : EIATTR_NUM_BARRIERS
	.align		4
        /*0030*/ 	.byte	0x02, 0x4c
        /*0032*/ 	.byte	0x02
	.zero		1


	//----- nvinfo : EIATTR_ANNOTATIONS
	.align		4
        /*0034*/ 	.byte	0x04, 0x55
        /*0036*/ 	.short	(.L_100 - .L_99)


	//   ....[0]....
.L_99:
        /* <DEDUP_REMOVED lines=17> */
        /*013c*/ 	.byte	0xb0, 0xb6, 0x00, 0x00


	//----- nvinfo : EIATTR_MERCURY_ISA_VERSION
	.align		4
.L_100:
        /*0140*/ 	.byte	0x03, 0x5f
        /*0142*/ 	.short	0x0000


	//----- nvinfo : EIATTR_COOP_GROUP_MASK_REGIDS
	.align		4
        /*0144*/ 	.byte	0x04, 0x29
        /*0146*/ 	.short	(.L_102 - .L_101)


	//   ....[0]....
.L_101:
        /*0148*/ 	.word	0xffffffff


	//   ....[1]....
        /*014c*/ 	.word	0xffffffff


	//   ....[2]....
        /*0150*/ 	.word	0xffffffff


	//   ....[3]....
        /*0154*/ 	.word	0xffffffff


	//   ....[4]....
        /*0158*/ 	.word	0xffffffff


	//   ....[5]....
        /*015c*/ 	.word	0xffffffff


	//   ....[6]....
        /*0160*/ 	.word	0xffffffff


	//   ....[7]....
        /*0164*/ 	.word	0xffffffff


	//   ....[8]....
        /*0168*/ 	.word	0xffffffff


	//   ....[9]....
        /*016c*/ 	.word	0xffffffff


	//   ....[10]....
        /*0170*/ 	.word	0xffffffff


	//   ....[11]....
        /*0174*/ 	.word	0xffffffff


	//   ....[12]....
        /*0178*/ 	.word	0xffffffff


	//   ....[13]....
        /*017c*/ 	.word	0xffffffff


	//   ....[14]....
        /*0180*/ 	.word	0xffffffff


	//   ....[15]....
        /*0184*/ 	.word	0xffffffff


	//   ....[16]....
        /*0188*/ 	.word	0xffffffff


	//   ....[17]....
        /*018c*/ 	.word	0xffffffff


	//   ....[18]....
        /*0190*/ 	.word	0xffffffff


	//   ....[19]....
        /*0194*/ 	.word	0xffffffff


	//   ....[20]....
        /*0198*/ 	.word	0xffffffff


	//   ....[21]....
        /*019c*/ 	.word	0xffffffff


	//   ....[22]....
        /*01a0*/ 	.word	0xffffffff


	//   ....[23]....
        /*01a4*/ 	.word	0xffffffff


	//   ....[24]....
        /*01a8*/ 	.word	0xffffffff


	//   ....[25]....
        /*01ac*/ 	.word	0xffffffff


	//   ....[26]....
        /*01b0*/ 	.word	0xffffffff


	//   ....[27]....
        /*01b4*/ 	.word	0xffffffff


	//   ....[28]....
        /*01b8*/ 	.word	0xffffffff


	//   ....[29]....
        /*01bc*/ 	.word	0xffffffff


	//   ....[30]....
        /*01c0*/ 	.word	0xffffffff


	//   ....[31]....
        /*01c4*/ 	.word	0xffffffff


	//   ....[32]....
        /*01c8*/ 	.word	0xffffffff


	//   ....[33]....
        /*01cc*/ 	.word	0xffffffff


	//   ....[34]....
        /*01d0*/ 	.word	0xffffffff


	//   ....[35]....
        /*01d4*/ 	.word	0xffffffff


	//   ....[36]....
        /*01d8*/ 	.word	0xffffffff


	//   ....[37]....
        /*01dc*/ 	.word	0xffffffff


	//   ....[38]....
        /*01e0*/ 	.word	0xffffffff


	//   ....[39]....
        /*01e4*/ 	.word	0xffffffff


	//   ....[40]....
        /*01e8*/ 	.word	0xffffffff


	//   ....[41]....
        /*01ec*/ 	.word	0xffffffff


	//   ....[42]....
        /*01f0*/ 	.word	0xffffffff


	//   ....[43]....
        /*01f4*/ 	.word	0xffffffff


	//   ....[44]....
        /*01f8*/ 	.word	0xffffffff


	//   ....[45]....
        /*01fc*/ 	.word	0xffffffff


	//   ....[46]....
        /*0200*/ 	.word	0xffffffff


	//   ....[47]....
        /*0204*/ 	.word	0xffffffff


	//   ....[48]....
        /*0208*/ 	.word	0xffffffff


	//   ....[49]....
        /*020c*/ 	.word	0xffffffff


	//   ....[50]....
        /*0210*/ 	.word	0xffffffff


	//   ....[51]....
        /*0214*/ 	.word	0xffffffff


	//   ....[52]....
        /*0218*/ 	.word	0xffffffff


	//   ....[53]....
        /*021c*/ 	.word	0xffffffff


	//   ....[54]....
        /*0220*/ 	.word	0xffffffff


	//   ....[55]....
        /*0224*/ 	.word	0xffffffff


	//   ....[56]....
        /*0228*/ 	.word	0xffffffff


	//   ....[57]....
        /*022c*/ 	.word	0xffffffff


	//   ....[58]....
        /*0230*/ 	.word	0xffffffff


	//   ....[59]....
        /*0234*/ 	.word	0xffffffff


	//   ....[60]....
        /*0238*/ 	.word	0xffffffff


	//   ....[61]....
        /*023c*/ 	.word	0xffffffff


	//   ....[62]....
        /*0240*/ 	.word	0xffffffff


	//   ....[63]....
        /*0244*/ 	.word	0xffffffff


	//   ....[64]....
        /*0248*/ 	.word	0xffffffff


	//   ....[65]....
        /*024c*/ 	.word	0xffffffff


	//   ....[66]....
        /*0250*/ 	.word	0xffffffff


	//   ....[67]....
        /*0254*/ 	.word	0xffffffff


	//   ....[68]....
        /*0258*/ 	.word	0xffffffff


	//   ....[69]....
        /*025c*/ 	.word	0xffffffff


	//   ....[70]....
        /*0260*/ 	.word	0xffffffff


	//   ....[71]....
        /*0264*/ 	.word	0xffffffff


	//   ....[72]....
        /*0268*/ 	.word	0xffffffff


	//   ....[73]....
        /*026c*/ 	.word	0xffffffff


	//   ....[74]....
        /*0270*/ 	.word	0xffffffff


	//   ....[75]....
        /*0274*/ 	.word	0xffffffff


	//   ....[76]....
        /*0278*/ 	.word	0xffffffff


	//----- nvinfo : EIATTR_COOP_GROUP_INSTR_OFFSETS
	.align		4
.L_102:
        /*027c*/ 	.byte	0x04, 0x28
        /*027e*/ 	.short	(.L_104 - .L_103)


	//   ....[0]....
.L_103:
        /*0280*/ 	.word	0x00000090


	//   ....[1]....
        /*0284*/ 	.word	0x00000f60


	//   ....[2]....
        /*0288*/ 	.word	0x00000f90


	//   ....[3]....
        /*028c*/ 	.word	0x00001130


	//   ....[4]....
        /*0290*/ 	.word	0x00001160


	//   ....[5]....
        /*0294*/ 	.word	0x00001280


	//   ....[6]....
        /*0298*/ 	.word	0x000012b0


	//   ....[7]....
        /*029c*/ 	.word	0x000013d0


	//   ....[8]....
        /*02a0*/ 	.word	0x00001410


	//   ....[9]....
        /*02a4*/ 	.word	0x000018f0


	//   ....[10]....
        /*02a8*/ 	.word	0x00001920


	//   ....[11]....
        /*02ac*/ 	.word	0x00001a30


	//   ....[12]....
        /*02b0*/ 	.word	0x00001ad0


	//   ....[13]....
        /*02b4*/ 	.word	0x00001ae0


	//   ....[14]....
        /*02b8*/ 	.word	0x00001b00


	//   ....[15]....
        /*02bc*/ 	.word	0x00001b30


	//   ....[16]....
        /*02c0*/ 	.word	0x00001b60


	//   ....[17]....
        /*02c4*/ 	.word	0x00003310


	//   ....[18]....
        /*02c8*/ 	.word	0x00003320


	//   ....[19]....
        /*02cc*/ 	.word	0x00003390


	//   ....[20]....
        /*02d0*/ 	.word	0x000033b0


	//   ....[21]....
        /*02d4*/ 	.word	0x00003c00


	//   ....[22]....
        /*02d8*/ 	.word	0x00003ce0


	//   ....[23]....
        /*02dc*/ 	.word	0x00003d40


	//   ....[24]....
        /*02e0*/ 	.word	0x00003e10


	//   ....[25]....
        /*02e4*/ 	.word	0x00003e40


	//   ....[26]....
        /*02e8*/ 	.word	0x00003f70


	//   ....[27]....
        /*02ec*/ 	.word	0x00003f90


	//   ....[28]....
        /*02f0*/ 	.word	0x000040c0


	//   ....[29]....
        /*02f4*/ 	.word	0x000059f0


	//   ....[30]....
        /*02f8*/ 	.word	0x00005a00


	//   ....[31]....
        /*02fc*/ 	.word	0x00005a10


	//   ....[32]....
        /*0300*/ 	.word	0x00005a20


	//   ....[33]....
        /*0304*/ 	.word	0x00005e30


	//   ....[34]....
        /*0308*/ 	.word	0x00005e50


	//   ....[35]....
        /*030c*/ 	.word	0x00005e70


	//   ....[36]....
        /*0310*/ 	.word	0x00005ef0


	//   ....[37]....
        /*0314*/ 	.word	0x00007140


	//   ....[38]....
        /*0318*/ 	.word	0x000071d0


	//   ....[39]....
        /*031c*/ 	.word	0x000072d0


	//   ....[40]....
        /*0320*/ 	.word	0x00007320


	//   ....[41]....
        /*0324*/ 	.word	0x00007360


	//   ....[42]....
        /*0328*/ 	.word	0x00007450


	//   ....[43]....
        /*032c*/ 	.word	0x00007460


	//   ....[44]....
        /*0330*/ 	.word	0x000079a0


	//   ....[45]....
        /*0334*/ 	.word	0x00009640


	//   ....[46]....
        /*0338*/ 	.word	0x00009650


	//   ....[47]....
        /*033c*/ 	.word	0x00009660


	//   ....[48]....
        /*0340*/ 	.word	0x00009670


	//   ....[49]....
        /*0344*/ 	.word	0x000096a0


	//   ....[50]....
        /*0348*/ 	.word	0x000096c0


	//   ....[51]....
        /*034c*/ 	.word	0x000096e0


	//   ....[52]....
        /*0350*/ 	.word	0x000096f0


	//   ....[53]....
        /*0354*/ 	.word	0x0000add0


	//   ....[54]....
        /*0358*/ 	.word	0x0000ae00


	//   ....[55]....
        /*035c*/ 	.word	0x0000ae30


	//   ....[56]....
        /*0360*/ 	.word	0x0000ae50


	//   ....[57]....
        /*0364*/ 	.word	0x0000ae60


	//   ....[58]....
        /*0368*/ 	.word	0x0000ae70


	//   ....[59]....
        /*036c*/ 	.word	0x0000ae80


	//   ....[60]....
        /*0370*/ 	.word	0x0000ae90


	//   ....[61]....
        /*0374*/ 	.word	0x0000b0b0


	//   ....[62]....
        /*0378*/ 	.word	0x0000b0c0


	//   ....[63]....
        /*037c*/ 	.word	0x0000b240


	//   ....[64]....
        /*0380*/ 	.word	0x0000b270


	//   ....[65]....
        /*0384*/ 	.word	0x0000b3c0


	//   ....[66]....
        /*0388*/ 	.word	0x0000b3f0


	//   ....[67]....
        /*038c*/ 	.word	0x0000b540


	//   ....[68]....
        /*0390*/ 	.word	0x0000b560


	//   ....[69]....
        /*0394*/ 	.word	0x0000bd50


	//   ....[70]....
        /*0398*/ 	.word	0x0000bd70


	//   ....[71]....
        /*039c*/ 	.word	0x0000bec0


	//   ....[72]....
        /*03a0*/ 	.word	0x0000bef0


	//   ....[73]....
        /*03a4*/ 	.word	0x0000c020


	//   ....[74]....
        /*03a8*/ 	.word	0x0000c050


	//   ....[75]....
        /*03ac*/ 	.word	0x0000c180


	//   ....[76]....
        /*03b0*/ 	.word	0x0000c1a0


	//----- nvinfo : EIATTR_EXIT_INSTR_OFFSETS
	.align		4
.L_104:
        /*03b4*/ 	.byte	0x04, 0x1c
        /*03b6*/ 	.short	(.L_106 - .L_105)


	//   ....[0]....
.L_105:
        /*03b8*/ 	.word	0x00000350


	//   ....[1]....
        /*03bc*/ 	.word	0x0000b570


	//   ....[2]....
        /*03c0*/ 	.word	0x0000b640


	//   ....[3]....
        /*03c4*/ 	.word	0x0000b6a0


	//   ....[4]....
        /*03c8*/ 	.word	0x0000c1b0


	//   ....[5]....
        /*03cc*/ 	.word	0x0000c260


	//   ....[6]....
        /*03d0*/ 	.word	0x0000c2c0


	//----- nvinfo : EIATTR_CTAIDZ_USED
	.align		4
.L_106:
        /*03d4*/ 	.byte	0x01, 0x04
	.zero		2


	//----- nvinfo : EIATTR_MAX_THREADS
	.align		4
        /*03d8*/ 	.byte	0x04, 0x05
        /*03da*/ 	.short	(.L_108 - .L_107)
.L_107:
        /*03dc*/ 	.word	0x00000080
        /*03e0*/ 	.word	0x00000001
        /*03e4*/ 	.word	0x00000001


	//----- nvinfo : EIATTR_CRS_STACK_SIZE
	.align		4
.L_108:
        /*03e8*/ 	.byte	0x04, 0x1e
        /*03ea*/ 	.short	(.L_110 - .L_109)
.L_109:
        /*03ec*/ 	.word	0x00000000
.L_110:


//--------------------- .nv.info._ZN7cutlass13device_kernelIN5flash19enable_sm80_to_sm89INS1_16FlashAttnFwdSm80INS1_25CollectiveMainloopFwdSm80ILi4ELi1ELb0EN4cute5tupleIJNS5_1CILi128EEENS7_ILi64EEENS7_ILi96EEEEEELi96ENS_6half_tEfNS_4arch4Sm80ELb0ELb0ELb1ELb1ELb1ELb1ELb1ELb0EEENS1_21CollectiveEpilogueFwdINS6_IJS8_SA_S9_EEENS6_IJNS7_ILi1EEESI_SI_EEESC_SE_Li128ELb1ELb1ELb0ELb0EEENS1_19SingleTileSchedulerILb1ELb0ELb1ELi128EEEEEEEEEvNT_6ParamsE --------------------------
	.section	.nv.info._ZN7cutlass13device_kernelIN5flash19enable_sm80_to_sm89INS1_16FlashAttnFwdSm80INS1_25CollectiveMainloopFwdSm80ILi4ELi1ELb0EN4cute5tupleIJNS5_1CILi128EEENS7_ILi64EEENS7_ILi96EEEEEELi96ENS_6half_tEfNS_4arch4Sm80ELb0ELb0ELb1ELb1ELb1ELb1ELb1ELb0EEENS1_21CollectiveEpilogueFwdINS6_IJS8_SA_S9_EEENS6_IJNS7_ILi1EEESI_SI_EEESC_SE_Li128ELb1ELb1ELb0ELb0EEENS1_19SingleTileSchedulerILb1ELb0ELb1ELi128EEEEEEEEEvNT_6ParamsE,"",@"SHT_CUDA_INFO"
	.sectionflags	@""
	.align	4


	//----- nvinfo : EIATTR_CUDA_API_VERSION
	.align		4
        /*0000*/ 	.byte	0x04, 0x37
        /*0002*/ 	.short	(.L_112 - .L_111)
.L_111:
        /*0004*/ 	.word	0x00000082


	//----- nvinfo : EIATTR_SW2861232_WAR
	.align		4
.L_112:
        /*0008*/ 	.byte	0x01, 0x35
	.zero		2


	//----- nvinfo : EIATTR_PARAM_CBANK
	.align		4
        /*000c*/ 	.byte	0x04, 0x0a
        /*000e*/ 	.short	(.L_114 - .L_113)
	.align		4
.L_113:
        /*0010*/ 	.word	index@(.nv.constant0._ZN7cutlass13device_kernelIN5flash19enable_sm80_to_sm89INS1_16FlashAttnFwdSm80INS1_25CollectiveMainloopFwdSm80ILi4ELi1ELb0EN4cute5tupleIJNS5_1CILi128EEENS7_ILi64EEENS7_ILi96EEEEEELi96ENS_6half_tEfNS_4arch4Sm80ELb0ELb0ELb1ELb1ELb1ELb1ELb1ELb0EEENS1_21CollectiveEpilogueFwdINS6_IJS8_SA_S9_EEENS6_IJNS7_ILi1EEESI_SI_EEESC_SE_Li128ELb1ELb1ELb0ELb0EEENS1_19SingleTileSchedulerILb1ELb0ELb1ELi128EEEEEEEEEvNT_6ParamsE)
        /*0014*/ 	.short	0x0160
        /*0016*/ 	.short	0x0418


	//----- nvinfo : EIATTR_CBANK_PARAM_SIZE
	.align		4
.L_114:
        /*0018*/ 	.byte	0x03, 0x19
        /*001a*/ 	.short	0x0418


	//----- nvinfo : EIATTR_KPARAM_INFO
	.align		4
        /*001c*/ 	.byte	0x04, 0x17
        /*001e*/ 	.short	(.L_116 - .L_115)
.L_115:
        /*0020*/ 	.word	0x00000000
        /*0024*/ 	.short	0x0000
        /*0026*/ 	.short	0x0000
        /*0028*/ 	.byte	0x00, 0xf0, 0x61, 0x10


	//----- nvinfo : EIATTR_MAXREG_COUNT
	.align		4
.L_116:
        /*002c*/ 	.byte	0x03, 0x1b
        /*002e*/ 	.short	0x00ff


	//----- nvinfo : EIATTR_NUM_BARRIERS
	.align		4
        /*0030*/ 	.byte	0x02, 0x4c
        /*0032*/ 	.byte	0x02
	.zero		1


	//----- nvinfo : EIATTR_ANNOTATIONS
	.align		4
        /*0034*/ 	.byte	0x04, 0x55
        /*0036*/ 	.short	(.L_118 - .L_117)


	//   ....[0]....
.L_117:
        /* <DEDUP_REMOVED lines=19> */


	//----- nvinfo : EIATTR_MERCURY_ISA_VERSION
	.align		4
.L_118:
        /*0150*/ 	.byte	0x03, 0x5f
        /*0152*/ 	.short	0x0000


	//----- nvinfo : EIATTR_COOP_GROUP_MASK_REGIDS
	.align		4
        /*0154*/ 	.byte	0x04, 0x29
        /*0156*/ 	.short	(.L_120 - .L_119)


	//   ....[0]....
.L_119:
        /*0158*/ 	.word	0xffffffff


	//   ....[1]....
        /*015c*/ 	.word	0xffffffff


	//   ....[2]....
        /*0160*/ 	.word	0xffffffff


	//   ....[3]....
        /*0164*/ 	.word	0xffffffff


	//   ....[4]....
        /*0168*/ 	.word	0xffffffff


	//   ....[5]....
        /*016c*/ 	.word	0xffffffff


	//   ....[6]....
        /*0170*/ 	.word	0xffffffff


	//   ....[7]....
        /*0174*/ 	.word	0xffffffff


	//   ....[8]....
        /*0178*/ 	.word	0xffffffff


	//   ....[9]....
        /*017c*/ 	.word	0xffffffff


	//   ....[10]....
        /*0180*/ 	.word	0xffffffff


	//   ....[11]....
        /*0184*/ 	.word	0xffffffff


	//   ....[12]....
        /*0188*/ 	.word	0xffffffff


	//   ....[13]....
        /*018c*/ 	.word	0xffffffff


	//   ....[14]....
        /*0190*/ 	.word	0xffffffff


	//   ....[15]....
        /*0194*/ 	.word	0xffffffff


	//   ....[16]....
        /*0198*/ 	.word	0xffffffff


	//   ....[17]....
        /*019c*/ 	.word	0xffffffff


	//   ....[18]....
        /*01a0*/ 	.word	0xffffffff


	//   ....[19]....
        /*01a4*/ 	.word	0xffffffff


	//   ....[20]....
        /*01a8*/ 	.word	0xffffffff


	//   ....[21]....
        /*01ac*/ 	.word	0xffffffff


	//   ....[22]....
        /*01b0*/ 	.word	0xffffffff


	//   ....[23]....
        /*01b4*/ 	.word	0xffffffff


	//   ....[24]....
        /*01b8*/ 	.word	0xffffffff


	//   ....[25]....
        /*01bc*/ 	.word	0xffffffff


	//   ....[26]....
        /*01c0*/ 	.word	0xffffffff


	//   ....[27]....
        /*01c4*/ 	.word	0xffffffff


	//   ....[28]....
        /*01c8*/ 	.word	0xffffffff


	//   ....[29]....
        /*01cc*/ 	.word	0xffffffff


	//   ....[30]....
        /*01d0*/ 	.word	0xffffffff


	//   ....[31]....
        /*01d4*/ 	.word	0xffffffff


	//   ....[32]....
        /*01d8*/ 	.word	0xffffffff


	//   ....[33]....
        /*01dc*/ 	.word	0xffffffff


	//   ....[34]....
        /*01e0*/ 	.word	0xffffffff


	//   ....[35]....
        /*01e4*/ 	.word	0xffffffff


	//   ....[36]....
        /*01e8*/ 	.word	0xffffffff


	//   ....[37]....
        /*01ec*/ 	.word	0xffffffff


	//   ....[38]....
        /*01f0*/ 	.word	0xffffffff


	//   ....[39]....
        /*01f4*/ 	.word	0xffffffff


	//   ....[40]....
        /*01f8*/ 	.word	0xffffffff


	//   ....[41]....
        /*01fc*/ 	.word	0xffffffff


	//   ....[42]....
        /*0200*/ 	.word	0xffffffff


	//   ....[43]....
        /*0204*/ 	.word	0xffffffff


	//   ....[44]....
        /*0208*/ 	.word	0xffffffff


	//   ....[45]....
        /*020c*/ 	.word	0xffffffff


	//   ....[46]....
        /*0210*/ 	.word	0xffffffff


	//   ....[47]....
        /*0214*/ 	.word	0xffffffff


	//   ....[48]....
        /*0218*/ 	.word	0xffffffff


	//   ....[49]....
        /*021c*/ 	.word	0xffffffff


	//   ....[50]....
        /*0220*/ 	.word	0xffffffff


	//   ....[51]....
        /*0224*/ 	.word	0xffffffff


	//   ....[52]....
        /*0228*/ 	.word	0xffffffff


	//   ....[53]....
        /*022c*/ 	.word	0xffffffff


	//   ....[54]....
        /*0230*/ 	.word	0xffffffff


	//   ....[55]....
        /*0234*/ 	.word	0xffffffff


	//   ....[56]....
        /*0238*/ 	.word	0xffffffff


	//   ....[57]....
        /*023c*/ 	.word	0xffffffff


	//   ....[58]....
        /*0240*/ 	.word	0xffffffff


	//   ....[59]....
        /*0244*/ 	.word	0xffffffff


	//   ....[60]....
        /*0248*/ 	.word	0xffffffff


	//   ....[61]....
        /*024c*/ 	.word	0xffffffff


	//   ....[62]....
        /*0250*/ 	.word	0xffffffff


	//   ....[63]....
        /*0254*/ 	.word	0xffffffff


	//   ....[64]....
        /*0258*/ 	.word	0xffffffff


	//   ....[65]....
        /*025c*/ 	.word	0xffffffff


	//   ....[66]....
        /*0260*/ 	.word	0xffffffff


	//   ....[67]....
        /*0264*/ 	.word	0xffffffff


	//   ....[68]....
        /*0268*/ 	.word	0xffffffff


	//   ....[69]....
        /*026c*/ 	.word	0xffffffff


	//   ....[70]....
        /*0270*/ 	.word	0xffffffff


	//   ....[71]....
        /*0274*/ 	.word	0xffffffff


	//   ....[72]....
        /*0278*/ 	.word	0xffffffff


	//   ....[73]....
        /*027c*/ 	.word	0xffffffff


	//   ....[74]....
        /*0280*/ 	.word	0xffffffff


	//   ....[75]....
        /*0284*/ 	.word	0xffffffff


	//   ....[76]....
        /*0288*/ 	.word	0xffffffff


	//   ....[77]....
        /*028c*/ 	.word	0xffffffff


	//   ....[78]....
        /*0290*/ 	.word	0xffffffff


	//   ....[79]....
        /*0294*/ 	.word	0xffffffff


	//   ....[80]....
        /*0298*/ 	.word	0xffffffff


	//   ....[81]....
        /*029c*/ 	.word	0xffffffff


	//   ....[82]....
        /*02a0*/ 	.word	0xffffffff


	//   ....[83]....
        /*02a4*/ 	.word	0xffffffff


	//   ....[84]....
        /*02a8*/ 	.word	0xffffffff


	//----- nvinfo : EIATTR_COOP_GROUP_INSTR_OFFSETS
	.align		4
.L_120:
        /*02ac*/ 	.byte	0x04, 0x28
        /*02ae*/ 	.short	(.L_122 - .L_121)


	//   ....[0]....
.L_121:
        /*02b0*/ 	.word	0x00000090


	//   ....[1]....
        /*02b4*/ 	.word	0x00001fa0


	//   ....[2]....
        /*02b8*/ 	.word	0x00001fb0


	//   ....[3]....
        /*02bc*/ 	.word	0x00003ae0


	//   ....[4]....
        /*02c0*/ 	.word	0x00003af0


	//   ....[5]....
        /*02c4*/ 	.word	0x00005470


	//   ....[6]....
        /*02c8*/ 	.word	0x00005490


	//   ....[7]....
        /*02cc*/ 	.word	0x00005990


	//   ....[8]....
        /*02d0*/ 	.word	0x000059f0


	//   ....[9]....
        /*02d4*/ 	.word	0x00006740


	//   ....[10]....
        /*02d8*/ 	.word	0x00006770


	//   ....[11]....
        /*02dc*/ 	.word	0x00006930


	//   ....[12]....
        /*02e0*/ 	.word	0x00006960


	//   ....[13]....
        /*02e4*/ 	.word	0x00006a80


	//   ....[14]....
        /*02e8*/ 	.word	0x00006ab0


	//   ....[15]....
        /*02ec*/ 	.word	0x00006c00


	//   ....[16]....
        /*02f0*/ 	.word	0x00006c30


	//   ....[17]....
        /*02f4*/ 	.word	0x000070b0


	//   ....[18]....
        /*02f8*/ 	.word	0x000070e0


	//   ....[19]....
        /*02fc*/ 	.word	0x00007120


	//   ....[20]....
        /*0300*/ 	.word	0x00007140


	//   ....[21]....
        /*0304*/ 	.word	0x0000d3d0


	//   ....[22]....
        /*0308*/ 	.word	0x0000d3e0


	//   ....[23]....
        /*030c*/ 	.word	0x0000d3f0


	//   ....[24]....
        /*0310*/ 	.word	0x0000d400


	//   ....[25]....
        /*0314*/ 	.word	0x0000ea10


	//   ....[26]....
        /*0318*/ 	.word	0x0000ea30


	//   ....[27]....
        /*031c*/ 	.word	0x0000eaa0


	//   ....[28]....
        /*0320*/ 	.word	0x0000eac0


	//   ....[29]....
        /*0324*/ 	.word	0x0000f320


	//   ....[30]....
        /*0328*/ 	.word	0x0000f400


	//   ....[31]....
        /*032c*/ 	.word	0x0000f490


	//   ....[32]....
        /*0330*/ 	.word	0x0000f510


	//   ....[33]....
        /*0334*/ 	.word	0x0000f540


	//   ....[34]....
        /*0338*/ 	.word	0x0000f620


	//   ....[35]....
        /*033c*/ 	.word	0x0000f660


	//   ....[36]....
        /*0340*/ 	.word	0x0000f790


	//   ....[37]....
        /*0344*/ 	.word	0x000110e0


	//   ....[38]....
        /*0348*/ 	.word	0x000110f0


	//   ....[39]....
        /*034c*/ 	.word	0x00011100


	//   ....[40]....
        /*0350*/ 	.word	0x00011110


	//   ....[41]....
        /*0354*/ 	.word	0x00011520


	//   ....[42]....
        /*0358*/ 	.word	0x00011540


	//   ....[43]....
        /*035c*/ 	.word	0x00011560


	//   ....[44]....
        /*0360*/ 	.word	0x000115e0


	//   ....[45]....
        /*0364*/ 	.word	0x00012830


	//   ....[46]....
        /*0368*/ 	.word	0x000128c0


	//   ....[47]....
        /*036c*/ 	.word	0x000129c0


	//   ....[48]....
        /*0370*/ 	.word	0x00012a10


	//   ....[49]....
        /*0374*/ 	.word	0x00012a50


	//   ....[50]....
        /*0378*/ 	.word	0x00012b40


	//   ....[51]....
        /*037c*/ 	.word	0x00012b50


	//   ....[52]....
        /*0380*/ 	.word	0x00013090


	//   ....[53]....
        /*0384*/ 	.word	0x00014d30


	//   ....[54]....
        /*0388*/ 	.word	0x00014d40


	//   ....[55]....
        /*038c*/ 	.word	0x00014d50


	//   ....[56]....
        /*0390*/ 	.word	0x00014d60


	//   ....[57]....
        /*0394*/ 	.word	0x00014d90


	//   ....[58]....
        /*0398*/ 	.word	0x00014db0


	//   ....[59]....
        /*039c*/ 	.word	0x00014dd0


	//   ....[60]....
        /*03a0*/ 	.word	0x00014de0


	//   ....[61]....
        /*03a4*/ 	.word	0x000164c0


	//   ....[62]....
        /*03a8*/ 	.word	0x000164f0


	//   ....[63]....
        /*03ac*/ 	.word	0x00016520


	//   ....[64]....
        /*03b0*/ 	.word	0x00016540


	//   ....[65]....
        /*03b4*/ 	.word	0x00016550


	//   ....[66]....
        /*03b8*/ 	.word	0x00016560


	//   ....[67]....
        /*03bc*/ 	.word	0x00016570


	//   ....[68]....
        /*03c0*/ 	.word	0x00016580


	//   ....[69]....
        /*03c4*/ 	.word	0x000167a0


	//   ....[70]....
        /*03c8*/ 	.word	0x000167b0


	//   ....[71]....
        /*03cc*/ 	.word	0x00016930


	//   ....[72]....
        /*03d0*/ 	.word	0x00016960


	//   ....[73]....
        /*03d4*/ 	.word	0x00016ab0


	//   ....[74]....
        /*03d8*/ 	.word	0x00016ae0


	//   ....[75]....
        /*03dc*/ 	.word	0x00016c30


	//   ....[76]....
        /*03e0*/ 	.word	0x00016c50


	//   ....[77]....
        /*03e4*/ 	.word	0x00017440


	//   ....[78]....
        /*03e8*/ 	.word	0x00017460


	//   ....[79]....
        /*03ec*/ 	.word	0x000175b0


	//   ....[80]....
        /*03f0*/ 	.word	0x000175e0


	//   ....[81]....
        /*03f4*/ 	.word	0x00017710


	//   ....[82]....
        /*03f8*/ 	.word	0x00017740


	//   ....[83]....
        /*03fc*/ 	.word	0x00017870


	//   ....[84]....
        /*0400*/ 	.word	0x00017890


	//----- nvinfo : EIATTR_EXIT_INSTR_OFFSETS
	.align		4
.L_122:
        /*0404*/ 	.byte	0x04, 0x1c
        /*0406*/ 	.short	(.L_124 - .L_123)


	//   ....[0]....
.L_123:
        /*0408*/ 	.word	0x00000350


	//   ....[1]....
        /*040c*/ 	.word	0x00016c60


	//   ....[2]....
        /*0410*/ 	.word	0x00016d30


	//   ....[3]....
        /*0414*/ 	.word	0x00016d90


	//   ....[4]....
        /*0418*/ 	.word	0x000178a0


	//   ....[5]....
        /*041c*/ 	.word	0x00017950


	//   ....[6]....
        /*0420*/ 	.word	0x000179b0


	//----- nvinfo : EIATTR_CTAIDZ_USED
	.align		4
.L_124:
        /*0424*/ 	.byte	0x01, 0x04
	.zero		2


	//----- nvinfo : EIATTR_MAX_THREADS
	.align		4
        /*0428*/ 	.byte	0x04, 0x05
        /*042a*/ 	.short	(.L_126 - .L_125)
.L_125:
        /*042c*/ 	.word	0x00000080
        /*0430*/ 	.word	0x00000001
        /*0434*/ 	.word	0x00000001


	//----- nvinfo : EIATTR_CRS_STACK_SIZE
	.align		4
.L_126:
        /*0438*/ 	.byte	0x04, 0x1e
        /*043a*/ 	.short	(.L_128 - .L_127)
.L_127:
        /*043c*/ 	.word	0x00000000
.L_128:


//--------------------- .nv.info._ZN7cutlass13device_kernelIN5flash19enable_sm80_to_sm89INS1_16FlashAttnFwdSm80INS1_25CollectiveMainloopFwdSm80ILi4ELi1ELb0EN4cute5tupleIJNS5_1CILi128EEENS7_ILi48EEENS7_ILi96EEEEEELi96ENS_6half_tEfNS_4arch4Sm80ELb0ELb1ELb1ELb0ELb1ELb0ELb1ELb0EEENS1_21CollectiveEpilogueFwdINS6_IJS8_SA_S9_EEENS6_IJNS7_ILi1EEESI_SI_EEESC_SE_Li128ELb0ELb1ELb0ELb0EEENS1_19SingleTileSchedulerILb0ELb0ELb1ELi128EEEEEEEEEvNT_6ParamsE --------------------------
	.section	.nv.info._ZN7cutlass13device_kernelIN5flash19enable_sm80_to_sm89INS1_16FlashAttnFwdSm80INS1_25CollectiveMainloopFwdSm80ILi4ELi1ELb0EN4cute5tupleIJNS5_1CILi128EEENS7_ILi48EEENS7_ILi96EEEEEELi96ENS_6half_tEfNS_4arch4Sm80ELb0ELb1ELb1ELb0ELb1ELb0ELb1ELb0EEENS1_21CollectiveEpilogueFwdINS6_IJS8_SA_S9_EEENS6_IJNS7_ILi1EEESI_SI_EEESC_SE_Li128ELb0ELb1ELb0ELb0EEENS1_19SingleTileSchedulerILb0ELb0ELb1ELi128EEEEEEEEEvNT_6ParamsE,"",@"SHT_CUDA_INFO"
	.sectionflags	@""
	.align	4


	//----- nvinfo : EIATTR_CUDA_API_VERSION
	.align		4
        /*0000*/ 	.byte	0x04, 0x37
        /*0002*/ 	.short	(.L_130 - .L_129)
.L_129:
        /*0004*/ 	.word	0x00000082


	//----- nvinfo : EIATTR_SW2861232_WAR
	.align		4
.L_130:
        /*0008*/ 	.byte	0x01, 0x35
	.zero		2


	//----- nvinfo : EIATTR_PARAM_CBANK
	.align		4
        /*000c*/ 	.byte	0x04, 0x0a
        /*000e*/ 	.short	(.L_132 - .L_131)
	.align		4
.L_131:
        /*0010*/ 	.word	index@(.nv.constant0._ZN7cutlass13device_kernelIN5flash19enable_sm80_to_sm89INS1_16FlashAttnFwdSm80INS1_25CollectiveMainloopFwdSm80ILi4ELi1ELb0EN4cute5tupleIJNS5_1CILi128EEENS7_ILi48EEENS7_ILi96EEEEEELi96ENS_6half_tEfNS_4arch4Sm80ELb0ELb1ELb1ELb0ELb1ELb0ELb1ELb0EEENS1_21CollectiveEpilogueFwdINS6_IJS8_SA_S9_EEENS6_IJNS7_ILi1EEESI_SI_EEESC_SE_Li128ELb0ELb1ELb0ELb0EEENS1_19SingleTileSchedulerILb0ELb0ELb1ELi128EEEEEEEEEvNT_6ParamsE)
        /*0014*/ 	.short	0x0160
        /*0016*/ 	.short	0x0418


	//----- nvinfo : EIATTR_CBANK_PARAM_SIZE
	.align		4
.L_132:
        /*0018*/ 	.byte	0x03, 0x19
        /*001a*/ 	.short	0x0418


	//----- nvinfo : EIATTR_KPARAM_INFO
	.align		4
        /*001c*/ 	.byte	0x04, 0x17
        /*001e*/ 	.short	(.L_134 - .L_133)
.L_133:
        /*0020*/ 	.word	0x00000000
        /*0024*/ 	.short	0x0000
        /*0026*/ 	.short	0x0000
        /*0028*/ 	.byte	0x00, 0xf0, 0x61, 0x10


	//----- nvinfo : EIATTR_MAXREG_COUNT
	.align		4
.L_134:
        /*002c*/ 	.byte	0x03, 0x1b
        /*002e*/ 	.short	0x00ff


	//----- nvinfo : EIATTR_NUM_BARRIERS
	.align		4
        /*0030*/ 	.byte	0x02, 0x4c
        /*0032*/ 	.byte	0x02
	.zero		1


	//----- nvinfo : EIATTR_ANNOTATIONS
	.align		4
        /*0034*/ 	.byte	0x04, 0x55
        /*0036*/ 	.short	(.L_136 - .L_135)


	//   ....[0]....
.L_135:
        /* <DEDUP_REMOVED lines=36> */


	//----- nvinfo : EIATTR_MERCURY_ISA_VERSION
	.align		4
.L_136:
        /*0268*/ 	.byte	0x03, 0x5f
        /*026a*/ 	.short	0x0000


	//----- nvinfo : EIATTR_COOP_GROUP_MASK_REGIDS
	.align		4
        /*026c*/ 	.byte	0x04, 0x29
        /*026e*/ 	.short	(.L_138 - .L_137)


	//   ....[0]....
.L_137:
        /*0270*/ 	.word	0xffffffff


	//   ....[1]....
        /*0274*/ 	.word	0xffffffff


	//   ....[2]....
        /*0278*/ 	.word	0xffffffff


	//   ....[3]....
        /*027c*/ 	.word	0xffffffff


	//   ....[4]....
        /*0280*/ 	.word	0xffffffff


	//   ....[5]....
        /*0284*/ 	.word	0xffffffff


	//   ....[6]....
        /*0288*/ 	.word	0xffffffff


	//   ....[7]....
        /*028c*/ 	.word	0xffffffff


	//   ....[8]....
        /*0290*/ 	.word	0xffffffff


	//   ....[9]....
        /*0294*/ 	.word	0xffffffff


	//   ....[10]....
        /*0298*/ 	.word	0xffffffff


	//   ....[11]....
        /*029c*/ 	.word	0xffffffff


	//   ....[12]....
        /*02a0*/ 	.word	0xffffffff


	//   ....[13]....
        /*02a4*/ 	.word	0xffffffff


	//   ....[14]....
        /*02a8*/ 	.word	0xffffffff


	//   ....[15]....
        /*02ac*/ 	.word	0xffffffff


	//   ....[16]....
        /*02b0*/ 	.word	0xffffffff


	//   ....[17]....
        /*02b4*/ 	.word	0xffffffff


	//   ....[18]....
        /*02b8*/ 	.word	0xffffffff


	//   ....[19]....
        /*02bc*/ 	.word	0xffffffff


	//   ....[20]....
        /*02c0*/ 	.word	0xffffffff


	//   ....[21]....
        /*02c4*/ 	.word	0xffffffff


	//   ....[22]....
        /*02c8*/ 	.word	0xffffffff


	//   ....[23]....
        /*02cc*/ 	.word	0xffffffff


	//   ....[24]....
        /*02d0*/ 	.word	0xffffffff


	//   ....[25]....
        /*02d4*/ 	.word	0xffffffff


	//   ....[26]....
        /*02d8*/ 	.word	0xffffffff


	//   ....[27]....
        /*02dc*/ 	.word	0xffffffff


	//   ....[28]....
        /*02e0*/ 	.word	0xffffffff


	//   ....[29]....
        /*02e4*/ 	.word	0xffffffff


	//   ....[30]....
        /*02e8*/ 	.word	0xffffffff


	//   ....[31]....
        /*02ec*/ 	.word	0xffffffff


	//   ....[32]....
        /*02f0*/ 	.word	0xffffffff


	//   ....[33]....
        /*02f4*/ 	.word	0xffffffff


	//   ....[34]....
        /*02f8*/ 	.word	0xffffffff


	//   ....[35]....
        /*02fc*/ 	.word	0xffffffff


	//   ....[36]....
        /*0300*/ 	.word	0xffffffff


	//   ....[37]....
        /*0304*/ 	.word	0xffffffff


	//   ....[38]....
        /*0308*/ 	.word	0xffffffff


	//   ....[39]....
        /*030c*/ 	.word	0xffffffff


	//   ....[40]....
        /*0310*/ 	.word	0xffffffff


	//   ....[41]....
        /*0314*/ 	.word	0xffffffff


	//   ....[42]....
        /*0318*/ 	.word	0xffffffff


	//   ....[43]....
        /*031c*/ 	.word	0xffffffff


	//   ....[44]....
        /*0320*/ 	.word	0xffffffff


	//   ....[45]....
        /*0324*/ 	.word	0xffffffff


	//   ....[46]....
        /*0328*/ 	.word	0xffffffff


	//   ....[47]....
        /*032c*/ 	.word	0xffffffff


	//   ....[48]....
        /*0330*/ 	.word	0xffffffff


	//   ....[49]....
        /*0334*/ 	.word	0xffffffff


	//   ....[50]....
        /*0338*/ 	.word	0xffffffff


	//   ....[51]....
        /*033c*/ 	.word	0xffffffff


	//   ....[52]....
        /*0340*/ 	.word	0xffffffff


	//   ....[53]....
        /*0344*/ 	.word	0xffffffff


	//   ....[54]....
        /*0348*/ 	.word	0xffffffff


	//   ....[55]....
        /*034c*/ 	.word	0xffffffff


	//   ....[56]....
        /*0350*/ 	.word	0xffffffff


	//   ....[57]....
        /*0354*/ 	.word	0xffffffff


	//   ....[58]....
        /*0358*/ 	.word	0xffffffff


	//   ....[59]....
        /*035c*/ 	.word	0xffffffff


	//   ....[60]....
        /*0360*/ 	.word	0xffffffff


	//   ....[61]....
        /*0364*/ 	.word	0xffffffff


	//   ....[62]....
        /*0368*/ 	.word	0xffffffff


	//   ....[63]....
        /*036c*/ 	.word	0xffffffff


	//   ....[64]....
        /*0370*/ 	.word	0xffffffff


	//   ....[65]....
        /*0374*/ 	.word	0xffffffff


	//   ....[66]....
        /*0378*/ 	.word	0xffffffff


	//   ....[67]....
        /*037c*/ 	.word	0xffffffff


	//   ....[68]....
        /*0380*/ 	.word	0xffffffff


	//   ....[69]....
        /*0384*/ 	.word	0xffffffff


	//   ....[70]....
        /*0388*/ 	.word	0xffffffff


	//   ....[71]....
        /*038c*/ 	.word	0xffffffff


	//   ....[72]....
        /*0390*/ 	.word	0xffffffff


	//   ....[73]....
        /*0394*/ 	.word	0xffffffff


	//   ....[74]....
        /*0398*/ 	.word	0xffffffff


	//   ....[75]....
        /*039c*/ 	.word	0xffffffff


	//   ....[76]....
        /*03a0*/ 	.word	0xffffffff


	//   ....[77]....
        /*03a4*/ 	.word	0xffffffff


	//   ....[78]....
        /*03a8*/ 	.word	0xffffffff


	//   ....[79]....
        /*03ac*/ 	.word	0xffffffff


	//   ....[80]....
        /*03b0*/ 	.word	0xffffffff


	//   ....[81]....
        /*03b4*/ 	.word	0xffffffff


	//   ....[82]....
        /*03b8*/ 	.word	0xffffffff


	//   ....[83]....
        /*03bc*/ 	.word	0xffffffff


	//   ....[84]....
        /*03c0*/ 	.word	0xffffffff


	//   ....[85]....
        /*03c4*/ 	.word	0xffffffff


	//   ....[86]....
        /*03c8*/ 	.word	0xffffffff


	//   ....[87]....
        /*03cc*/ 	.word	0xffffffff


	//   ....[88]....
        /*03d0*/ 	.word	0xffffffff


	//   ....[89]....
        /*03d4*/ 	.word	0xffffffff


	//   ....[90]....
        /*03d8*/ 	.word	0xffffffff


	//   ....[91]....
        /*03dc*/ 	.word	0xffffffff


	//   ....[92]....
        /*03e0*/ 	.word	0xffffffff


	//   ....[93]....
        /*03e4*/ 	.word	0xffffffff


	//   ....[94]....
        /*03e8*/ 	.word	0xffffffff


	//   ....[95]....
        /*03ec*/ 	.word	0xffffffff


	//   ....[96]....
        /*03f0*/ 	.word	0xffffffff


	//   ....[97]....
        /*03f4*/ 	.word	0xffffffff


	//   ....[98]....
        /*03f8*/ 	.word	0xffffffff


	//   ....[99]....
        /*03fc*/ 	.word	0xffffffff


	//   ....[100]....
        /*0400*/ 	.word	0xffffffff


	//   ....[101]....
        /*0404*/ 	.word	0xffffffff


	//   ....[102]....
        /*0408*/ 	.word	0xffffffff


	//   ....[103]....
        /*040c*/ 	.word	0xffffffff


	//   ....[104]....
        /*0410*/ 	.word	0xffffffff


	//   ....[105]....
        /*0414*/ 	.word	0xffffffff


	//   ....[106]....
        /*0418*/ 	.word	0xffffffff


	//   ....[107]....
        /*041c*/ 	.word	0xffffffff


	//   ....[108]....
        /*0420*/ 	.word	0xffffffff


	//   ....[109]....
        /*0424*/ 	.word	0xffffffff


	//   ....[110]....
        /*0428*/ 	.word	0xffffffff


	//   ....[111]....
        /*042c*/ 	.word	0xffffffff


	//   ....[112]....
        /*0430*/ 	.word	0xffffffff


	//   ....[113]....
        /*0434*/ 	.word	0xffffffff


	//   ....[114]....
        /*0438*/ 	.word	0xffffffff


	//   ....[115]....
        /*043c*/ 	.word	0xffffffff


	//   ....[116]....
        /*0440*/ 	.word	0xffffffff


	//   ....[117]....
        /*0444*/ 	.word	0xffffffff


	//   ....[118]....
        /*0448*/ 	.word	0xffffffff


	//   ....[119]....
        /*044c*/ 	.word	0xffffffff


	//   ....[120]....
        /*0450*/ 	.word	0xffffffff


	//   ....[121]....
        /*0454*/ 	.word	0xffffffff


	//   ....[122]....
        /*0458*/ 	.word	0xffffffff


	//   ....[123]....
        /*045c*/ 	.word	0xffffffff


	//   ....[124]....
        /*0460*/ 	.word	0xffffffff


	//   ....[125]....
        /*0464*/ 	.word	0xffffffff


	//   ....[126]....
        /*0468*/ 	.word	0xffffffff


	//   ....[127]....
        /*046c*/ 	.word	0xffffffff


	//----- nvinfo : EIATTR_COOP_GROUP_INSTR_OFFSETS
	.align		4
.L_138:
        /*0470*/ 	.byte	0x04, 0x28
        /*0472*/ 	.short	(.L_140 - .L_139)


	//   ....[0]....
.L_139:
        /*0474*/ 	.word	0x00000e80


	//   ....[1]....
        /*0478*/ 	.word	0x00000eb0


	//   ....[2]....
        /*047c*/ 	.word	0x00000ee0


	//   ....[3]....
        /*0480*/ 	.word	0x00000f10


	//   ....[4]....
        /*0484*/ 	.word	0x00000f80


	//   ....[5]....
        /*0488*/ 	.word	0x00000fb0


	//   ....[6]....
        /*048c*/ 	.word	0x00001050


	//   ....[7]....
        /*0490*/ 	.word	0x00001060


	//   ....[8]....
        /*0494*/ 	.word	0x000014f0


	//   ....[9]....
        /*0498*/ 	.word	0x00001520


	//   ....[10]....
        /*049c*/ 	.word	0x00001540


	//   ....[11]....
        /*04a0*/ 	.word	0x00001560


	//   ....[12]....
        /*04a4*/ 	.word	0x00001830


	//   ....[13]....
        /*04a8*/ 	.word	0x00001930


	//   ....[14]....
        /*04ac*/ 	.word	0x00001c60


	//   ....[15]....
        /*04b0*/ 	.word	0x00001c70


	//   ....[16]....
        /*04b4*/ 	.word	0x000028c0


	//   ....[17]....
        /*04b8*/ 	.word	0x000028d0


	//   ....[18]....
        /*04bc*/ 	.word	0x00002950


	//   ....[19]....
        /*04c0*/ 	.word	0x00002970


	//   ....[20]....
        /*04c4*/ 	.word	0x00002d80


	//   ....[21]....
        /*04c8*/ 	.word	0x00003010


	//   ....[22]....
        /*04cc*/ 	.word	0x000036b0


	//   ....[23]....
        /*04d0*/ 	.word	0x00003c90


	//   ....[24]....
        /*04d4*/ 	.word	0x000047a0


	//   ....[25]....
        /*04d8*/ 	.word	0x00004830


	//   ....[26]....
        /*04dc*/ 	.word	0x000048a0


	//   ....[27]....
        /*04e0*/ 	.word	0x000048c0


	//   ....[28]....
        /*04e4*/ 	.word	0x000048e0


	//   ....[29]....
        /*04e8*/ 	.word	0x00004990


	//   ....[30]....
        /*04ec*/ 	.word	0x00004a40


	//   ....[31]....
        /*04f0*/ 	.word	0x00004ac0


	//   ....[32]....
        /*04f4*/ 	.word	0x00005f80


	//   ....[33]....
        /*04f8*/ 	.word	0x00005f90


	//   ....[34]....
        /*04fc*/ 	.word	0x00006070


	//   ....[35]....
        /*0500*/ 	.word	0x00006080


	//   ....[36]....
        /*0504*/ 	.word	0x00007080


	//   ....[37]....
        /*0508*/ 	.word	0x00007090


	//   ....[38]....
        /*050c*/ 	.word	0x00007110


	//   ....[39]....
        /*0510*/ 	.word	0x00007150


	//   ....[40]....
        /*0514*/ 	.word	0x000072e0


	//   ....[41]....
        /*0518*/ 	.word	0x00007510


	//   ....[42]....
        /*051c*/ 	.word	0x00007a60


	//   ....[43]....
        /*0520*/ 	.word	0x00007ef0


	//   ....[44]....
        /*0524*/ 	.word	0x00008510


	//   ....[45]....
        /*0528*/ 	.word	0x00008610


	//   ....[46]....
        /*052c*/ 	.word	0x000086d0


	//   ....[47]....
        /*0530*/ 	.word	0x00008790


	//   ....[48]....
        /*0534*/ 	.word	0x00008820


	//   ....[49]....
        /*0538*/ 	.word	0x000088e0


	//   ....[50]....
        /*053c*/ 	.word	0x00008b00


	//   ....[51]....
        /*0540*/ 	.word	0x00008b20


	//   ....[52]....
        /*0544*/ 	.word	0x0000a900


	//   ....[53]....
        /*0548*/ 	.word	0x0000a910


	//   ....[54]....
        /*054c*/ 	.word	0x0000a9f0


	//   ....[55]....
        /*0550*/ 	.word	0x0000aa00


	//   ....[56]....
        /*0554*/ 	.word	0x0000ba00


	//   ....[57]....
        /*0558*/ 	.word	0x0000ba10


	//   ....[58]....
        /*055c*/ 	.word	0x0000ba90


	//   ....[59]....
        /*0560*/ 	.word	0x0000bad0


	//   ....[60]....
        /*0564*/ 	.word	0x0000bd60


	//   ....[61]....
        /*0568*/ 	.word	0x0000bdb0


	//   ....[62]....
        /*056c*/ 	.word	0x0000be50


	//   ....[63]....
        /*0570*/ 	.word	0x0000be90


	//   ....[64]....
        /*0574*/ 	.word	0x0000bec0


	//   ....[65]....
        /*0578*/ 	.word	0x0000bf70


	//   ....[66]....
        /*057c*/ 	.word	0x0000bfb0


	//   ....[67]....
        /*0580*/ 	.word	0x0000c470


	//   ....[68]....
        /*0584*/ 	.word	0x0000dad0


	//   ....[69]....
        /*0588*/ 	.word	0x0000daf0


	//   ....[70]....
        /*058c*/ 	.word	0x0000dcc0


	//   ....[71]....
        /*0590*/ 	.word	0x0000dcd0


	//   ....[72]....
        /*0594*/ 	.word	0x0000ec80


	//   ....[73]....
        /*0598*/ 	.word	0x0000ec90


	//   ....[74]....
        /*059c*/ 	.word	0x0000ed10


	//   ....[75]....
        /*05a0*/ 	.word	0x0000ed50


	//   ....[76]....
        /*05a4*/ 	.word	0x0000eed0


	//   ....[77]....
        /*05a8*/ 	.word	0x0000f440


	//   ....[78]....
        /*05ac*/ 	.word	0x0000f640


	//   ....[79]....
        /*05b0*/ 	.word	0x0000fad0


	//   ....[80]....
        /*05b4*/ 	.word	0x000103b0


	//   ....[81]....
        /*05b8*/ 	.word	0x00010490


	//   ....[82]....
        /*05bc*/ 	.word	0x000104b0


	//   ....[83]....
        /*05c0*/ 	.word	0x00010550


	//   ....[84]....
        /*05c4*/ 	.word	0x00010570


	//   ....[85]....
        /*05c8*/ 	.word	0x000105d0


	//   ....[86]....
        /*05cc*/ 	.word	0x00010710


	//   ....[87]....
        /*05d0*/ 	.word	0x00010730


	//   ....[88]....
        /*05d4*/ 	.word	0x00011f70


	//   ....[89]....
        /*05d8*/ 	.word	0x00011f80


	//   ....[90]....
        /*05dc*/ 	.word	0x00011f90


	//   ....[91]....
        /*05e0*/ 	.word	0x00011fa0


	//   ....[92]....
        /*05e4*/ 	.word	0x00011fd0


	//   ....[93]....
        /*05e8*/ 	.word	0x00011ff0


	//   ....[94]....
        /*05ec*/ 	.word	0x00012010


	//   ....[95]....
        /*05f0*/ 	.word	0x00012020


	//   ....[96]....
        /*05f4*/ 	.word	0x00013780


	//   ....[97]....
        /*05f8*/ 	.word	0x00013790


	//   ....[98]....
        /*05fc*/ 	.word	0x000137b0


	//   ....[99]....
        /*0600*/ 	.word	0x000137c0


	//   ....[100]....
        /*0604*/ 	.word	0x000137d0


	//   ....[101]....
        /*0608*/ 	.word	0x000137e0


	//   ....[102]....
        /*060c*/ 	.word	0x000137f0


	//   ....[103]....
        /*0610*/ 	.word	0x00013800


	//   ....[104]....
        /*0614*/ 	.word	0x00013830


	//   ....[105]....
        /*0618*/ 	.word	0x00013850


	//   ....[106]....
        /*061c*/ 	.word	0x00013a70


	//   ....[107]....
        /*0620*/ 	.word	0x00013aa0


	//   ....[108]....
        /*0624*/ 	.word	0x00013bf0


	//   ....[109]....
        /*0628*/ 	.word	0x00013c20


	//   ....[110]....
        /*062c*/ 	.word	0x00013d70


	//   ....[111]....
        /*0630*/ 	.word	0x00013d90


	//   ....[112]....
        /*0634*/ 	.word	0x00014430


	//   ....[113]....
        /*0638*/ 	.word	0x00014450


	//   ....[114]....
        /*063c*/ 	.word	0x000145a0


	//   ....[115]....
        /*0640*/ 	.word	0x000145d0


	//   ....[116]....
        /*0644*/ 	.word	0x00014700


	//   ....[117]....
        /*0648*/ 	.word	0x00014730


	//   ....[118]....
        /*064c*/ 	.word	0x00014860


	//   ....[119]....
        /*0650*/ 	.word	0x00014880


	//   ....[120]....
        /*0654*/ 	.word	0x000149d0


	//   ....[121]....
        /*0658*/ 	.word	0x00014a10


	//   ....[122]....
        /*065c*/ 	.word	0x00014a50


	//   ....[123]....
        /*0660*/ 	.word	0x00014a90


	//   ....[124]....
        /*0664*/ 	.word	0x00014ad0


	//   ....[125]....
        /*0668*/ 	.word	0x00014b10


	//   ....[126]....
        /*066c*/ 	.word	0x00014b50


	//   ....[127]....
        /*0670*/ 	.word	0x00014b90


	//----- nvinfo : EIATTR_EXIT_INSTR_OFFSETS
	.align		4
.L_140:
        /*0674*/ 	.byte	0x04, 0x1c
        /*0676*/ 	.short	(.L_142 - .L_141)


	//   ....[0]....
.L_141:
        /*0678*/ 	.word	0x00000040


	//   ....[1]....
        /*067c*/ 	.word	0x00013da0


	//   ....[2]....
        /*0680*/ 	.word	0x00013e70


	//   ....[3]....
        /*0684*/ 	.word	0x00013ed0


	//   ....[4]....
        /*0688*/ 	.word	0x00014890


	//   ....[5]....
        /*068c*/ 	.word	0x00014940


	//   ....[6]....
        /*0690*/ 	.word	0x000149a0


	//----- nvinfo : EIATTR_CTAIDZ_USED
	.align		4
.L_142:
        /*0694*/ 	.byte	0x01, 0x04
	.zero		2


	//----- nvinfo : EIATTR_MAX_THREADS
	.align		4
        /*0698*/ 	.byte	0x04, 0x05
        /*069a*/ 	.short	(.L_144 - .L_143)
.L_143:
        /*069c*/ 	.word	0x00000080
        /*06a0*/ 	.word	0x00000001
        /*06a4*/ 	.word	0x00000001


	//----- nvinfo : EIATTR_CRS_STACK_SIZE
	.align		4
.L_144:
        /*06a8*/ 	.byte	0x04, 0x1e
        /*06aa*/ 	.short	(.L_146 - .L_145)
.L_145:
        /*06ac*/ 	.word	0x00000000
.L_146:


//--------------------- .nv.info._ZN7cutlass13device_kernelIN5flash19enable_sm80_to_sm89INS1_16FlashAttnFwdSm80INS1_25CollectiveMainloopFwdSm80ILi4ELi1ELb0EN4cute5tupleIJNS5_1CILi128EEENS7_ILi48EEENS7_ILi96EEEEEELi96ENS_6half_tEfNS_4arch4Sm80ELb0ELb1ELb1ELb1ELb1ELb0ELb1ELb0EEENS1_21CollectiveEpilogueFwdINS6_IJS8_SA_S9_EEENS6_IJNS7_ILi1EEESI_SI_EEESC_SE_Li128ELb1ELb1ELb0ELb0EEENS1_19SingleTileSchedulerILb1ELb0ELb1ELi128EEEEEEEEEvNT_6ParamsE --------------------------
	.section	.nv.info._ZN7cutlass13device_kernelIN5flash19enable_sm80_to_sm89INS1_16FlashAttnFwdSm80INS1_25CollectiveMainloopFwdSm80ILi4ELi1ELb0EN4cute5tupleIJNS5_1CILi128EEENS7_ILi48EEENS7_ILi96EEEEEELi96ENS_6half_tEfNS_4arch4Sm80ELb0ELb1ELb1ELb1ELb1ELb0ELb1ELb0EEENS1_21CollectiveEpilogueFwdINS6_IJS8_SA_S9_EEENS6_IJNS7_ILi1EEESI_SI_EEESC_SE_Li128ELb1ELb1ELb0ELb0EEENS1_19SingleTileSchedulerILb1ELb0ELb1ELi128EEEEEEEEEvNT_6ParamsE,"",@"SHT_CUDA_INFO"
	.sectionflags	@""
	.align	4


	//----- nvinfo : EIATTR_CUDA_API_VERSION
	.align		4
        /*0000*/ 	.byte	0x04, 0x37
        /*0002*/ 	.short	(.L_148 - .L_147)
.L_147:
        /*0004*/ 	.word	0x00000082


	//----- nvinfo : EIATTR_SW2861232_WAR
	.align		4
.L_148:
        /*0008*/ 	.byte	0x01, 0x35
	.zero		2


	//----- nvinfo : EIATTR_PARAM_CBANK
	.align		4
        /*000c*/ 	.byte	0x04, 0x0a
        /*000e*/ 	.short	(.L_150 - .L_149)
	.align		4
.L_149:
        /*0010*/ 	.word	index@(.nv.constant0._ZN7cutlass13device_kernelIN5flash19enable_sm80_to_sm89INS1_16FlashAttnFwdSm80INS1_25CollectiveMainloopFwdSm80ILi4ELi1ELb0EN4cute5tupleIJNS5_1CILi128EEENS7_ILi48EEENS7_ILi96EEEEEELi96ENS_6half_tEfNS_4arch4Sm80ELb0ELb1ELb1ELb1ELb1ELb0ELb1ELb0EEENS1_21CollectiveEpilogueFwdINS6_IJS8_SA_S9_EEENS6_IJNS7_ILi1EEESI_SI_EEESC_SE_Li128ELb1ELb1ELb0ELb0EEENS1_19SingleTileSchedulerILb1ELb0ELb1ELi128EEEEEEEEEvNT_6ParamsE)
        /*0014*/ 	.short	0x0160
        /*0016*/ 	.short	0x0418


	//----- nvinfo : EIATTR_CBANK_PARAM_SIZE
	.align		4
.L_150:
        /*0018*/ 	.byte	0x03, 0x19
        /*001a*/ 	.short	0x0418


	//----- nvinfo : EIATTR_KPARAM_INFO
	.align		4
        /*001c*/ 	.byte	0x04, 0x17
        /*001e*/ 	.short	(.L_152 - .L_151)
.L_151:
        /*0020*/ 	.word	0x00000000
        /*0024*/ 	.short	0x0000
        /*0026*/ 	.short	0x0000
        /*0028*/ 	.byte	0x00, 0xf0, 0x61, 0x10


	//----- nvinfo : EIATTR_MAXREG_COUNT
	.align		4
.L_152:
        /*002c*/ 	.byte	0x03, 0x1b
        /*002e*/ 	.short	0x00ff


	//----- nvinfo : EIATTR_NUM_BARRIERS
	.align		4
        /*0030*/ 	.byte	0x02, 0x4c
        /*0032*/ 	.byte	0x02
	.zero		1


	//----- nvinfo : EIATTR_ANNOTATIONS
	.align		4
        /*0034*/ 	.byte	0x04, 0x55
        /*0036*/ 	.short	(.L_154 - .L_153)


	//   ....[0]....
.L_153:
        /* <DEDUP_REMOVED lines=45> */


	//----- nvinfo : EIATTR_MERCURY_ISA_VERSION
	.align		4
.L_154:
        /*02f0*/ 	.byte	0x03, 0x5f
        /*02f2*/ 	.short	0x0000


	//----- nvinfo : EIATTR_COOP_GROUP_MASK_REGIDS
	.align		4
        /*02f4*/ 	.byte	0x04, 0x29
        /*02f6*/ 	.short	(.L_156 - .L_155)


	//   ....[0]....
.L_155:
        /*02f8*/ 	.word	0xffffffff


	//   ....[1]....
        /*02fc*/ 	.word	0xffffffff


	//   ....[2]....
        /*0300*/ 	.word	0xffffffff


	//   ....[3]....
        /*0304*/ 	.word	0xffffffff


	//   ....[4]....
        /*0308*/ 	.word	0xffffffff


	//   ....[5]....
        /*030c*/ 	.word	0xffffffff


	//   ....[6]....
        /*0310*/ 	.word	0xffffffff


	//   ....[7]....
        /*0314*/ 	.word	0xffffffff


	//   ....[8]....
        /*0318*/ 	.word	0xffffffff


	//   ....[9]....
        /*031c*/ 	.word	0xffffffff


	//   ....[10]....
        /*0320*/ 	.word	0xffffffff


	//   ....[11]....
        /*0324*/ 	.word	0xffffffff


	//   ....[12]....
        /*0328*/ 	.word	0xffffffff


	//   ....[13]....
        /*032c*/ 	.word	0xffffffff


	//   ....[14]....
        /*0330*/ 	.word	0xffffffff


	//   ....[15]....
        /*0334*/ 	.word	0xffffffff


	//   ....[16]....
        /*0338*/ 	.word	0xffffffff


	//   ....[17]....
        /*033c*/ 	.word	0xffffffff


	//   ....[18]....
        /*0340*/ 	.word	0xffffffff


	//   ....[19]....
        /*0344*/ 	.word	0xffffffff


	//   ....[20]....
        /*0348*/ 	.word	0xffffffff


	//   ....[21]....
        /*034c*/ 	.word	0xffffffff


	//   ....[22]....
        /*0350*/ 	.word	0xffffffff


	//   ....[23]....
        /*0354*/ 	.word	0xffffffff


	//   ....[24]....
        /*0358*/ 	.word	0xffffffff


	//   ....[25]....
        /*035c*/ 	.word	0xffffffff


	//   ....[26]....
        /*0360*/ 	.word	0xffffffff


	//   ....[27]....
        /*0364*/ 	.word	0xffffffff


	//   ....[28]....
        /*0368*/ 	.word	0xffffffff


	//   ....[29]....
        /*036c*/ 	.word	0xffffffff


	//   ....[30]....
        /*0370*/ 	.word	0xffffffff


	//   ....[31]....
        /*0374*/ 	.word	0xffffffff


	//   ....[32]....
        /*0378*/ 	.word	0xffffffff


	//   ....[33]....
        /*037c*/ 	.word	0xffffffff


	//   ....[34]....
        /*0380*/ 	.word	0xffffffff


	//   ....[35]....
        /*0384*/ 	.word	0xffffffff


	//   ....[36]....
        /*0388*/ 	.word	0xffffffff


	//   ....[37]....
        /*038c*/ 	.word	0xffffffff


	//   ....[38]....
        /*0390*/ 	.word	0xffffffff


	//   ....[39]....
        /*0394*/ 	.word	0xffffffff


	//   ....[40]....
        /*0398*/ 	.word	0xffffffff


	//   ....[41]....
        /*039c*/ 	.word	0xffffffff


	//   ....[42]....
        /*03a0*/ 	.word	0xffffffff


	//   ....[43]....
        /*03a4*/ 	.word	0xffffffff


	//   ....[44]....
        /*03a8*/ 	.word	0xffffffff


	//   ....[45]....
        /*03ac*/ 	.word	0xffffffff


	//   ....[46]....
        /*03b0*/ 	.word	0xffffffff


	//   ....[47]....
        /*03b4*/ 	.word	0xffffffff


	//   ....[48]....
        /*03b8*/ 	.word	0xffffffff


	//   ....[49]....
        /*03bc*/ 	.word	0xffffffff


	//   ....[50]....
        /*03c0*/ 	.word	0xffffffff


	//   ....[51]....
        /*03c4*/ 	.word	0xffffffff


	//   ....[52]....
        /*03c8*/ 	.word	0xffffffff


	//   ....[53]....
        /*03cc*/ 	.word	0xffffffff


	//   ....[54]....
        /*03d0*/ 	.word	0xffffffff


	//   ....[55]....
        /*03d4*/ 	.word	0xffffffff


	//   ....[56]....
        /*03d8*/ 	.word	0xffffffff


	//   ....[57]....
        /*03dc*/ 	.word	0xffffffff


	//   ....[58]....
        /*03e0*/ 	.word	0xffffffff


	//   ....[59]....
        /*03e4*/ 	.word	0xffffffff


	//   ....[60]....
        /*03e8*/ 	.word	0xffffffff


	//   ....[61]....
        /*03ec*/ 	.word	0xffffffff


	//   ....[62]....
        /*03f0*/ 	.word	0xffffffff


	//   ....[63]....
        /*03f4*/ 	.word	0xffffffff


	//   ....[64]....
        /*03f8*/ 	.word	0xffffffff


	//   ....[65]....
        /*03fc*/ 	.word	0xffffffff


	//   ....[66]....
        /*0400*/ 	.word	0xffffffff


	//   ....[67]....
        /*0404*/ 	.word	0xffffffff


	//   ....[68]....
        /*0408*/ 	.word	0xffffffff


	//   ....[69]....
        /*040c*/ 	.word	0xffffffff


	//   ....[70]....
        /*0410*/ 	.word	0xffffffff


	//   ....[71]....
        /*0414*/ 	.word	0xffffffff


	//   ....[72]....
        /*0418*/ 	.word	0xffffffff


	//   ....[73]....
        /*041c*/ 	.word	0xffffffff


	//   ....[74]....
        /*0420*/ 	.word	0xffffffff


	//   ....[75]....
        /*0424*/ 	.word	0xffffffff


	//   ....[76]....
        /*0428*/ 	.word	0xffffffff


	//   ....[77]....
        /*042c*/ 	.word	0xffffffff


	//   ....[78]....
        /*0430*/ 	.word	0xffffffff


	//   ....[79]....
        /*0434*/ 	.word	0xffffffff


	//   ....[80]....
        /*0438*/ 	.word	0xffffffff


	//   ....[81]....
        /*043c*/ 	.word	0xffffffff


	//   ....[82]....
        /*0440*/ 	.word	0xffffffff


	//   ....[83]....
        /*0444*/ 	.word	0xffffffff


	//   ....[84]....
        /*0448*/ 	.word	0xffffffff


	//   ....[85]....
        /*044c*/ 	.word	0xffffffff


	//   ....[86]....
        /*0450*/ 	.word	0xffffffff


	//   ....[87]....
        /*0454*/ 	.word	0xffffffff


	//   ....[88]....
        /*0458*/ 	.word	0xffffffff


	//   ....[89]....
        /*045c*/ 	.word	0xffffffff


	//   ....[90]....
        /*0460*/ 	.word	0xffffffff


	//   ....[91]....
        /*0464*/ 	.word	0xffffffff


	//   ....[92]....
        /*0468*/ 	.word	0xffffffff


	//   ....[93]....
        /*046c*/ 	.word	0xffffffff


	//   ....[94]....
        /*0470*/ 	.word	0xffffffff


	//   ....[95]....
        /*0474*/ 	.word	0xffffffff


	//   ....[96]....
        /*0478*/ 	.word	0xffffffff


	//   ....[97]....
        /*047c*/ 	.word	0xffffffff


	//   ....[98]....
        /*0480*/ 	.word	0xffffffff


	//   ....[99]....
        /*0484*/ 	.word	0xffffffff


	//   ....[100]....
        /*0488*/ 	.word	0xffffffff


	//   ....[101]....
        /*048c*/ 	.word	0xffffffff


	//   ....[102]....
        /*0490*/ 	.word	0xffffffff


	//   ....[103]....
        /*0494*/ 	.word	0xffffffff


	//   ....[104]....
        /*0498*/ 	.word	0xffffffff


	//   ....[105]....
        /*049c*/ 	.word	0xffffffff


	//   ....[106]....
        /*04a0*/ 	.word	0xffffffff


	//   ....[107]....
        /*04a4*/ 	.word	0xffffffff


	//   ....[108]....
        /*04a8*/ 	.word	0xffffffff


	//   ....[109]....
        /*04ac*/ 	.word	0xffffffff


	//   ....[110]....
        /*04b0*/ 	.word	0xffffffff


	//   ....[111]....
        /*04b4*/ 	.word	0xffffffff


	//   ....[112]....
        /*04b8*/ 	.word	0xffffffff


	//   ....[113]....
        /*04bc*/ 	.word	0xffffffff


	//   ....[114]....
        /*04c0*/ 	.word	0xffffffff


	//   ....[115]....
        /*04c4*/ 	.word	0xffffffff


	//   ....[116]....
        /*04c8*/ 	.word	0xffffffff


	//   ....[117]....
        /*04cc*/ 	.word	0xffffffff


	//   ....[118]....
        /*04d0*/ 	.word	0xffffffff


	//   ....[119]....
        /*04d4*/ 	.word	0xffffffff


	//   ....[120]....
        /*04d8*/ 	.word	0xffffffff


	//   ....[121]....
        /*04dc*/ 	.word	0xffffffff


	//   ....[122]....
        /*04e0*/ 	.word	0xffffffff


	//   ....[123]....
        /*04e4*/ 	.word	0xffffffff


	//   ....[124]....
        /*04e8*/ 	.word	0xffffffff


	//   ....[125]....
        /*04ec*/ 	.word	0xffffffff


	//   ....[126]....
        /*04f0*/ 	.word	0xffffffff


	//   ....[127]....
        /*04f4*/ 	.word	0xffffffff


	//   ....[128]....
        /*04f8*/ 	.word	0xffffffff


	//----- nvinfo : EIATTR_COOP_GROUP_INSTR_OFFSETS
	.align		4
.L_156:
        /*04fc*/ 	.byte	0x04, 0x28
        /*04fe*/ 	.short	(.L_158 - .L_157)


	//   ....[0]....
.L_157:
        /*0500*/ 	.word	0x00000090


	//   ....[1]....
        /*0504*/ 	.word	0x00001300


	//   ....[2]....
        /*0508*/ 	.word	0x00001340


	//   ....[3]....
        /*050c*/ 	.word	0x000014e0


	//   ....[4]....
        /*0510*/ 	.word	0x00001510


	//   ....[5]....
        /*0514*/ 	.word	0x00001630


	//   ....[6]....
        /*0518*/ 	.word	0x00001660


	//   ....[7]....
        /*051c*/ 	.word	0x00001770


	//   ....[8]....
        /*0520*/ 	.word	0x000017b0


	//   ....[9]....
        /*0524*/ 	.word	0x00001c20


	//   ....[10]....
        /*0528*/ 	.word	0x00001c40


	//   ....[11]....
        /*052c*/ 	.word	0x00001c60


	//   ....[12]....
        /*0530*/ 	.word	0x00001c70


	//   ....[13]....
        /*0534*/ 	.word	0x00001ed0


	//   ....[14]....
        /*0538*/ 	.word	0x00002010


	//   ....[15]....
        /*053c*/ 	.word	0x00002350


	//   ....[16]....
        /*0540*/ 	.word	0x00002360


	//   ....[17]....
        /*0544*/ 	.word	0x00003000


	//   ....[18]....
        /*0548*/ 	.word	0x00003030


	//   ....[19]....
        /*054c*/ 	.word	0x00003130


	//   ....[20]....
        /*0550*/ 	.word	0x00003150


	//   ....[21]....
        /*0554*/ 	.word	0x00003540


	//   ....[22]....
        /*0558*/ 	.word	0x000037b0


	//   ....[23]....
        /*055c*/ 	.word	0x00003e30


	//   ....[24]....
        /*0560*/ 	.word	0x000043f0


	//   ....[25]....
        /*0564*/ 	.word	0x00004db0


	//   ....[26]....
        /*0568*/ 	.word	0x00004e00


	//   ....[27]....
        /*056c*/ 	.word	0x00004f00


	//   ....[28]....
        /*0570*/ 	.word	0x00004f30


	//   ....[29]....
        /*0574*/ 	.word	0x00005030


	//   ....[30]....
        /*0578*/ 	.word	0x00005080


	//   ....[31]....
        /*057c*/ 	.word	0x00005210


	//   ....[32]....
        /*0580*/ 	.word	0x00005260


	//   ....[33]....
        /*0584*/ 	.word	0x00006740


	//   ....[34]....
        /*0588*/ 	.word	0x00006750


	//   ....[35]....
        /*058c*/ 	.word	0x00006830


	//   ....[36]....
        /*0590*/ 	.word	0x00006840


	//   ....[37]....
        /*0594*/ 	.word	0x000078c0


	//   ....[38]....
        /*0598*/ 	.word	0x000078e0


	//   ....[39]....
        /*059c*/ 	.word	0x00007960


	//   ....[40]....
        /*05a0*/ 	.word	0x000079a0


	//   ....[41]....
        /*05a4*/ 	.word	0x00007b20


	//   ....[42]....
        /*05a8*/ 	.word	0x00007d30


	//   ....[43]....
        /*05ac*/ 	.word	0x00008270


	//   ....[44]....
        /*05b0*/ 	.word	0x000086f0


	//   ....[45]....
        /*05b4*/ 	.word	0x00008d00


	//   ....[46]....
        /*05b8*/ 	.word	0x00008da0


	//   ....[47]....
        /*05bc*/ 	.word	0x00008fd0


	//   ....[48]....
        /*05c0*/ 	.word	0x00009070


	//   ....[49]....
        /*05c4*/ 	.word	0x00009190


	//   ....[50]....
        /*05c8*/ 	.word	0x000091b0


	//   ....[51]....
        /*05cc*/ 	.word	0x000092f0


	//   ....[52]....
        /*05d0*/ 	.word	0x00009310


	//   ....[53]....
        /*05d4*/ 	.word	0x0000b190


	//   ....[54]....
        /*05d8*/ 	.word	0x0000b1a0


	//   ....[55]....
        /*05dc*/ 	.word	0x0000b280


	//   ....[56]....
        /*05e0*/ 	.word	0x0000b290


	//   ....[57]....
        /*05e4*/ 	.word	0x0000c310


	//   ....[58]....
        /*05e8*/ 	.word	0x0000c330


	//   ....[59]....
        /*05ec*/ 	.word	0x0000c3b0


	//   ....[60]....
        /*05f0*/ 	.word	0x0000c3f0


	//   ....[61]....
        /*05f4*/ 	.word	0x0000c6d0


	//   ....[62]....
        /*05f8*/ 	.word	0x0000c720


	//   ....[63]....
        /*05fc*/ 	.word	0x0000c750


	//   ....[64]....
        /*0600*/ 	.word	0x0000c7a0


	//   ....[65]....
        /*0604*/ 	.word	0x0000c7d0


	//   ....[66]....
        /*0608*/ 	.word	0x0000c800


	//   ....[67]....
        /*060c*/ 	.word	0x0000c8e0


	//   ....[68]....
        /*0610*/ 	.word	0x0000cd90


	//   ....[69]....
        /*0614*/ 	.word	0x0000e470


	//   ....[70]....
        /*0618*/ 	.word	0x0000e4a0


	//   ....[71]....
        /*061c*/ 	.word	0x0000e630


	//   ....[72]....
        /*0620*/ 	.word	0x0000e640


	//   ....[73]....
        /*0624*/ 	.word	0x0000f670


	//   ....[74]....
        /*0628*/ 	.word	0x0000f690


	//   ....[75]....
        /*062c*/ 	.word	0x0000f710


	//   ....[76]....
        /*0630*/ 	.word	0x0000f750


	//   ....[77]....
        /*0634*/ 	.word	0x0000f8b0


	//   ....[78]....
        /*0638*/ 	.word	0x0000fe00


	//   ....[79]....
        /*063c*/ 	.word	0x0000ffe0


	//   ....[80]....
        /*0640*/ 	.word	0x00010450


	//   ....[81]....
        /*0644*/ 	.word	0x00010c10


	//   ....[82]....
        /*0648*/ 	.word	0x00010c50


	//   ....[83]....
        /*064c*/ 	.word	0x00010db0


	//   ....[84]....
        /*0650*/ 	.word	0x00010dd0


	//   ....[85]....
        /*0654*/ 	.word	0x00010ef0


	//   ....[86]....
        /*0658*/ 	.word	0x00010f10


	//   ....[87]....
        /*065c*/ 	.word	0x00011050


	//   ....[88]....
        /*0660*/ 	.word	0x00011070


	//   ....[89]....
        /*0664*/ 	.word	0x000128d0


	//   ....[90]....
        /*0668*/ 	.word	0x000128e0


	//   ....[91]....
        /*066c*/ 	.word	0x000128f0


	//   ....[92]....
        /*0670*/ 	.word	0x00012900


	//   ....[93]....
        /*0674*/ 	.word	0x00012930


	//   ....[94]....
        /*0678*/ 	.word	0x00012950


	//   ....[95]....
        /*067c*/ 	.word	0x00012970


	//   ....[96]....
        /*0680*/ 	.word	0x00012980


	//   ....[97]....
        /*0684*/ 	.word	0x00014080


	//   ....[98]....
        /*0688*/ 	.word	0x000140b0


	//   ....[99]....
        /*068c*/ 	.word	0x000140e0


	//   ....[100]....
        /*0690*/ 	.word	0x00014100


	//   ....[101]....
        /*0694*/ 	.word	0x00014110


	//   ....[102]....
        /*0698*/ 	.word	0x00014120


	//   ....[103]....
        /*069c*/ 	.word	0x00014130


	//   ....[104]....
        /*06a0*/ 	.word	0x00014140


	//   ....[105]....
        /*06a4*/ 	.word	0x00014360


	//   ....[106]....
        /*06a8*/ 	.word	0x00014370


	//   ....[107]....
        /*06ac*/ 	.word	0x000144f0


	//   ....[108]....
        /*06b0*/ 	.word	0x00014520


	//   ....[109]....
        /*06b4*/ 	.word	0x00014670


	//   ....[110]....
        /*06b8*/ 	.word	0x000146a0


	//   ....[111]....
        /*06bc*/ 	.word	0x000147f0


	//   ....[112]....
        /*06c0*/ 	.word	0x00014810


	//   ....[113]....
        /*06c4*/ 	.word	0x00015000


	//   ....[114]....
        /*06c8*/ 	.word	0x00015020


	//   ....[115]....
        /*06cc*/ 	.word	0x00015170


	//   ....[116]....
        /*06d0*/ 	.word	0x000151a0


	//   ....[117]....
        /*06d4*/ 	.word	0x000152d0


	//   ....[118]....
        /*06d8*/ 	.word	0x00015300


	//   ....[119]....
        /*06dc*/ 	.word	0x00015430


	//   ....[120]....
        /*06e0*/ 	.word	0x00015450


	//   ....[121]....
        /*06e4*/ 	.word	0x000155b0


	//   ....[122]....
        /*06e8*/ 	.word	0x00015600


	//   ....[123]....
        /*06ec*/ 	.word	0x00015650


	//   ....[124]....
        /*06f0*/ 	.word	0x000156a0


	//   ....[125]....
        /*06f4*/ 	.word	0x000156f0


	//   ....[126]....
        /*06f8*/ 	.word	0x00015740


	//   ....[127]....
        /*06fc*/ 	.word	0x00015790


	//   ....[128]....
        /*0700*/ 	.word	0x000157e0


	//----- nvinfo : EIATTR_EXIT_INSTR_OFFSETS
	.align		4
.L_158:
        /*0704*/ 	.byte	0x04, 0x1c
        /*0706*/ 	.short	(.L_160 - .L_159)


	//   ....[0]....
.L_159:
        /*0708*/ 	.word	0x00000370


	//   ....[1]....
        /*070c*/ 	.word	0x00014820


	//   ....[2]....
        /*0710*/ 	.word	0x000148f0


	//   ....[3]....
        /*0714*/ 	.word	0x00014950


	//   ....[4]....
        /*0718*/ 	.word	0x00015460


	//   ....[5]....
        /*071c*/ 	.word	0x00015510


	//   ....[6]....
        /*0720*/ 	.word	0x00015570


	//----- nvinfo : EIATTR_CTAIDZ_USED
	.align		4
.L_160:
        /*0724*/ 	.byte	0x01, 0x04
	.zero		2


	//----- nvinfo : EIATTR_MAX_THREADS
	.align		4
        /*0728*/ 	.byte	0x04, 0x05
        /*072a*/ 	.short	(.L_162 - .L_161)
.L_161:
        /*072c*/ 	.word	0x00000080
        /*0730*/ 	.word	0x00000001
        /*0734*/ 	.word	0x00000001


	//----- nvinfo : EIATTR_CRS_STACK_SIZE
	.align		4
.L_162:
        /*0738*/ 	.byte	0x04, 0x1e
        /*073a*/ 	.short	(.L_164 - .L_163)
.L_163:
        /*073c*/ 	.word	0x00000000
.L_164:


//--------------------- .nv.info._ZN7cutlass13device_kernelIN5flash19enable_sm80_to_sm89INS1_16FlashAttnFwdSm80INS1_25CollectiveMainloopFwdSm80ILi4ELi1ELb0EN4cute5tupleIJNS5_1CILi128EEENS7_ILi48EEENS7_ILi96EEEEEELi96ENS_6half_tEfNS_4arch4Sm80ELb0ELb1ELb1ELb1ELb1ELb1ELb1ELb0EEENS1_21CollectiveEpilogueFwdINS6_IJS8_SA_S9_EEENS6_IJNS7_ILi1EEESI_SI_EEESC_SE_Li128ELb1ELb1ELb0ELb0EEENS1_19SingleTileSchedulerILb1ELb0ELb1ELi128EEEEEEEEEvNT_6ParamsE --------------------------
	.section	.nv.info._ZN7cutlass13device_kernelIN5flash19enable_sm80_to_sm89INS1_16FlashAttnFwdSm80INS1_25CollectiveMainloopFwdSm80ILi4ELi1ELb0EN4cute5tupleIJNS5_1CILi128EEENS7_ILi48EEENS7_ILi96EEEEEELi96ENS_6half_tEfNS_4arch4Sm80ELb0ELb1ELb1ELb1ELb1ELb1ELb1ELb0EEENS1_21CollectiveEpilogueFwdINS6_IJS8_SA_S9_EEENS6_IJNS7_ILi1EEESI_SI_EEESC_SE_Li128ELb1ELb1ELb0ELb0EEENS1_19SingleTileSchedulerILb1ELb0ELb1ELi128EEEEEEEEEvNT_6ParamsE,"",@"SHT_CUDA_INFO"
	.sectionflags	@""
	.align	4


	//----- nvinfo : EIATTR_CUDA_API_VERSION
	.align		4
        /*0000*/ 	.byte	0x04, 0x37
        /*0002*/ 	.short	(.L_166 - .L_165)
.L_165:
        /*0004*/ 	.word	0x00000082


	//----- nvinfo : EIATTR_SW2861232_WAR
	.align		4
.L_166:
        /*0008*/ 	.byte	0x01, 0x35
	.zero		2


	//----- nvinfo : EIATTR_PARAM_CBANK
	.align		4
        /*000c*/ 	.byte	0x04, 0x0a
        /*000e*/ 	.short	(.L_168 - .L_167)
	.align		4
.L_167:
        /*0010*/ 	.word	index@(.nv.constant0._ZN7cutlass13device_kernelIN5flash19enable_sm80_to_sm89INS1_16FlashAttnFwdSm80INS1_25CollectiveMainloopFwdSm80ILi4ELi1ELb0EN4cute5tupleIJNS5_1CILi128EEENS7_ILi48EEENS7_ILi96EEEEEELi96ENS_6half_tEfNS_4arch4Sm80ELb0ELb1ELb1ELb1ELb1ELb1ELb1ELb0EEENS1_21CollectiveEpilogueFwdINS6_IJS8_SA_S9_EEENS6_IJNS7_ILi1EEESI_SI_EEESC_SE_Li128ELb1ELb1ELb0ELb0EEENS1_19SingleTileSchedulerILb1ELb0ELb1ELi128EEEEEEEEEvNT_6ParamsE)
        /*0014*/ 	.short	0x0160
        /*0016*/ 	.short	0x0418


	//----- nvinfo : EIATTR_CBANK_PARAM_SIZE
	.align		4
.L_168:
        /*0018*/ 	.byte	0x03, 0x19
        /*001a*/ 	.short	0x0418


	//----- nvinfo : EIATTR_KPARAM_INFO
	.align		4
        /*001c*/ 	.byte	0x04, 0x17
        /*001e*/ 	.short	(.L_170 - .L_169)
.L_169:
        /*0020*/ 	.word	0x00000000
        /*0024*/ 	.short	0x0000
        /*0026*/ 	.short	0x0000
        /*0028*/ 	.byte	0x00, 0xf0, 0x61, 0x10


	//----- nvinfo : EIATTR_MAXREG_COUNT
	.align		4
.L_170:
        /*002c*/ 	.byte	0x03, 0x1b
        /*002e*/ 	.short	0x00ff


	//----- nvinfo : EIATTR_NUM_BARRIERS
	.align		4
        /*0030*/ 	.byte	0x02, 0x4c
        /*0032*/ 	.byte	0x02
	.zero		1


	//----- nvinfo : EIATTR_ANNOTATIONS
	.align		4
        /*0034*/ 	.byte	0x04, 0x55
        /*0036*/ 	.short	(.L_172 - .L_171)


	//   ....[0]....
.L_171:
        /* <DEDUP_REMOVED lines=51> */


	//----- nvinfo : EIATTR_MERCURY_ISA_VERSION
	.align		4
.L_172:
        /*0358*/ 	.byte	0x03, 0x5f
        /*035a*/ 	.short	0x0000


	//----- nvinfo : EIATTR_COOP_GROUP_MASK_REGIDS
	.align		4
        /*035c*/ 	.byte	0x04, 0x29
        /*035e*/ 	.short	(.L_174 - .L_173)


	//   ....[0]....
.L_173:
        /*0360*/ 	.word	0xffffffff


	//   ....[1]....
        /*0364*/ 	.word	0xffffffff


	//   ....[2]....
        /*0368*/ 	.word	0xffffffff


	//   ....[3]....
        /*036c*/ 	.word	0xffffffff


	//   ....[4]....
        /*0370*/ 	.word	0xffffffff


	//   ....[5]....
        /*0374*/ 	.word	0xffffffff


	//   ....[6]....
        /*0378*/ 	.word	0xffffffff


	//   ....[7]....
        /*037c*/ 	.word	0xffffffff


	//   ....[8]....
        /*0380*/ 	.word	0xffffffff


	//   ....[9]....
        /*0384*/ 	.word	0xffffffff


	//   ....[10]....
        /*0388*/ 	.word	0xffffffff


	//   ....[11]....
        /*038c*/ 	.word	0xffffffff


	//   ....[12]....
        /*0390*/ 	.word	0xffffffff


	//   ....[13]....
        /*0394*/ 	.word	0xffffffff


	//   ....[14]....
        /*0398*/ 	.word	0xffffffff


	//   ....[15]....
        /*039c*/ 	.word	0xffffffff


	//   ....[16]....
        /*03a0*/ 	.word	0xffffffff


	//   ....[17]....
        /*03a4*/ 	.word	0xffffffff


	//   ....[18]....
        /*03a8*/ 	.word	0xffffffff


	//   ....[19]....
        /*03ac*/ 	.word	0xffffffff


	//   ....[20]....
        /*03b0*/ 	.word	0xffffffff


	//   ....[21]....
        /*03b4*/ 	.word	0xffffffff


	//   ....[22]....
        /*03b8*/ 	.word	0xffffffff


	//   ....[23]....
        /*03bc*/ 	.word	0xffffffff


	//   ....[24]....
        /*03c0*/ 	.word	0xffffffff


	//   ....[25]....
        /*03c4*/ 	.word	0xffffffff


	//   ....[26]....
        /*03c8*/ 	.word	0xffffffff


	//   ....[27]....
        /*03cc*/ 	.word	0xffffffff


	//   ....[28]....
        /*03d0*/ 	.word	0xffffffff


	//   ....[29]....
        /*03d4*/ 	.word	0xffffffff


	//   ....[30]....
        /*03d8*/ 	.word	0xffffffff


	//   ....[31]....
        /*03dc*/ 	.word	0xffffffff


	//   ....[32]....
        /*03e0*/ 	.word	0xffffffff


	//   ....[33]....
        /*03e4*/ 	.word	0xffffffff


	//   ....[34]....
        /*03e8*/ 	.word	0xffffffff


	//   ....[35]....
        /*03ec*/ 	.word	0xffffffff


	//   ....[36]....
        /*03f0*/ 	.word	0xffffffff


	//   ....[37]....
        /*03f4*/ 	.word	0xffffffff


	//   ....[38]....
        /*03f8*/ 	.word	0xffffffff


	//   ....[39]....
        /*03fc*/ 	.word	0xffffffff


	//   ....[40]....
        /*0400*/ 	.word	0xffffffff


	//   ....[41]....
        /*0404*/ 	.word	0xffffffff


	//   ....[42]....
        /*0408*/ 	.word	0xffffffff


	//   ....[43]....
        /*040c*/ 	.word	0xffffffff


	//   ....[44]....
        /*0410*/ 	.word	0xffffffff


	//   ....[45]....
        /*0414*/ 	.word	0xffffffff


	//   ....[46]....
        /*0418*/ 	.word	0xffffffff


	//   ....[47]....
        /*041c*/ 	.word	0xffffffff


	//   ....[48]....
        /*0420*/ 	.word	0xffffffff


	//   ....[49]....
        /*0424*/ 	.word	0xffffffff


	//   ....[50]....
        /*0428*/ 	.word	0xffffffff


	//   ....[51]....
        /*042c*/ 	.word	0xffffffff


	//   ....[52]....
        /*0430*/ 	.word	0xffffffff


	//   ....[53]....
        /*0434*/ 	.word	0xffffffff


	//   ....[54]....
        /*0438*/ 	.word	0xffffffff


	//   ....[55]....
        /*043c*/ 	.word	0xffffffff


	//   ....[56]....
        /*0440*/ 	.word	0xffffffff


	//   ....[57]....
        /*0444*/ 	.word	0xffffffff


	//   ....[58]....
        /*0448*/ 	.word	0xffffffff


	//   ....[59]....
        /*044c*/ 	.word	0xffffffff


	//   ....[60]....
        /*0450*/ 	.word	0xffffffff


	//   ....[61]....
        /*0454*/ 	.word	0xffffffff


	//   ....[62]....
        /*0458*/ 	.word	0xffffffff


	//   ....[63]....
        /*045c*/ 	.word	0xffffffff


	//   ....[64]....
        /*0460*/ 	.word	0xffffffff


	//   ....[65]....
        /*0464*/ 	.word	0xffffffff


	//   ....[66]....
        /*0468*/ 	.word	0xffffffff


	//   ....[67]....
        /*046c*/ 	.word	0xffffffff


	//   ....[68]....
        /*0470*/ 	.word	0xffffffff


	//   ....[69]....
        /*0474*/ 	.word	0xffffffff


	//   ....[70]....
        /*0478*/ 	.word	0xffffffff


	//   ....[71]....
        /*047c*/ 	.word	0xffffffff


	//   ....[72]....
        /*0480*/ 	.word	0xffffffff


	//   ....[73]....
        /*0484*/ 	.word	0xffffffff


	//   ....[74]....
        /*0488*/ 	.word	0xffffffff


	//   ....[75]....
        /*048c*/ 	.word	0xffffffff


	//   ....[76]....
        /*0490*/ 	.word	0xffffffff


	//   ....[77]....
        /*0494*/ 	.word	0xffffffff


	//   ....[78]....
        /*0498*/ 	.word	0xffffffff


	//   ....[79]....
        /*049c*/ 	.word	0xffffffff


	//   ....[80]....
        /*04a0*/ 	.word	0xffffffff


	//   ....[81]....
        /*04a4*/ 	.word	0xffffffff


	//   ....[82]....
        /*04a8*/ 	.word	0xffffffff


	//   ....[83]....
        /*04ac*/ 	.word	0xffffffff


	//   ....[84]....
        /*04b0*/ 	.word	0xffffffff


	//   ....[85]....
        /*04b4*/ 	.word	0xffffffff


	//   ....[86]....
        /*04b8*/ 	.word	0xffffffff


	//   ....[87]....
        /*04bc*/ 	.word	0xffffffff


	//   ....[88]....
        /*04c0*/ 	.word	0xffffffff


	//   ....[89]....
        /*04c4*/ 	.word	0xffffffff


	//   ....[90]....
        /*04c8*/ 	.word	0xffffffff


	//   ....[91]....
        /*04cc*/ 	.word	0xffffffff


	//   ....[92]....
        /*04d0*/ 	.word	0xffffffff


	//   ....[93]....
        /*04d4*/ 	.word	0xffffffff


	//   ....[94]....
        /*04d8*/ 	.word	0xffffffff


	//   ....[95]....
        /*04dc*/ 	.word	0xffffffff


	//   ....[96]....
        /*04e0*/ 	.word	0xffffffff


	//   ....[97]....
        /*04e4*/ 	.word	0xffffffff


	//   ....[98]....
        /*04e8*/ 	.word	0xffffffff


	//   ....[99]....
        /*04ec*/ 	.word	0xffffffff


	//   ....[100]....
        /*04f0*/ 	.word	0xffffffff


	//   ....[101]....
        /*04f4*/ 	.word	0xffffffff


	//   ....[102]....
        /*04f8*/ 	.word	0xffffffff


	//   ....[103]....
        /*04fc*/ 	.word	0xffffffff


	//   ....[104]....
        /*0500*/ 	.word	0xffffffff


	//   ....[105]....
        /*0504*/ 	.word	0xffffffff


	//   ....[106]....
        /*0508*/ 	.word	0xffffffff


	//   ....[107]....
        /*050c*/ 	.word	0xffffffff


	//   ....[108]....
        /*0510*/ 	.word	0xffffffff


	//   ....[109]....
        /*0514*/ 	.word	0xffffffff


	//   ....[110]....
        /*0518*/ 	.word	0xffffffff


	//   ....[111]....
        /*051c*/ 	.word	0xffffffff


	//   ....[112]....
        /*0520*/ 	.word	0xffffffff


	//   ....[113]....
        /*0524*/ 	.word	0xffffffff


	//   ....[114]....
        /*0528*/ 	.word	0xffffffff


	//   ....[115]....
        /*052c*/ 	.word	0xffffffff


	//   ....[116]....
        /*0530*/ 	.word	0xffffffff


	//   ....[117]....
        /*0534*/ 	.word	0xffffffff


	//   ....[118]....
        /*0538*/ 	.word	0xffffffff


	//   ....[119]....
        /*053c*/ 	.word	0xffffffff


	//   ....[120]....
        /*0540*/ 	.word	0xffffffff


	//   ....[121]....
        /*0544*/ 	.word	0xffffffff


	//   ....[122]....
        /*0548*/ 	.word	0xffffffff


	//   ....[123]....
        /*054c*/ 	.word	0xffffffff


	//   ....[124]....
        /*0550*/ 	.word	0xffffffff


	//   ....[125]....
        /*0554*/ 	.word	0xffffffff


	//   ....[126]....
        /*0558*/ 	.word	0xffffffff


	//   ....[127]....
        /*055c*/ 	.word	0xffffffff


	//   ....[128]....
        /*0560*/ 	.word	0xffffffff


	//   ....[129]....
        /*0564*/ 	.word	0xffffffff


	//   ....[130]....
        /*0568*/ 	.word	0xffffffff


	//   ....[131]....
        /*056c*/ 	.word	0xffffffff


	//   ....[132]....
        /*0570*/ 	.word	0xffffffff


	//   ....[133]....
        /*0574*/ 	.word	0xffffffff


	//   ....[134]....
        /*0578*/ 	.word	0xffffffff


	//   ....[135]....
        /*057c*/ 	.word	0xffffffff


	//   ....[136]....
        /*0580*/ 	.word	0xffffffff


	//   ....[137]....
        /*0584*/ 	.word	0xffffffff


	//   ....[138]....
        /*0588*/ 	.word	0xffffffff


	//   ....[139]....
        /*058c*/ 	.word	0xffffffff


	//   ....[140]....
        /*0590*/ 	.word	0xffffffff


	//   ....[141]....
        /*0594*/ 	.word	0xffffffff


	//   ....[142]....
        /*0598*/ 	.word	0xffffffff


	//   ....[143]....
        /*059c*/ 	.word	0xffffffff


	//   ....[144]....
        /*05a0*/ 	.word	0xffffffff


	//   ....[145]....
        /*05a4*/ 	.word	0xffffffff


	//   ....[146]....
        /*05a8*/ 	.word	0xffffffff


	//   ....[147]....
        /*05ac*/ 	.word	0xffffffff


	//   ....[148]....
        /*05b0*/ 	.word	0xffffffff


	//   ....[149]....
        /*05b4*/ 	.word	0xffffffff


	//   ....[150]....
        /*05b8*/ 	.word	0xffffffff


	//   ....[151]....
        /*05bc*/ 	.word	0xffffffff


	//   ....[152]....
        /*05c0*/ 	.word	0xffffffff


	//----- nvinfo : EIATTR_COOP_GROUP_INSTR_OFFSETS
	.align		4
.L_174:
        /*05c4*/ 	.byte	0x04, 0x28
        /*05c6*/ 	.short	(.L_176 - .L_175)


	//   ....[0]....
.L_175:
        /*05c8*/ 	.word	0x00000090


	//   ....[1]....
        /*05cc*/ 	.word	0x000023b0


	//   ....[2]....
        /*05d0*/ 	.word	0x000023c0


	//   ....[3]....
        /*05d4*/ 	.word	0x00003ef0


	//   ....[4]....
        /*05d8*/ 	.word	0x00003f00


	//   ....[5]....
        /*05dc*/ 	.word	0x00005850


	//   ....[6]....
        /*05e0*/ 	.word	0x00005870


	//   ....[7]....
        /*05e4*/ 	.word	0x00005d70


	//   ....[8]....
        /*05e8*/ 	.word	0x00005e30


	//   ....[9]....
        /*05ec*/ 	.word	0x00006fa0


	//   ....[10]....
        /*05f0*/ 	.word	0x00006fd0


	//   ....[11]....
        /*05f4*/ 	.word	0x00007210


	//   ....[12]....
        /*05f8*/ 	.word	0x00007240


	//   ....[13]....
        /*05fc*/ 	.word	0x00007360


	//   ....[14]....
        /*0600*/ 	.word	0x00007390


	//   ....[15]....
        /*0604*/ 	.word	0x000074c0


	//   ....[16]....
        /*0608*/ 	.word	0x000074d0


	//   ....[17]....
        /*060c*/ 	.word	0x000079e0


	//   ....[18]....
        /*0610*/ 	.word	0x000079f0


	//   ....[19]....
        /*0614*/ 	.word	0x00007af0


	//   ....[20]....
        /*0618*/ 	.word	0x00007b00


	//   ....[21]....
        /*061c*/ 	.word	0x00007fa0


	//   ....[22]....
        /*0620*/ 	.word	0x00007fc0


	//   ....[23]....
        /*0624*/ 	.word	0x00008000


	//   ....[24]....
        /*0628*/ 	.word	0x00008030


	//   ....[25]....
        /*062c*/ 	.word	0x00008450


	//   ....[26]....
        /*0630*/ 	.word	0x00008700


	//   ....[27]....
        /*0634*/ 	.word	0x00008740


	//   ....[28]....
        /*0638*/ 	.word	0x00008780


	//   ....[29]....
        /*063c*/ 	.word	0x0000b5d0


	//   ....[30]....
        /*0640*/ 	.word	0x0000b5f0


	//   ....[31]....
        /*0644*/ 	.word	0x0000b650


	//   ....[32]....
        /*0648*/ 	.word	0x0000b660


	//   ....[33]....
        /*064c*/ 	.word	0x0000b8d0


	//   ....[34]....
        /*0650*/ 	.word	0x0000b950


	//   ....[35]....
        /*0654*/ 	.word	0x0000ba50


	//   ....[36]....
        /*0658*/ 	.word	0x0000bb60


	//   ....[37]....
        /*065c*/ 	.word	0x0000f030


	//   ....[38]....
        /*0660*/ 	.word	0x0000f110


	//   ....[39]....
        /*0664*/ 	.word	0x0000f480


	//   ....[40]....
        /*0668*/ 	.word	0x0000f490


	//   ....[41]....
        /*066c*/ 	.word	0x00010130


	//   ....[42]....
        /*0670*/ 	.word	0x00010160


	//   ....[43]....
        /*0674*/ 	.word	0x00010260


	//   ....[44]....
        /*0678*/ 	.word	0x00010280


	//   ....[45]....
        /*067c*/ 	.word	0x00010630


	//   ....[46]....
        /*0680*/ 	.word	0x000108f0


	//   ....[47]....
        /*0684*/ 	.word	0x00010f70


	//   ....[48]....
        /*0688*/ 	.word	0x00011530


	//   ....[49]....
        /*068c*/ 	.word	0x00011ef0


	//   ....[50]....
        /*0690*/ 	.word	0x00011f30


	//   ....[51]....
        /*0694*/ 	.word	0x00012030


	//   ....[52]....
        /*0698*/ 	.word	0x00012060


	//   ....[53]....
        /*069c*/ 	.word	0x00012160


	//   ....[54]....
        /*06a0*/ 	.word	0x000121b0


	//   ....[55]....
        /*06a4*/ 	.word	0x00012350


	//   ....[56]....
        /*06a8*/ 	.word	0x000123a0


	//   ....[57]....
        /*06ac*/ 	.word	0x00013880


	//   ....[58]....
        /*06b0*/ 	.word	0x00013890


	//   ....[59]....
        /*06b4*/ 	.word	0x00013970


	//   ....[60]....
        /*06b8*/ 	.word	0x00013980


	//   ....[61]....
        /*06bc*/ 	.word	0x00014a10


	//   ....[62]....
        /*06c0*/ 	.word	0x00014a20


	//   ....[63]....
        /*06c4*/ 	.word	0x00014aa0


	//   ....[64]....
        /*06c8*/ 	.word	0x00014ae0


	//   ....[65]....
        /*06cc*/ 	.word	0x00014c80


	//   ....[66]....
        /*06d0*/ 	.word	0x00014e90


	//   ....[67]....
        /*06d4*/ 	.word	0x000153d0


	//   ....[68]....
        /*06d8*/ 	.word	0x00015850


	//   ....[69]....
        /*06dc*/ 	.word	0x00015e60


	//   ....[70]....
        /*06e0*/ 	.word	0x00015f00


	//   ....[71]....
        /*06e4*/ 	.word	0x00016130


	//   ....[72]....
        /*06e8*/ 	.word	0x000161d0


	//   ....[73]....
        /*06ec*/ 	.word	0x000162f0


	//   ....[74]....
        /*06f0*/ 	.word	0x00016310


	//   ....[75]....
        /*06f4*/ 	.word	0x00016450


	//   ....[76]....
        /*06f8*/ 	.word	0x00016470


	//   ....[77]....
        /*06fc*/ 	.word	0x000182e0


	//   ....[78]....
        /*0700*/ 	.word	0x000182f0


	//   ....[79]....
        /*0704*/ 	.word	0x000183d0


	//   ....[80]....
        /*0708*/ 	.word	0x000183e0


	//   ....[81]....
        /*070c*/ 	.word	0x00019470


	//   ....[82]....
        /*0710*/ 	.word	0x00019480


	//   ....[83]....
        /*0714*/ 	.word	0x00019500


	//   ....[84]....
        /*0718*/ 	.word	0x00019540


	//   ....[85]....
        /*071c*/ 	.word	0x00019830


	//   ....[86]....
        /*0720*/ 	.word	0x00019880


	//   ....[87]....
        /*0724*/ 	.word	0x000198b0


	//   ....[88]....
        /*0728*/ 	.word	0x00019900


	//   ....[89]....
        /*072c*/ 	.word	0x00019930


	//   ....[90]....
        /*0730*/ 	.word	0x00019960


	//   ....[91]....
        /*0734*/ 	.word	0x00019a40


	//   ....[92]....
        /*0738*/ 	.word	0x00019ef0


	//   ....[93]....
        /*073c*/ 	.word	0x0001b5a0


	//   ....[94]....
        /*0740*/ 	.word	0x0001b5d0


	//   ....[95]....
        /*0744*/ 	.word	0x0001b760


	//   ....[96]....
        /*0748*/ 	.word	0x0001b770


	//   ....[97]....
        /*074c*/ 	.word	0x0001c7a0


	//   ....[98]....
        /*0750*/ 	.word	0x0001c7c0


	//   ....[99]....
        /*0754*/ 	.word	0x0001c840


	//   ....[100]....
        /*0758*/ 	.word	0x0001c880


	//   ....[101]....
        /*075c*/ 	.word	0x0001ca00


	//   ....[102]....
        /*0760*/ 	.word	0x0001cf50


	//   ....[103]....
        /*0764*/ 	.word	0x0001d130


	//   ....[104]....
        /*0768*/ 	.word	0x0001d5a0


	//   ....[105]....
        /*076c*/ 	.word	0x0001dd60


	//   ....[106]....
        /*0770*/ 	.word	0x0001dda0


	//   ....[107]....
        /*0774*/ 	.word	0x0001df00


	//   ....[108]....
        /*0778*/ 	.word	0x0001df20


	//   ....[109]....
        /*077c*/ 	.word	0x0001e040


	//   ....[110]....
        /*0780*/ 	.word	0x0001e060


	//   ....[111]....
        /*0784*/ 	.word	0x0001e1a0


	//   ....[112]....
        /*0788*/ 	.word	0x0001e1c0


	//   ....[113]....
        /*078c*/ 	.word	0x0001fa00


	//   ....[114]....
        /*0790*/ 	.word	0x0001fa10


	//   ....[115]....
        /*0794*/ 	.word	0x0001fa20


	//   ....[116]....
        /*0798*/ 	.word	0x0001fa30


	//   ....[117]....
        /*079c*/ 	.word	0x0001fa60


	//   ....[118]....
        /*07a0*/ 	.word	0x0001fa80


	//   ....[119]....
        /*07a4*/ 	.word	0x0001faa0


	//   ....[120]....
        /*07a8*/ 	.word	0x0001fab0


	//   ....[121]....
        /*07ac*/ 	.word	0x000211b0


	//   ....[122]....
        /*07b0*/ 	.word	0x000211e0


	//   ....[123]....
        /*07b4*/ 	.word	0x00021210


	//   ....[124]....
        /*07b8*/ 	.word	0x00021230


	//   ....[125]....
        /*07bc*/ 	.word	0x00021240


	//   ....[126]....
        /*07c0*/ 	.word	0x00021250


	//   ....[127]....
        /*07c4*/ 	.word	0x00021260


	//   ....[128]....
        /*07c8*/ 	.word	0x00021270


	//   ....[129]....
        /*07cc*/ 	.word	0x00021490


	//   ....[130]....
        /*07d0*/ 	.word	0x000214a0


	//   ....[131]....
        /*07d4*/ 	.word	0x00021620


	//   ....[132]....
        /*07d8*/ 	.word	0x00021650


	//   ....[133]....
        /*07dc*/ 	.word	0x000217a0


	//   ....[134]....
        /*07e0*/ 	.word	0x000217d0


	//   ....[135]....
        /*07e4*/ 	.word	0x00021920


	//   ....[136]....
        /*07e8*/ 	.word	0x00021940


	//   ....[137]....
        /*07ec*/ 	.word	0x00022130


	//   ....[138]....
        /*07f0*/ 	.word	0x00022150


	//   ....[139]....
        /*07f4*/ 	.word	0x000222a0


	//   ....[140]....
        /*07f8*/ 	.word	0x000222d0


	//   ....[141]....
        /*07fc*/ 	.word	0x00022400


	//   ....[142]....
        /*0800*/ 	.word	0x00022430


	//   ....[143]....
        /*0804*/ 	.word	0x00022560


	//   ....[144]....
        /*0808*/ 	.word	0x00022580


	//   ....[145]....
        /*080c*/ 	.word	0x000226e0


	//   ....[146]....
        /*0810*/ 	.word	0x00022730


	//   ....[147]....
        /*0814*/ 	.word	0x00022780


	//   ....[148]....
        /*0818*/ 	.word	0x000227d0


	//   ....[149]....
        /*081c*/ 	.word	0x00022820


	//   ....[150]....
        /*0820*/ 	.word	0x00022870


	//   ....[151]....
        /*0824*/ 	.word	0x000228c0


	//   ....[152]....
        /*0828*/ 	.word	0x00022910


	//----- nvinfo : EIATTR_EXIT_INSTR_OFFSETS
	.align		4
.L_176:
        /*082c*/ 	.byte	0x04, 0x1c
        /*082e*/ 	.short	(.L_178 - .L_177)


	//   ....[0]....
.L_177:
        /*0830*/ 	.word	0x00000370


	//   ....[1]....
        /*0834*/ 	.word	0x00021950


	//   ....[2]....
        /*0838*/ 	.word	0x00021a20


	//   ....[3]....
        /*083c*/ 	.word	0x00021a80


	//   ....[4]....
        /*0840*/ 	.word	0x00022590


	//   ....[5]....
        /*0844*/ 	.word	0x00022640


	//   ....[6]....
        /*0848*/ 	.word	0x000226a0


	//----- nvinfo : EIATTR_CTAIDZ_USED
	.align		4
.L_178:
        /*084c*/ 	.byte	0x01, 0x04
	.zero		2


	//----- nvinfo : EIATTR_MAX_THREADS
	.align		4
        /*0850*/ 	.byte	0x04, 0x05
        /*0852*/ 	.short	(.L_180 - .L_179)
.L_179:
        /*0854*/ 	.word	0x00000080
        /*0858*/ 	.word	0x00000001
        /*085c*/ 	.word	0x00000001


	//----- nvinfo : EIATTR_CRS_STACK_SIZE
	.align		4
.L_180:
        /*0860*/ 	.byte	0x04, 0x1e
        /*0862*/ 	.short	(.L_182 - .L_181)
.L_181:
        /*0864*/ 	.word	0x00000000
.L_182:


//--------------------- .nv.info._ZN7cutlass13device_kernelIN5flash19enable_sm80_to_sm89INS1_16FlashAttnFwdSm80INS1_25CollectiveMainloopFwdSm80ILi4ELi1ELb0EN4cute5tupleIJNS5_1CILi128EEENS7_ILi64EEENS7_ILi96EEEEEELi96ENS_6half_tEfNS_4arch4Sm80ELb1ELb0ELb1ELb0ELb1ELb0ELb1ELb0EEENS1_21CollectiveEpilogueFwdINS6_IJS8_SA_S9_EEENS6_IJNS7_ILi1EEESI_SI_EEESC_SE_Li128ELb0ELb1ELb0ELb0EEENS1_30DynamicPersistentTileSchedulerILi128ELi128ELb0ELb1ELb0EEEEEEEEEvNT_6ParamsE --------------------------
	.section	.nv.info._ZN7cutlass13device_kernelIN5flash19enable_sm80_to_sm89INS1_16FlashAttnFwdSm80INS1_25CollectiveMainloopFwdSm80ILi4ELi1ELb0EN4cute5tupleIJNS5_1CILi128EEENS7_ILi64EEENS7_ILi96EEEEEELi96ENS_6half_tEfNS_4arch4Sm80ELb1ELb0ELb1ELb0ELb1ELb0ELb1ELb0EEENS1_21CollectiveEpilogueFwdINS6_IJS8_SA_S9_EEENS6_IJNS7_ILi1EEESI_SI_EEESC_SE_Li128ELb0ELb1ELb0ELb0EEENS1_30DynamicPersistentTileSchedulerILi128ELi128ELb0ELb1ELb0EEEEEEEEEvNT_6ParamsE,"",@"SHT_CUDA_INFO"
	.sectionflags	@""
	.align	4


	//----- nvinfo : EIATTR_CUDA_API_VERSION
	.align		4
        /*0000*/ 	.byte	0x04, 0x37
        /*0002*/ 	.short	(.L_184 - .L_183)
.L_183:
        /*0004*/ 	.word	0x00000082


	//----- nvinfo : EIATTR_SW2861232_WAR
	.align		4
.L_184:
        /*0008*/ 	.byte	0x01, 0x35
	.zero		2


	//----- nvinfo : EIATTR_PARAM_CBANK
	.align		4
        /*000c*/ 	.byte	0x04, 0x0a
        /*000e*/ 	.short	(.L_186 - .L_185)
	.align		4
.L_185:
        /*0010*/ 	.word	index@(.nv.constant0._ZN7cutlass13device_kernelIN5flash19enable_sm80_to_sm89INS1_16FlashAttnFwdSm80INS1_25CollectiveMainloopFwdSm80ILi4ELi1ELb0EN4cute5tupleIJNS5_1CILi128EEENS7_ILi64EEENS7_ILi96EEEEEELi96ENS_6half_tEfNS_4arch4Sm80ELb1ELb0ELb1ELb0ELb1ELb0ELb1ELb0EEENS1_21CollectiveEpilogueFwdINS6_IJS8_SA_S9_EEENS6_IJNS7_ILi1EEESI_SI_EEESC_SE_Li128ELb0ELb1ELb0ELb0EEENS1_30DynamicPersistentTileSchedulerILi128ELi128ELb0ELb1ELb0EEEEEEEEEvNT_6ParamsE)
        /*0014*/ 	.short	0x0160
        /*0016*/ 	.short	0x0428


	//----- nvinfo : EIATTR_CBANK_PARAM_SIZE
	.align		4
.L_186:
        /*0018*/ 	.byte	0x03, 0x19
        /*001a*/ 	.short	0x0428


	//----- nvinfo : EIATTR_KPARAM_INFO
	.align		4
        /*001c*/ 	.byte	0x04, 0x17
        /*001e*/ 	.short	(.L_188 - .L_187)
.L_187:
        /*0020*/ 	.word	0x00000000
        /*0024*/ 	.short	0x0000
        /*0026*/ 	.short	0x0000
        /*0028*/ 	.byte	0x00, 0xf0, 0xa1, 0x10


	//----- nvinfo : EIATTR_MAXREG_COUNT
	.align		4
.L_188:
        /*002c*/ 	.byte	0x03, 0x1b
        /*002e*/ 	.short	0x00ff


	//----- nvinfo : EIATTR_NUM_BARRIERS
	.align		4
        /*0030*/ 	.byte	0x02, 0x4c
        /*0032*/ 	.byte	0x06
	.zero		1


	//----- nvinfo : EIATTR_ANNOTATIONS
	.align		4
        /*0034*/ 	.byte	0x04, 0x55
        /*0036*/ 	.short	(.L_190 - .L_189)


	//   ....[0]....
.L_189:
        /* <DEDUP_REMOVED lines=66> */


	//----- nvinfo : EIATTR_MERCURY_ISA_VERSION
	.align		4
.L_190:
        /*0448*/ 	.byte	0x03, 0x5f
        /*044a*/ 	.short	0x0000


	//----- nvinfo : EIATTR_INT_WARP_WIDE_INSTR_OFFSETS
	.align		4
        /*044c*/ 	.byte	0x04, 0x31
        /*044e*/ 	.short	(.L_192 - .L_191)


	//   ....[0]....
.L_191:
        /*0450*/ 	.word	0x0000f870


	//   ....[1]....
        /*0454*/ 	.word	0x0000f8f0


	//----- nvinfo : EIATTR_COOP_GROUP_MASK_REGIDS
	.align		4
.L_192:
        /*0458*/ 	.byte	0x04, 0x29
        /*045a*/ 	.short	(.L_194 - .L_193)


	//   ....[0]....
.L_193:
        /*045c*/ 	.word	0xffffffff


	//   ....[1]....
        /*0460*/ 	.word	0xffffffff


	//   ....[2]....
        /*0464*/ 	.word	0xffffffff


	//   ....[3]....
        /*0468*/ 	.word	0xffffffff


	//   ....[4]....
        /*046c*/ 	.word	0xffffffff


	//   ....[5]....
        /*0470*/ 	.word	0xffffffff


	//   ....[6]....
        /*0474*/ 	.word	0xffffffff


	//   ....[7]....
        /*0478*/ 	.word	0xffffffff


	//   ....[8]....
        /*047c*/ 	.word	0xffffffff


	//   ....[9]....
        /*0480*/ 	.word	0xffffffff


	//   ....[10]....
        /*0484*/ 	.word	0xffffffff


	//   ....[11]....
        /*0488*/ 	.word	0xffffffff


	//   ....[12]....
        /*048c*/ 	.word	0xffffffff


	//   ....[13]....
        /*0490*/ 	.word	0xffffffff


	//   ....[14]....
        /*0494*/ 	.word	0xffffffff


	//   ....[15]....
        /*0498*/ 	.word	0xffffffff


	//   ....[16]....
        /*049c*/ 	.word	0xffffffff


	//   ....[17]....
        /*04a0*/ 	.word	0xffffffff


	//   ....[18]....
        /*04a4*/ 	.word	0xffffffff


	//   ....[19]....
        /*04a8*/ 	.word	0xffffffff


	//   ....[20]....
        /*04ac*/ 	.word	0xffffffff


	//   ....[21]....
        /*04b0*/ 	.word	0xffffffff


	//   ....[22]....
        /*04b4*/ 	.word	0xffffffff


	//   ....[23]....
        /*04b8*/ 	.word	0xffffffff


	//   ....[24]....
        /*04bc*/ 	.word	0xffffffff


	//   ....[25]....
        /*04c0*/ 	.word	0xffffffff


	//   ....[26]....
        /*04c4*/ 	.word	0xffffffff


	//   ....[27]....
        /*04c8*/ 	.word	0xffffffff


	//   ....[28]....
        /*04cc*/ 	.word	0xffffffff


	//   ....[29]....
        /*04d0*/ 	.word	0xffffffff


	//   ....[30]....
        /*04d4*/ 	.word	0xffffffff


	//   ....[31]....
        /*04d8*/ 	.word	0xffffffff


	//   ....[32]....
        /*04dc*/ 	.word	0xffffffff


	//   ....[33]....
        /*04e0*/ 	.word	0xffffffff


	//   ....[34]....
        /*04e4*/ 	.word	0xffffffff


	//   ....[35]....
        /*04e8*/ 	.word	0xffffffff


	//   ....[36]....
        /*04ec*/ 	.word	0xffffffff


	//   ....[37]....
        /*04f0*/ 	.word	0xffffffff


	//   ....[38]....
        /*04f4*/ 	.word	0xffffffff


	//   ....[39]....
        /*04f8*/ 	.word	0xffffffff


	//   ....[40]....
        /*04fc*/ 	.word	0xffffffff


	//   ....[41]....
        /*0500*/ 	.word	0xffffffff


	//   ....[42]....
        /*0504*/ 	.word	0xffffffff


	//   ....[43]....
        /*0508*/ 	.word	0xffffffff


	//   ....[44]....
        /*050c*/ 	.word	0xffffffff


	//   ....[45]....
        /*0510*/ 	.word	0xffffffff


	//   ....[46]....
        /*0514*/ 	.word	0xffffffff


	//   ....[47]....
        /*0518*/ 	.word	0xffffffff


	//   ....[48]....
        /*051c*/ 	.word	0xffffffff


	//   ....[49]....
        /*0520*/ 	.word	0xffffffff


	//   ....[50]....
        /*0524*/ 	.word	0xffffffff


	//   ....[51]....
        /*0528*/ 	.word	0xffffffff


	//   ....[52]....
        /*052c*/ 	.word	0xffffffff


	//   ....[53]....
        /*0530*/ 	.word	0xffffffff


	//   ....[54]....
        /*0534*/ 	.word	0xffffffff


	//   ....[55]....
        /*0538*/ 	.word	0xffffffff


	//   ....[56]....
        /*053c*/ 	.word	0xffffffff


	//   ....[57]....
        /*0540*/ 	.word	0xffffffff


	//   ....[58]....
        /*0544*/ 	.word	0xffffffff


	//   ....[59]....
        /*0548*/ 	.word	0xffffffff


	//   ....[60]....
        /*054c*/ 	.word	0xffffffff


	//   ....[61]....
        /*0550*/ 	.word	0xffffffff


	//   ....[62]....
        /*0554*/ 	.word	0xffffffff


	//   ....[63]....
        /*0558*/ 	.word	0xffffffff


	//   ....[64]....
        /*055c*/ 	.word	0xffffffff


	//   ....[65]....
        /*0560*/ 	.word	0xffffffff


	//   ....[66]....
        /*0564*/ 	.word	0xffffffff


	//   ....[67]....
        /*0568*/ 	.word	0xffffffff


	//   ....[68]....
        /*056c*/ 	.word	0xffffffff


	//   ....[69]....
        /*0570*/ 	.word	0xffffffff


	//   ....[70]....
        /*0574*/ 	.word	0xffffffff


	//   ....[71]....
        /*0578*/ 	.word	0xffffffff


	//   ....[72]....
        /*057c*/ 	.word	0xffffffff


	//   ....[73]....
        /*0580*/ 	.word	0xffffffff


	//   ....[74]....
        /*0584*/ 	.word	0xffffffff


	//   ....[75]....
        /*0588*/ 	.word	0xffffffff


	//   ....[76]....
        /*058c*/ 	.word	0xffffffff


	//   ....[77]....
        /*0590*/ 	.word	0xffffffff


	//   ....[78]....
        /*0594*/ 	.word	0xffffffff


	//   ....[79]....
        /*0598*/ 	.word	0xffffffff


	//   ....[80]....
        /*059c*/ 	.word	0xffffffff


	//   ....[81]....
        /*05a0*/ 	.word	0xffffffff


	//   ....[82]....
        /*05a4*/ 	.word	0xffffffff


	//   ....[83]....
        /*05a8*/ 	.word	0xffffffff


	//   ....[84]....
        /*05ac*/ 	.word	0xffffffff


	//   ....[85]....
        /*05b0*/ 	.word	0xffffffff


	//   ....[86]....
        /*05b4*/ 	.word	0xffffffff


	//   ....[87]....
        /*05b8*/ 	.word	0xffffffff


	//   ....[88]....
        /*05bc*/ 	.word	0xffffffff


	//   ....[89]....
        /*05c0*/ 	.word	0xffffffff


	//   ....[90]....
        /*05c4*/ 	.word	0xffffffff


	//   ....[91]....
        /*05c8*/ 	.word	0xffffffff


	//   ....[92]....
        /*05cc*/ 	.word	0xffffffff


	//   ....[93]....
        /*05d0*/ 	.word	0xffffffff


	//   ....[94]....
        /*05d4*/ 	.word	0xffffffff


	//   ....[95]....
        /*05d8*/ 	.word	0xffffffff


	//   ....[96]....
        /*05dc*/ 	.word	0xffffffff


	//   ....[97]....
        /*05e0*/ 	.word	0xffffffff


	//   ....[98]....
        /*05e4*/ 	.word	0xffffffff


	//   ....[99]....
        /*05e8*/ 	.word	0xffffffff


	//   ....[100]....
        /*05ec*/ 	.word	0xffffffff


	//   ....[101]....
        /*05f0*/ 	.word	0xffffffff


	//   ....[102]....
        /*05f4*/ 	.word	0xffffffff


	//   ....[103]....
        /*05f8*/ 	.word	0xffffffff


	//   ....[104]....
        /*05fc*/ 	.word	0xffffffff


	//   ....[105]....
        /*0600*/ 	.word	0xffffffff


	//   ....[106]....
        /*0604*/ 	.word	0xffffffff


	//   ....[107]....
        /*0608*/ 	.word	0xffffffff


	//   ....[108]....
        /*060c*/ 	.word	0xffffffff


	//   ....[109]....
        /*0610*/ 	.word	0xffffffff


	//   ....[110]....
        /*0614*/ 	.word	0xffffffff


	//   ....[111]....
        /*0618*/ 	.word	0xffffffff


	//   ....[112]....
        /*061c*/ 	.word	0xffffffff


	//   ....[113]....
        /*0620*/ 	.word	0xffffffff


	//   ....[114]....
        /*0624*/ 	.word	0xffffffff


	//   ....[115]....
        /*0628*/ 	.word	0xffffffff


	//   ....[116]....
        /*062c*/ 	.word	0xffffffff


	//   ....[117]....
        /*0630*/ 	.word	0xffffffff


	//   ....[118]....
        /*0634*/ 	.word	0xffffffff


	//   ....[119]....
        /*0638*/ 	.word	0xffffffff


	//   ....[120]....
        /*063c*/ 	.word	0xffffffff


	//   ....[121]....
        /*0640*/ 	.word	0xffffffff


	//   ....[122]....
        /*0644*/ 	.word	0xffffffff


	//   ....[123]....
        /*0648*/ 	.word	0xffffffff


	//   ....[124]....
        /*064c*/ 	.word	0xffffffff


	//   ....[125]....
        /*0650*/ 	.word	0xffffffff


	//   ....[126]....
        /*0654*/ 	.word	0xffffffff


	//   ....[127]....
        /*0658*/ 	.word	0xffffffff


	//   ....[128]....
        /*065c*/ 	.word	0xffffffff


	//   ....[129]....
        /*0660*/ 	.word	0xffffffff


	//   ....[130]....
        /*0664*/ 	.word	0xffffffff


	//   ....[131]....
        /*0668*/ 	.word	0xffffffff


	//   ....[132]....
        /*066c*/ 	.word	0xffffffff


	//   ....[133]....
        /*0670*/ 	.word	0xffffffff


	//   ....[134]....
        /*0674*/ 	.word	0xffffffff


	//   ....[135]....
        /*0678*/ 	.word	0xffffffff


	//   ....[136]....
        /*067c*/ 	.word	0xffffffff


	//   ....[137]....
        /*0680*/ 	.word	0xffffffff


	//   ....[138]....
        /*0684*/ 	.word	0xffffffff


	//   ....[139]....
        /*0688*/ 	.word	0xffffffff


	//   ....[140]....
        /*068c*/ 	.word	0xffffffff


	//   ....[141]....
        /*0690*/ 	.word	0xffffffff


	//   ....[142]....
        /*0694*/ 	.word	0xffffffff


	//   ....[143]....
        /*0698*/ 	.word	0xffffffff


	//   ....[144]....
        /*069c*/ 	.word	0xffffffff


	//   ....[145]....
        /*06a0*/ 	.word	0xffffffff


	//   ....[146]....
        /*06a4*/ 	.word	0xffffffff


	//   ....[147]....
        /*06a8*/ 	.word	0xffffffff


	//   ....[148]....
        /*06ac*/ 	.word	0xffffffff


	//   ....[149]....
        /*06b0*/ 	.word	0xffffffff


	//   ....[150]....
        /*06b4*/ 	.word	0xffffffff


	//   ....[151]....
        /*06b8*/ 	.word	0xffffffff


	//   ....[152]....
        /*06bc*/ 	.word	0xffffffff


	//   ....[153]....
        /*06c0*/ 	.word	0xffffffff


	//   ....[154]....
        /*06c4*/ 	.word	0xffffffff


	//   ....[155]....
        /*06c8*/ 	.word	0xffffffff


	//   ....[156]....
        /*06cc*/ 	.word	0xffffffff


	//   ....[157]....
        /*06d0*/ 	.word	0xffffffff


	//   ....[158]....
        /*06d4*/ 	.word	0xffffffff


	//   ....[159]....
        /*06d8*/ 	.word	0xffffffff


	//   ....[160]....
        /*06dc*/ 	.word	0xffffffff


	//   ....[161]....
        /*06e0*/ 	.word	0xffffffff


	//   ....[162]....
        /*06e4*/ 	.word	0xffffffff


	//   ....[163]....
        /*06e8*/ 	.word	0xffffffff


	//   ....[164]....
        /*06ec*/ 	.word	0xffffffff


	//   ....[165]....
        /*06f0*/ 	.word	0xffffffff


	//   ....[166]....
        /*06f4*/ 	.word	0xffffffff


	//   ....[167]....
        /*06f8*/ 	.word	0xffffffff


	//   ....[168]....
        /*06fc*/ 	.word	0xffffffff


	//   ....[169]....
        /*0700*/ 	.word	0xffffffff


	//   ....[170]....
        /*0704*/ 	.word	0xffffffff


	//   ....[171]....
        /*0708*/ 	.word	0xffffffff


	//   ....[172]....
        /*070c*/ 	.word	0xffffffff


	//   ....[173]....
        /*0710*/ 	.word	0xffffffff


	//   ....[174]....
        /*0714*/ 	.word	0xffffffff


	//   ....[175]....
        /*0718*/ 	.word	0xffffffff


	//   ....[176]....
        /*071c*/ 	.word	0xffffffff


	//----- nvinfo : EIATTR_COOP_GROUP_INSTR_OFFSETS
	.align		4
.L_194:
        /*0720*/ 	.byte	0x04, 0x28
        /*0722*/ 	.short	(.L_196 - .L_195)


	//   ....[0]....
.L_195:
        /*0724*/ 	.word	0x00000050


	//   ....[1]....
        /*0728*/ 	.word	0x00001540


	//   ....[2]....
        /*072c*/ 	.word	0x00001560


	//   ....[3]....
        /*0730*/ 	.word	0x00001790


	//   ....[4]....
        /*0734*/ 	.word	0x000017a0


	//   ....[5]....
        /*0738*/ 	.word	0x00001960


	//   ....[6]....
        /*073c*/ 	.word	0x00001980


	//   ....[7]....
        /*0740*/ 	.word	0x00001b40


	//   ....[8]....
        /*0744*/ 	.word	0x00001b50


	//   ....[9]....
        /*0748*/ 	.word	0x00002120


	//   ....[10]....
        /*074c*/ 	.word	0x00002130


	//   ....[11]....
        /*0750*/ 	.word	0x00002140


	//   ....[12]....
        /*0754*/ 	.word	0x00002150


	//   ....[13]....
        /*0758*/ 	.word	0x00002420


	//   ....[14]....
        /*075c*/ 	.word	0x00002430


	//   ....[15]....
        /*0760*/ 	.word	0x00002440


	//   ....[16]....
        /*0764*/ 	.word	0x00002450


	//   ....[17]....
        /*0768*/ 	.word	0x000038b0


	//   ....[18]....
        /*076c*/ 	.word	0x000038d0


	//   ....[19]....
        /*0770*/ 	.word	0x000039f0


	//   ....[20]....
        /*0774*/ 	.word	0x00003a10


	//   ....[21]....
        /*0778*/ 	.word	0x00003c70


	//   ....[22]....
        /*077c*/ 	.word	0x00003eb0


	//   ....[23]....
        /*0780*/ 	.word	0x00003ec0


	//   ....[24]....
        /*0784*/ 	.word	0x00003ed0


	//   ....[25]....
        /*0788*/ 	.word	0x000048d0


	//   ....[26]....
        /*078c*/ 	.word	0x00004900


	//   ....[27]....
        /*0790*/ 	.word	0x00004920


	//   ....[28]....
        /*0794*/ 	.word	0x00004930


	//   ....[29]....
        /*0798*/ 	.word	0x00004960


	//   ....[30]....
        /*079c*/ 	.word	0x00004980


	//   ....[31]....
        /*07a0*/ 	.word	0x000049a0


	//   ....[32]....
        /*07a4*/ 	.word	0x000049b0


	//   ....[33]....
        /*07a8*/ 	.word	0x00006520


	//   ....[34]....
        /*07ac*/ 	.word	0x00006540


	//   ....[35]....
        /*07b0*/ 	.word	0x00006660


	//   ....[36]....
        /*07b4*/ 	.word	0x00006670


	//   ....[37]....
        /*07b8*/ 	.word	0x00007ad0


	//   ....[38]....
        /*07bc*/ 	.word	0x00007af0


	//   ....[39]....
        /*07c0*/ 	.word	0x00007c10


	//   ....[40]....
        /*07c4*/ 	.word	0x00007c20


	//   ....[41]....
        /*07c8*/ 	.word	0x00007e90


	//   ....[42]....
        /*07cc*/ 	.word	0x000080c0


	//   ....[43]....
        /*07d0*/ 	.word	0x000080d0


	//   ....[44]....
        /*07d4*/ 	.word	0x000080e0


	//   ....[45]....
        /*07d8*/ 	.word	0x00008af0


	//   ....[46]....
        /*07dc*/ 	.word	0x00008b30


	//   ....[47]....
        /*07e0*/ 	.word	0x00008b40


	//   ....[48]....
        /*07e4*/ 	.word	0x00008b50


	//   ....[49]....
        /*07e8*/ 	.word	0x00008b70


	//   ....[50]....
        /*07ec*/ 	.word	0x00008b90


	//   ....[51]....
        /*07f0*/ 	.word	0x00008bb0


	//   ....[52]....
        /*07f4*/ 	.word	0x00008bd0


	//   ....[53]....
        /*07f8*/ 	.word	0x0000b050


	//   ....[54]....
        /*07fc*/ 	.word	0x0000b070


	//   ....[55]....
        /*0800*/ 	.word	0x0000b0d0


	//   ....[56]....
        /*0804*/ 	.word	0x0000b120


	//   ....[57]....
        /*0808*/ 	.word	0x0000c5c0


	//   ....[58]....
        /*080c*/ 	.word	0x0000c5e0


	//   ....[59]....
        /*0810*/ 	.word	0x0000c6a0


	//   ....[60]....
        /*0814*/ 	.word	0x0000c6d0


	//   ....[61]....
        /*0818*/ 	.word	0x0000cc70


	//   ....[62]....
        /*081c*/ 	.word	0x0000cc80


	//   ....[63]....
        /*0820*/ 	.word	0x0000cc90


	//   ....[64]....
        /*0824*/ 	.word	0x0000cca0


	//   ....[65]....
        /*0828*/ 	.word	0x0000cce0


	//   ....[66]....
        /*082c*/ 	.word	0x0000cd00


	//   ....[67]....
        /*0830*/ 	.word	0x0000cd10


	//   ....[68]....
        /*0834*/ 	.word	0x0000cd20


	//   ....[69]....
        /*0838*/ 	.word	0x0000ee70


	//   ....[70]....
        /*083c*/ 	.word	0x0000eee0


	//   ....[71]....
        /*0840*/ 	.word	0x0000eef0


	//   ....[72]....
        /*0844*/ 	.word	0x0000ef00


	//   ....[73]....
        /*0848*/ 	.word	0x0000ef30


	//   ....[74]....
        /*084c*/ 	.word	0x0000ef50


	//   ....[75]....
        /*0850*/ 	.word	0x0000ef60


	//   ....[76]....
        /*0854*/ 	.word	0x0000ef70


	//   ....[77]....
        /*0858*/ 	.word	0x00010090


	//   ....[78]....
        /*085c*/ 	.word	0x000104a0


	//   ....[79]....
        /*0860*/ 	.word	0x000104d0


	//   ....[80]....
        /*0864*/ 	.word	0x000104f0


	//   ....[81]....
        /*0868*/ 	.word	0x00010500


	//   ....[82]....
        /*086c*/ 	.word	0x00010510


	//   ....[83]....
        /*0870*/ 	.word	0x00010520


	//   ....[84]....
        /*0874*/ 	.word	0x00010530


	//   ....[85]....
        /*0878*/ 	.word	0x00010540


	//   ....[86]....
        /*087c*/ 	.word	0x000107c0


	//   ....[87]....
        /*0880*/ 	.word	0x000107e0


	//   ....[88]....
        /*0884*/ 	.word	0x00010920


	//   ....[89]....
        /*0888*/ 	.word	0x00010950


	//   ....[90]....
        /*088c*/ 	.word	0x00010a50


	//   ....[91]....
        /*0890*/ 	.word	0x00010a80


	//   ....[92]....
        /*0894*/ 	.word	0x00010b80


	//   ....[93]....
        /*0898*/ 	.word	0x00010ba0


	//   ....[94]....
        /*089c*/ 	.word	0x00011130


	//   ....[95]....
        /*08a0*/ 	.word	0x00011150


	//   ....[96]....
        /*08a4*/ 	.word	0x00011360


	//   ....[97]....
        /*08a8*/ 	.word	0x00011370


	//   ....[98]....
        /*08ac*/ 	.word	0x00011510


	//   ....[99]....
        /*08b0*/ 	.word	0x00011530


	//   ....[100]....
        /*08b4*/ 	.word	0x000116d0


	//   ....[101]....
        /*08b8*/ 	.word	0x000116e0


	//   ....[102]....
        /*08bc*/ 	.word	0x000118f0


	//   ....[103]....
        /*08c0*/ 	.word	0x000119e0


	//   ....[104]....
        /*08c4*/ 	.word	0x00011a50


	//   ....[105]....
        /*08c8*/ 	.word	0x00011ac0


	//   ....[106]....
        /*08cc*/ 	.word	0x00011b20


	//   ....[107]....
        /*08d0*/ 	.word	0x00011b90


	//   ....[108]....
        /*08d4*/ 	.word	0x00011c00


	//   ....[109]....
        /*08d8*/ 	.word	0x00011c70


	//   ....[110]....
        /*08dc*/ 	.word	0x00011cd0


	//   ....[111]....
        /*08e0*/ 	.word	0x00011d40


	//   ....[112]....
        /*08e4*/ 	.word	0x00011db0


	//   ....[113]....
        /*08e8*/ 	.word	0x00011f40


	//   ....[114]....
        /*08ec*/ 	.word	0x00011fa0


	//   ....[115]....
        /*08f0*/ 	.word	0x00012000


	//   ....[116]....
        /*08f4*/ 	.word	0x00012060


	//   ....[117]....
        /*08f8*/ 	.word	0x000122c0


	//   ....[118]....
        /*08fc*/ 	.word	0x00012520


	//   ....[119]....
        /*0900*/ 	.word	0x00012b40


	//   ....[120]....
        /*0904*/ 	.word	0x00012b90


	//   ....[121]....
        /*0908*/ 	.word	0x00012be0


	//   ....[122]....
        /*090c*/ 	.word	0x00012c30


	//   ....[123]....
        /*0910*/ 	.word	0x00012c80


	//   ....[124]....
        /*0914*/ 	.word	0x00012cd0


	//   ....[125]....
        /*0918*/ 	.word	0x00012d20


	//   ....[126]....
        /*091c*/ 	.word	0x00012d70


	//   ....[127]....
        /*0920*/ 	.word	0x00012dd0


	//   ....[128]....
        /*0924*/ 	.word	0x00012e40


	//   ....[129]....
        /*0928*/ 	.word	0x00012fd0


	//   ....[130]....
        /*092c*/ 	.word	0x00013030


	//   ....[131]....
        /*0930*/ 	.word	0x000130a0


	//   ....[132]....
        /*0934*/ 	.word	0x00013110


	//   ....[133]....
        /*0938*/ 	.word	0x000132a0


	//   ....[134]....
        /*093c*/ 	.word	0x00013300


	//   ....[135]....
        /*0940*/ 	.word	0x00013360


	//   ....[136]....
        /*0944*/ 	.word	0x000133c0


	//   ....[137]....
        /*0948*/ 	.word	0x00013610


	//   ....[138]....
        /*094c*/ 	.word	0x00013860


	//   ....[139]....
        /*0950*/ 	.word	0x00013ea0


	//   ....[140]....
        /*0954*/ 	.word	0x00013ee0


	//   ....[141]....
        /*0958*/ 	.word	0x00013f30


	//   ....[142]....
        /*095c*/ 	.word	0x00013f70


	//   ....[143]....
        /*0960*/ 	.word	0x00013fc0


	//   ....[144]....
        /*0964*/ 	.word	0x00014000


	//   ....[145]....
        /*0968*/ 	.word	0x00014050


	//   ....[146]....
        /*096c*/ 	.word	0x00014090


	//   ....[147]....
        /*0970*/ 	.word	0x00014100


	//   ....[148]....
        /*0974*/ 	.word	0x00014170


	//   ....[149]....
        /*0978*/ 	.word	0x000141e0


	//   ....[150]....
        /*097c*/ 	.word	0x00014320


	//   ....[151]....
        /*0980*/ 	.word	0x00014380


	//   ....[152]....
        /*0984*/ 	.word	0x000143d0


	//   ....[153]....
        /*0988*/ 	.word	0x00014410


	//   ....[154]....
        /*098c*/ 	.word	0x00014460


	//   ....[155]....
        /*0990*/ 	.word	0x000144a0


	//   ....[156]....
        /*0994*/ 	.word	0x000144f0


	//   ....[157]....
        /*0998*/ 	.word	0x00014530


	//   ....[158]....
        /*099c*/ 	.word	0x00014580


	//   ....[159]....
        /*09a0*/ 	.word	0x000145c0


	//   ....[160]....
        /*09a4*/ 	.word	0x00014620


	//   ....[161]....
        /*09a8*/ 	.word	0x00014680


	//   ....[162]....
        /*09ac*/ 	.word	0x000146d0


	//   ....[163]....
        /*09b0*/ 	.word	0x00014730


	//   ....[164]....
        /*09b4*/ 	.word	0x00014780


	//   ....[165]....
        /*09b8*/ 	.word	0x000147e0


	//   ....[166]....
        /*09bc*/ 	.word	0x00014830


	//   ....[167]....
        /*09c0*/ 	.word	0x00014880


	//   ....[168]....
        /*09c4*/ 	.word	0x000148e0


	//   ....[169]....
        /*09c8*/ 	.word	0x00014950


	//   ....[170]....
        /*09cc*/ 	.word	0x000149c0


	//   ....[171]....
        /*09d0*/ 	.word	0x00014a20


	//   ....[172]....
        /*09d4*/ 	.word	0x00014a90


	//   ....[173]....
        /*09d8*/ 	.word	0x00014b00


	//   ....[174]....
        /*09dc*/ 	.word	0x00014b70


	//   ....[175]....
        /*09e0*/ 	.word	0x00014bd0


	//   ....[176]....
        /*09e4*/ 	.word	0x00014c40


	//----- nvinfo : EIATTR_EXIT_INSTR_OFFSETS
	.align		4
.L_196:
        /*09e8*/ 	.byte	0x04, 0x1c
        /*09ea*/ 	.short	(.L_198 - .L_197)


	//   ....[0]....
.L_197:
        /*09ec*/ 	.word	0x000000a0


	//   ....[1]....
        /*09f0*/ 	.word	0x00011990


	//----- nvinfo : EIATTR_MAX_THREADS
	.align		4
.L_198:
        /*09f4*/ 	.byte	0x04, 0x05
        /*09f6*/ 	.short	(.L_200 - .L_199)
.L_199:
        /*09f8*/ 	.word	0x00000080
        /*09fc*/ 	.word	0x00000001
        /*0a00*/ 	.word	0x00000001


	//----- nvinfo : EIATTR_CRS_STACK_SIZE
	.align		4
.L_200:
        /*0a04*/ 	.byte	0x04, 0x1e
        /*0a06*/ 	.short	(.L_202 - .L_201)
.L_201:
        /*0a08*/ 	.word	0x00000000
.L_202:


//--------------------- .nv.info._ZN7cutlass13device_kernelIN5flash19enable_sm80_to_sm89INS1_16FlashAttnFwdSm80INS1_25CollectiveMainloopFwdSm80ILi4ELi1ELb0EN4cute5tupleIJNS5_1CILi128EEENS7_ILi64EEENS7_ILi96EEEEEELi96ENS_6half_tEfNS_4arch4Sm80ELb1ELb0ELb1ELb1ELb1ELb0ELb1ELb0EEENS1_21CollectiveEpilogueFwdINS6_IJS8_SA_S9_EEENS6_IJNS7_ILi1EEESI_SI_EEESC_SE_Li128ELb1ELb1ELb0ELb0EEENS1_19SingleTileSchedulerILb1ELb0ELb1ELi128EEEEEEEEEvNT_6ParamsE --------------------------
	.section	.nv.info._ZN7cutlass13device_kernelIN5flash19enable_sm80_to_sm89INS1_16FlashAttnFwdSm80INS1_25CollectiveMainloopFwdSm80ILi4ELi1ELb0EN4cute5tupleIJNS5_1CILi128EEENS7_ILi64EEENS7_ILi96EEEEEELi96ENS_6half_tEfNS_4arch4Sm80ELb1ELb0ELb1ELb1ELb1ELb0ELb1ELb0EEENS1_21CollectiveEpilogueFwdINS6_IJS8_SA_S9_EEENS6_IJNS7_ILi1EEESI_SI_EEESC_SE_Li128ELb1ELb1ELb0ELb0EEENS1_19SingleTileSchedulerILb1ELb0ELb1ELi128EEEEEEEEEvNT_6ParamsE,"",@"SHT_CUDA_INFO"
	.sectionflags	@""
	.align	4


	//----- nvinfo : EIATTR_CUDA_API_VERSION
	.align		4
        /*0000*/ 	.byte	0x04, 0x37
        /*0002*/ 	.short	(.L_204 - .L_203)
.L_203:
        /*0004*/ 	.word	0x00000082


	//----- nvinfo : EIATTR_SW2861232_WAR
	.align		4
.L_204:
        /*0008*/ 	.byte	0x01, 0x35
	.zero		2


	//----- nvinfo : EIATTR_PARAM_CBANK
	.align		4
        /*000c*/ 	.byte	0x04, 0x0a
        /*000e*/ 	.short	(.L_206 - .L_205)
	.align		4
.L_205:
        /*0010*/ 	.word	index@(.nv.constant0._ZN7cutlass13device_kernelIN5flash19enable_sm80_to_sm89INS1_16FlashAttnFwdSm80INS1_25CollectiveMainloopFwdSm80ILi4ELi1ELb0EN4cute5tupleIJNS5_1CILi128EEENS7_ILi64EEENS7_ILi96EEEEEELi96ENS_6half_tEfNS_4arch4Sm80ELb1ELb0ELb1ELb1ELb1ELb0ELb1ELb0EEENS1_21CollectiveEpilogueFwdINS6_IJS8_SA_S9_EEENS6_IJNS7_ILi1EEESI_SI_EEESC_SE_Li128ELb1ELb1ELb0ELb0EEENS1_19SingleTileSchedulerILb1ELb0ELb1ELi128EEEEEEEEEvNT_6ParamsE)
        /*0014*/ 	.short	0x0160
        /*0016*/ 	.short	0x0418


	//----- nvinfo : EIATTR_CBANK_PARAM_SIZE
	.align		4
.L_206:
        /*0018*/ 	.byte	0x03, 0x19
        /*001a*/ 	.short	0x0418


	//----- nvinfo : EIATTR_KPARAM_INFO
	.align		4
        /*001c*/ 	.byte	0x04, 0x17
        /*001e*/ 	.short	(.L_208 - .L_207)
.L_207:
        /*0020*/ 	.word	0x00000000
        /*0024*/ 	.short	0x0000
        /*0026*/ 	.short	0x0000
        /*0028*/ 	.byte	0x00, 0xf0, 0x61, 0x10


	//----- nvinfo : EIATTR_MAXREG_COUNT
	.align		4
.L_208:
        /*002c*/ 	.byte	0x03, 0x1b
        /*002e*/ 	.short	0x00ff


	//----- nvinfo : EIATTR_NUM_BARRIERS
	.align		4
        /*0030*/ 	.byte	0x02, 0x4c
        /*0032*/ 	.byte	0x02
	.zero		1


	//----- nvinfo : EIATTR_ANNOTATIONS
	.align		4
        /*0034*/ 	.byte	0x04, 0x55
        /*0036*/ 	.short	(.L_210 - .L_209)


	//   ....[0]....
.L_209:
        /* <DEDUP_REMOVED lines=41> */


	//----- nvinfo : EIATTR_MERCURY_ISA_VERSION
	.align		4
.L_210:
        /*02b0*/ 	.byte	0x03, 0x5f
        /*02b2*/ 	.short	0x0000


	//----- nvinfo : EIATTR_COOP_GROUP_MASK_REGIDS
	.align		4
        /*02b4*/ 	.byte	0x04, 0x29
        /*02b6*/ 	.short	(.L_212 - .L_211)


	//   ....[0]....
.L_211:
        /*02b8*/ 	.word	0xffffffff


	//   ....[1]....
        /*02bc*/ 	.word	0xffffffff


	//   ....[2]....
        /*02c0*/ 	.word	0xffffffff


	//   ....[3]....
        /*02c4*/ 	.word	0xffffffff


	//   ....[4]....
        /*02c8*/ 	.word	0xffffffff


	//   ....[5]....
        /*02cc*/ 	.word	0xffffffff


	//   ....[6]....
        /*02d0*/ 	.word	0xffffffff


	//   ....[7]....
        /*02d4*/ 	.word	0xffffffff


	//   ....[8]....
        /*02d8*/ 	.word	0xffffffff


	//   ....[9]....
        /*02dc*/ 	.word	0xffffffff


	//   ....[10]....
        /*02e0*/ 	.word	0xffffffff


	//   ....[11]....
        /*02e4*/ 	.word	0xffffffff


	//   ....[12]....
        /*02e8*/ 	.word	0xffffffff


	//   ....[13]....
        /*02ec*/ 	.word	0xffffffff


	//   ....[14]....
        /*02f0*/ 	.word	0xffffffff


	//   ....[15]....
        /*02f4*/ 	.word	0xffffffff


	//   ....[16]....
        /*02f8*/ 	.word	0xffffffff


	//   ....[17]....
        /*02fc*/ 	.word	0xffffffff


	//   ....[18]....
        /*0300*/ 	.word	0xffffffff


	//   ....[19]....
        /*0304*/ 	.word	0xffffffff


	//   ....[20]....
        /*0308*/ 	.word	0xffffffff


	//   ....[21]....
        /*030c*/ 	.word	0xffffffff


	//   ....[22]....
        /*0310*/ 	.word	0xffffffff


	//   ....[23]....
        /*0314*/ 	.word	0xffffffff


	//   ....[24]....
        /*0318*/ 	.word	0xffffffff


	//   ....[25]....
        /*031c*/ 	.word	0xffffffff


	//   ....[26]....
        /*0320*/ 	.word	0xffffffff


	//   ....[27]....
        /*0324*/ 	.word	0xffffffff


	//   ....[28]....
        /*0328*/ 	.word	0xffffffff


	//   ....[29]....
        /*032c*/ 	.word	0xffffffff


	//   ....[30]....
        /*0330*/ 	.word	0xffffffff


	//   ....[31]....
        /*0334*/ 	.word	0xffffffff


	//   ....[32]....
        /*0338*/ 	.word	0xffffffff


	//   ....[33]....
        /*033c*/ 	.word	0xffffffff


	//   ....[34]....
        /*0340*/ 	.word	0xffffffff


	//   ....[35]....
        /*0344*/ 	.word	0xffffffff


	//   ....[36]....
        /*0348*/ 	.word	0xffffffff


	//   ....[37]....
        /*034c*/ 	.word	0xffffffff


	//   ....[38]....
        /*0350*/ 	.word	0xffffffff


	//   ....[39]....
        /*0354*/ 	.word	0xffffffff


	//   ....[40]....
        /*0358*/ 	.word	0xffffffff


	//   ....[41]....
        /*035c*/ 	.word	0xffffffff


	//   ....[42]....
        /*0360*/ 	.word	0xffffffff


	//   ....[43]....
        /*0364*/ 	.word	0xffffffff


	//   ....[44]....
        /*0368*/ 	.word	0xffffffff


	//   ....[45]....
        /*036c*/ 	.word	0xffffffff


	//   ....[46]....
        /*0370*/ 	.word	0xffffffff


	//   ....[47]....
        /*0374*/ 	.word	0xffffffff


	//   ....[48]....
        /*0378*/ 	.word	0xffffffff


	//   ....[49]....
        /*037c*/ 	.word	0xffffffff


	//   ....[50]....
        /*0380*/ 	.word	0xffffffff


	//   ....[51]....
        /*0384*/ 	.word	0xffffffff


	//   ....[52]....
        /*0388*/ 	.word	0xffffffff


	//   ....[53]....
        /*038c*/ 	.word	0xffffffff


	//   ....[54]....
        /*0390*/ 	.word	0xffffffff


	//   ....[55]....
        /*0394*/ 	.word	0xffffffff


	//   ....[56]....
        /*0398*/ 	.word	0xffffffff


	//   ....[57]....
        /*039c*/ 	.word	0xffffffff


	//   ....[58]....
        /*03a0*/ 	.word	0xffffffff


	//   ....[59]....
        /*03a4*/ 	.word	0xffffffff


	//   ....[60]....
        /*03a8*/ 	.word	0xffffffff


	//   ....[61]....
        /*03ac*/ 	.word	0xffffffff


	//   ....[62]....
        /*03b0*/ 	.word	0xffffffff


	//   ....[63]....
        /*03b4*/ 	.word	0xffffffff


	//   ....[64]....
        /*03b8*/ 	.word	0xffffffff


	//   ....[65]....
        /*03bc*/ 	.word	0xffffffff


	//   ....[66]....
        /*03c0*/ 	.word	0xffffffff


	//   ....[67]....
        /*03c4*/ 	.word	0xffffffff


	//   ....[68]....
        /*03c8*/ 	.word	0xffffffff


	//   ....[69]....
        /*03cc*/ 	.word	0xffffffff


	//   ....[70]....
        /*03d0*/ 	.word	0xffffffff


	//   ....[71]....
        /*03d4*/ 	.word	0xffffffff


	//   ....[72]....
        /*03d8*/ 	.word	0xffffffff


	//   ....[73]....
        /*03dc*/ 	.word	0xffffffff


	//   ....[74]....
        /*03e0*/ 	.word	0xffffffff


	//   ....[75]....
        /*03e4*/ 	.word	0xffffffff


	//   ....[76]....
        /*03e8*/ 	.word	0xffffffff


	//   ....[77]....
        /*03ec*/ 	.word	0xffffffff


	//   ....[78]....
        /*03f0*/ 	.word	0xffffffff


	//   ....[79]....
        /*03f4*/ 	.word	0xffffffff


	//   ....[80]....
        /*03f8*/ 	.word	0xffffffff


	//   ....[81]....
        /*03fc*/ 	.word	0xffffffff


	//   ....[82]....
        /*0400*/ 	.word	0xffffffff


	//   ....[83]....
        /*0404*/ 	.word	0xffffffff


	//   ....[84]....
        /*0408*/ 	.word	0xffffffff


	//   ....[85]....
        /*040c*/ 	.word	0xffffffff


	//   ....[86]....
        /*0410*/ 	.word	0xffffffff


	//   ....[87]....
        /*0414*/ 	.word	0xffffffff


	//   ....[88]....
        /*0418*/ 	.word	0xffffffff


	//   ....[89]....
        /*041c*/ 	.word	0xffffffff


	//   ....[90]....
        /*0420*/ 	.word	0xffffffff


	//   ....[91]....
        /*0424*/ 	.word	0xffffffff


	//   ....[92]....
        /*0428*/ 	.word	0xffffffff


	//   ....[93]....
        /*042c*/ 	.word	0xffffffff


	//   ....[94]....
        /*0430*/ 	.word	0xffffffff


	//   ....[95]....
        /*0434*/ 	.word	0xffffffff


	//   ....[96]....
        /*0438*/ 	.word	0xffffffff


	//   ....[97]....
        /*043c*/ 	.word	0xffffffff


	//   ....[98]....
        /*0440*/ 	.word	0xffffffff


	//   ....[99]....
        /*0444*/ 	.word	0xffffffff


	//   ....[100]....
        /*0448*/ 	.word	0xffffffff


	//----- nvinfo : EIATTR_COOP_GROUP_INSTR_OFFSETS
	.align		4
.L_212:
        /*044c*/ 	.byte	0x04, 0x28
        /*044e*/ 	.short	(.L_214 - .L_213)


	//   ....[0]....
.L_213:
        /*0450*/ 	.word	0x000000a0


	//   ....[1]....
        /*0454*/ 	.word	0x000013a0


	//   ....[2]....
        /*0458*/ 	.word	0x000013d0


	//   ....[3]....
        /*045c*/ 	.word	0x000015b0


	//   ....[4]....
        /*0460*/ 	.word	0x000015e0


	//   ....[5]....
        /*0464*/ 	.word	0x00001700


	//   ....[6]....
        /*0468*/ 	.word	0x00001730


	//   ....[7]....
        /*046c*/ 	.word	0x00001850


	//   ....[8]....
        /*0470*/ 	.word	0x000018b0


	//   ....[9]....
        /*0474*/ 	.word	0x00002000


	//   ....[10]....
        /*0478*/ 	.word	0x00002030


	//   ....[11]....
        /*047c*/ 	.word	0x00002060


	//   ....[12]....
        /*0480*/ 	.word	0x00002090


	//   ....[13]....
        /*0484*/ 	.word	0x000020b0


	//   ....[14]....
        /*0488*/ 	.word	0x000020d0


	//   ....[15]....
        /*048c*/ 	.word	0x000020f0


	//   ....[16]....
        /*0490*/ 	.word	0x00002100


	//   ....[17]....
        /*0494*/ 	.word	0x00003050


	//   ....[18]....
        /*0498*/ 	.word	0x00003060


	//   ....[19]....
        /*049c*/ 	.word	0x00003070


	//   ....[20]....
        /*04a0*/ 	.word	0x00003080


	//   ....[21]....
        /*04a4*/ 	.word	0x00003a70


	//   ....[22]....
        /*04a8*/ 	.word	0x00003aa0


	//   ....[23]....
        /*04ac*/ 	.word	0x00003dd0


	//   ....[24]....
        /*04b0*/ 	.word	0x00004000


	//   ....[25]....
        /*04b4*/ 	.word	0x000043d0


	//   ....[26]....
        /*04b8*/ 	.word	0x00004600


	//   ....[27]....
        /*04bc*/ 	.word	0x00004630


	//   ....[28]....
        /*04c0*/ 	.word	0x00004720


	//   ....[29]....
        /*04c4*/ 	.word	0x00004860


	//   ....[30]....
        /*04c8*/ 	.word	0x00004a50


	//   ....[31]....
        /*04cc*/ 	.word	0x00004ad0


	//   ....[32]....
        /*04d0*/ 	.word	0x00004b60


	//   ....[33]....
        /*04d4*/ 	.word	0x00006710


	//   ....[34]....
        /*04d8*/ 	.word	0x00006720


	//   ....[35]....
        /*04dc*/ 	.word	0x00006730


	//   ....[36]....
        /*04e0*/ 	.word	0x00006740


	//   ....[37]....
        /*04e4*/ 	.word	0x00007a60


	//   ....[38]....
        /*04e8*/ 	.word	0x00007a70


	//   ....[39]....
        /*04ec*/ 	.word	0x00007a80


	//   ....[40]....
        /*04f0*/ 	.word	0x00007a90


	//   ....[41]....
        /*04f4*/ 	.word	0x00007c90


	//   ....[42]....
        /*04f8*/ 	.word	0x00007ca0


	//   ....[43]....
        /*04fc*/ 	.word	0x00007cb0


	//   ....[44]....
        /*0500*/ 	.word	0x00007cd0


	//   ....[45]....
        /*0504*/ 	.word	0x00008120


	//   ....[46]....
        /*0508*/ 	.word	0x00008330


	//   ....[47]....
        /*050c*/ 	.word	0x000085b0


	//   ....[48]....
        /*0510*/ 	.word	0x00008950


	//   ....[49]....
        /*0514*/ 	.word	0x000089c0


	//   ....[50]....
        /*0518*/ 	.word	0x00008a90


	//   ....[51]....
        /*051c*/ 	.word	0x00008ac0


	//   ....[52]....
        /*0520*/ 	.word	0x00008bb0


	//   ....[53]....
        /*0524*/ 	.word	0x0000b080


	//   ....[54]....
        /*0528*/ 	.word	0x0000b090


	//   ....[55]....
        /*052c*/ 	.word	0x0000b0a0


	//   ....[56]....
        /*0530*/ 	.word	0x0000b0b0


	//   ....[57]....
        /*0534*/ 	.word	0x0000b440


	//   ....[58]....
        /*0538*/ 	.word	0x0000b460


	//   ....[59]....
        /*053c*/ 	.word	0x0000b480


	//   ....[60]....
        /*0540*/ 	.word	0x0000b4a0


	//   ....[61]....
        /*0544*/ 	.word	0x0000c7d0


	//   ....[62]....
        /*0548*/ 	.word	0x0000c870


	//   ....[63]....
        /*054c*/ 	.word	0x0000c970


	//   ....[64]....
        /*0550*/ 	.word	0x0000c9b0


	//   ....[65]....
        /*0554*/ 	.word	0x0000c9e0


	//   ....[66]....
        /*0558*/ 	.word	0x0000cac0


	//   ....[67]....
        /*055c*/ 	.word	0x0000cae0


	//   ....[68]....
        /*0560*/ 	.word	0x0000cf40


	//   ....[69]....
        /*0564*/ 	.word	0x0000ecc0


	//   ....[70]....
        /*0568*/ 	.word	0x0000ecd0


	//   ....[71]....
        /*056c*/ 	.word	0x0000ece0


	//   ....[72]....
        /*0570*/ 	.word	0x0000ecf0


	//   ....[73]....
        /*0574*/ 	.word	0x0000ed20


	//   ....[74]....
        /*0578*/ 	.word	0x0000ed40


	//   ....[75]....
        /*057c*/ 	.word	0x0000ed60


	//   ....[76]....
        /*0580*/ 	.word	0x0000ed70


	//   ....[77]....
        /*0584*/ 	.word	0x00010550


	//   ....[78]....
        /*0588*/ 	.word	0x000105a0


	//   ....[79]....
        /*058c*/ 	.word	0x000105e0


	//   ....[80]....
        /*0590*/ 	.word	0x00010620


	//   ....[81]....
        /*0594*/ 	.word	0x00010630


	//   ....[82]....
        /*0598*/ 	.word	0x00010640


	//   ....[83]....
        /*059c*/ 	.word	0x00010650


	//   ....[84]....
        /*05a0*/ 	.word	0x00010660


	//   ....[85]....
        /*05a4*/ 	.word	0x00010880


	//   ....[86]....
        /*05a8*/ 	.word	0x00010890


	//   ....[87]....
        /*05ac*/ 	.word	0x00010a10


	//   ....[88]....
        /*05b0*/ 	.word	0x00010a40


	//   ....[89]....
        /*05b4*/ 	.word	0x00010b90


	//   ....[90]....
        /*05b8*/ 	.word	0x00010bc0


	//   ....[91]....
        /*05bc*/ 	.word	0x00010d10


	//   ....[92]....
        /*05c0*/ 	.word	0x00010d30


	//   ....[93]....
        /*05c4*/ 	.word	0x00011640


	//   ....[94]....
        /*05c8*/ 	.word	0x00011660


	//   ....[95]....
        /*05cc*/ 	.word	0x000117b0


	//   ....[96]....
        /*05d0*/ 	.word	0x000117e0


	//   ....[97]....
        /*05d4*/ 	.word	0x00011910


	//   ....[98]....
        /*05d8*/ 	.word	0x00011940


	//   ....[99]....
        /*05dc*/ 	.word	0x00011a70


	//   ....[100]....
        /*05e0*/ 	.word	0x00011a90


	//----- nvinfo : EIATTR_EXIT_INSTR_OFFSETS
	.align		4
.L_214:
        /*05e4*/ 	.byte	0x04, 0x1c
        /*05e6*/ 	.short	(.L_216 - .L_215)


	//   ....[0]....
.L_215:
        /*05e8*/ 	.word	0x00000450


	//   ....[1]....
        /*05ec*/ 	.word	0x00010d40


	//   ....[2]....
        /*05f0*/ 	.word	0x00010e10


	//   ....[3]....
        /*05f4*/ 	.word	0x00010e70


	//   ....[4]....
        /*05f8*/ 	.word	0x00011aa0


	//   ....[5]....
        /*05fc*/ 	.word	0x00011b50


	//   ....[6]....
        /*0600*/ 	.word	0x00011bb0


	//----- nvinfo : EIATTR_CTAIDZ_USED
	.align		4
.L_216:
        /*0604*/ 	.byte	0x01, 0x04
	.zero		2


	//----- nvinfo : EIATTR_MAX_THREADS
	.align		4
        /*0608*/ 	.byte	0x04, 0x05
        /*060a*/ 	.short	(.L_218 - .L_217)
.L_217:
        /*060c*/ 	.word	0x00000080
        /*0610*/ 	.word	0x00000001
        /*0614*/ 	.word	0x00000001


	//----- nvinfo : EIATTR_CRS_STACK_SIZE
	.align		4
.L_218:
        /*0618*/ 	.byte	0x04, 0x1e
        /*061a*/ 	.short	(.L_220 - .L_219)
.L_219:
        /*061c*/ 	.word	0x00000000
.L_220:


//--------------------- .nv.info._ZN7cutlass13device_kernelIN5flash19enable_sm80_to_sm89INS1_16FlashAttnFwdSm80INS1_25CollectiveMainloopFwdSm80ILi4ELi1ELb0EN4cute5tupleIJNS5_1CILi128EEENS7_ILi64EEENS7_ILi96EEEEEELi96ENS_6half_tEfNS_4arch4Sm80ELb1ELb0ELb1ELb1ELb1ELb1ELb1ELb0EEENS1_21CollectiveEpilogueFwdINS6_IJS8_SA_S9_EEENS6_IJNS7_ILi1EEESI_SI_EEESC_SE_Li128ELb1ELb1ELb0ELb0EEENS1_19SingleTileSchedulerILb1ELb0ELb1ELi128EEEEEEEEEvNT_6ParamsE --------------------------
	.section	.nv.info._ZN7cutlass13device_kernelIN5flash19enable_sm80_to_sm89INS1_16FlashAttnFwdSm80INS1_25CollectiveMainloopFwdSm80ILi4ELi1ELb0EN4cute5tupleIJNS5_1CILi128EEENS7_ILi64EEENS7_ILi96EEEEEELi96ENS_6half_tEfNS_4arch4Sm80ELb1ELb0ELb1ELb1ELb1ELb1ELb1ELb0EEENS1_21CollectiveEpilogueFwdINS6_IJS8_SA_S9_EEENS6_IJNS7_ILi1EEESI_SI_EEESC_SE_Li128ELb1ELb1ELb0ELb0EEENS1_19SingleTileSchedulerILb1ELb0ELb1ELi128EEEEEEEEEvNT_6ParamsE,"",@"SHT_CUDA_INFO"
	.sectionflags	@""
	.align	4


	//----- nvinfo : EIATTR_CUDA_API_VERSION
	.align		4
        /*0000*/ 	.byte	0x04, 0x37
        /*0002*/ 	.short	(.L_222 - .L_221)
.L_221:
        /*0004*/ 	.word	0x00000082


	//----- nvinfo : EIATTR_SW2861232_WAR
	.align		4
.L_222:
        /*0008*/ 	.byte	0x01, 0x35
	.zero		2


	//----- nvinfo : EIATTR_PARAM_CBANK
	.align		4
        /*000c*/ 	.byte	0x04, 0x0a
        /*000e*/ 	.short	(.L_224 - .L_223)
	.align		4
.L_223:
        /*0010*/ 	.word	index@(.nv.constant0._ZN7cutlass13device_kernelIN5flash19enable_sm80_to_sm89INS1_16FlashAttnFwdSm80INS1_25CollectiveMainloopFwdSm80ILi4ELi1ELb0EN4cute5tupleIJNS5_1CILi128EEENS7_ILi64EEENS7_ILi96EEEEEELi96ENS_6half_tEfNS_4arch4Sm80ELb1ELb0ELb1ELb1ELb1ELb1ELb1ELb0EEENS1_21CollectiveEpilogueFwdINS6_IJS8_SA_S9_EEENS6_IJNS7_ILi1EEESI_SI_EEESC_SE_Li128ELb1ELb1ELb0ELb0EEENS1_19SingleTileSchedulerILb1ELb0ELb1ELi128EEEEEEEEEvNT_6ParamsE)
        /*0014*/ 	.short	0x0160
        /*0016*/ 	.short	0x0418


	//----- nvinfo : EIATTR_CBANK_PARAM_SIZE
	.align		4
.L_224:
        /*0018*/ 	.byte	0x03, 0x19
        /*001a*/ 	.short	0x0418


	//----- nvinfo : EIATTR_KPARAM_INFO
	.align		4
        /*001c*/ 	.byte	0x04, 0x17
        /*001e*/ 	.short	(.L_226 - .L_225)
.L_225:
        /*0020*/ 	.word	0x00000000
        /*0024*/ 	.short	0x0000
        /*0026*/ 	.short	0x0000
        /*0028*/ 	.byte	0x00, 0xf0, 0x61, 0x10


	//----- nvinfo : EIATTR_MAXREG_COUNT
	.align		4
.L_226:
        /*002c*/ 	.byte	0x03, 0x1b
        /*002e*/ 	.short	0x00ff


	//----- nvinfo : EIATTR_NUM_BARRIERS
	.align		4
        /*0030*/ 	.byte	0x02, 0x4c
        /*0032*/ 	.byte	0x02
	.zero		1


	//----- nvinfo : EIATTR_ANNOTATIONS
	.align		4
        /*0034*/ 	.byte	0x04, 0x55
        /*0036*/ 	.short	(.L_228 - .L_227)


	//   ....[0]....
.L_227:
        /* <DEDUP_REMOVED lines=48> */


	//----- nvinfo : EIATTR_MERCURY_ISA_VERSION
	.align		4
.L_228:
        /*0320*/ 	.byte	0x03, 0x5f
        /*0322*/ 	.short	0x0000


	//----- nvinfo : EIATTR_COOP_GROUP_MASK_REGIDS
	.align		4
        /*0324*/ 	.byte	0x04, 0x29
        /*0326*/ 	.short	(.L_230 - .L_229)


	//   ....[0]....
.L_229:
        /*0328*/ 	.word	0xffffffff


	//   ....[1]....
        /*032c*/ 	.word	0xffffffff


	//   ....[2]....
        /*0330*/ 	.word	0xffffffff


	//   ....[3]....
        /*0334*/ 	.word	0xffffffff


	//   ....[4]....
        /*0338*/ 	.word	0xffffffff


	//   ....[5]....
        /*033c*/ 	.word	0xffffffff


	//   ....[6]....
        /*0340*/ 	.word	0xffffffff


	//   ....[7]....
        /*0344*/ 	.word	0xffffffff


	//   ....[8]....
        /*0348*/ 	.word	0xffffffff


	//   ....[9]....
        /*034c*/ 	.word	0xffffffff


	//   ....[10]....
        /*0350*/ 	.word	0xffffffff


	//   ....[11]....
        /*0354*/ 	.word	0xffffffff


	//   ....[12]....
        /*0358*/ 	.word	0xffffffff


	//   ....[13]....
        /*035c*/ 	.word	0xffffffff


	//   ....[14]....
        /*0360*/ 	.word	0xffffffff


	//   ....[15]....
        /*0364*/ 	.word	0xffffffff


	//   ....[16]....
        /*0368*/ 	.word	0xffffffff


	//   ....[17]....
        /*036c*/ 	.word	0xffffffff


	//   ....[18]....
        /*0370*/ 	.word	0xffffffff


	//   ....[19]....
        /*0374*/ 	.word	0xffffffff


	//   ....[20]....
        /*0378*/ 	.word	0xffffffff


	//   ....[21]....
        /*037c*/ 	.word	0xffffffff


	//   ....[22]....
        /*0380*/ 	.word	0xffffffff


	//   ....[23]....
        /*0384*/ 	.word	0xffffffff


	//   ....[24]....
        /*0388*/ 	.word	0xffffffff


	//   ....[25]....
        /*038c*/ 	.word	0xffffffff


	//   ....[26]....
        /*0390*/ 	.word	0xffffffff


	//   ....[27]....
        /*0394*/ 	.word	0xffffffff


	//   ....[28]....
        /*0398*/ 	.word	0xffffffff


	//   ....[29]....
        /*039c*/ 	.word	0xffffffff


	//   ....[30]....
        /*03a0*/ 	.word	0xffffffff


	//   ....[31]....
        /*03a4*/ 	.word	0xffffffff


	//   ....[32]....
        /*03a8*/ 	.word	0xffffffff


	//   ....[33]....
        /*03ac*/ 	.word	0xffffffff


	//   ....[34]....
        /*03b0*/ 	.word	0xffffffff


	//   ....[35]....
        /*03b4*/ 	.word	0xffffffff


	//   ....[36]....
        /*03b8*/ 	.word	0xffffffff


	//   ....[37]....
        /*03bc*/ 	.word	0xffffffff


	//   ....[38]....
        /*03c0*/ 	.word	0xffffffff


	//   ....[39]....
        /*03c4*/ 	.word	0xffffffff


	//   ....[40]....
        /*03c8*/ 	.word	0xffffffff


	//   ....[41]....
        /*03cc*/ 	.word	0xffffffff


	//   ....[42]....
        /*03d0*/ 	.word	0xffffffff


	//   ....[43]....
        /*03d4*/ 	.word	0xffffffff


	//   ....[44]....
        /*03d8*/ 	.word	0xffffffff


	//   ....[45]....
        /*03dc*/ 	.word	0xffffffff


	//   ....[46]....
        /*03e0*/ 	.word	0xffffffff


	//   ....[47]....
        /*03e4*/ 	.word	0xffffffff


	//   ....[48]....
        /*03e8*/ 	.word	0xffffffff


	//   ....[49]....
        /*03ec*/ 	.word	0xffffffff


	//   ....[50]....
        /*03f0*/ 	.word	0xffffffff


	//   ....[51]....
        /*03f4*/ 	.word	0xffffffff


	//   ....[52]....
        /*03f8*/ 	.word	0xffffffff


	//   ....[53]....
        /*03fc*/ 	.word	0xffffffff


	//   ....[54]....
        /*0400*/ 	.word	0xffffffff


	//   ....[55]....
        /*0404*/ 	.word	0xffffffff


	//   ....[56]....
        /*0408*/ 	.word	0xffffffff


	//   ....[57]....
        /*040c*/ 	.word	0xffffffff


	//   ....[58]....
        /*0410*/ 	.word	0xffffffff


	//   ....[59]....
        /*0414*/ 	.word	0xffffffff


	//   ....[60]....
        /*0418*/ 	.word	0xffffffff


	//   ....[61]....
        /*041c*/ 	.word	0xffffffff


	//   ....[62]....
        /*0420*/ 	.word	0xffffffff


	//   ....[63]....
        /*0424*/ 	.word	0xffffffff


	//   ....[64]....
        /*0428*/ 	.word	0xffffffff


	//   ....[65]....
        /*042c*/ 	.word	0xffffffff


	//   ....[66]....
        /*0430*/ 	.word	0xffffffff


	//   ....[67]....
        /*0434*/ 	.word	0xffffffff


	//   ....[68]....
        /*0438*/ 	.word	0xffffffff


	//   ....[69]....
        /*043c*/ 	.word	0xffffffff


	//   ....[70]....
        /*0440*/ 	.word	0xffffffff


	//   ....[71]....
        /*0444*/ 	.word	0xffffffff


	//   ....[72]....
        /*0448*/ 	.word	0xffffffff


	//   ....[73]....
        /*044c*/ 	.word	0xffffffff


	//   ....[74]....
        /*0450*/ 	.word	0xffffffff


	//   ....[75]....
        /*0454*/ 	.word	0xffffffff


	//   ....[76]....
        /*0458*/ 	.word	0xffffffff


	//   ....[77]....
        /*045c*/ 	.word	0xffffffff


	//   ....[78]....
        /*0460*/ 	.word	0xffffffff


	//   ....[79]....
        /*0464*/ 	.word	0xffffffff


	//   ....[80]....
        /*0468*/ 	.word	0xffffffff


	//   ....[81]....
        /*046c*/ 	.word	0xffffffff


	//   ....[82]....
        /*0470*/ 	.word	0xffffffff


	//   ....[83]....
        /*0474*/ 	.word	0xffffffff


	//   ....[84]....
        /*0478*/ 	.word	0xffffffff


	//   ....[85]....
        /*047c*/ 	.word	0xffffffff


	//   ....[86]....
        /*0480*/ 	.word	0xffffffff


	//   ....[87]....
        /*0484*/ 	.word	0xffffffff


	//   ....[88]....
        /*0488*/ 	.word	0xffffffff


	//   ....[89]....
        /*048c*/ 	.word	0xffffffff


	//   ....[90]....
        /*0490*/ 	.word	0xffffffff


	//   ....[91]....
        /*0494*/ 	.word	0xffffffff


	//   ....[92]....
        /*0498*/ 	.word	0xffffffff


	//   ....[93]....
        /*049c*/ 	.word	0xffffffff


	//   ....[94]....
        /*04a0*/ 	.word	0xffffffff


	//   ....[95]....
        /*04a4*/ 	.word	0xffffffff


	//   ....[96]....
        /*04a8*/ 	.word	0xffffffff


	//   ....[97]....
        /*04ac*/ 	.word	0xffffffff


	//   ....[98]....
        /*04b0*/ 	.word	0xffffffff


	//   ....[99]....
        /*04b4*/ 	.word	0xffffffff


	//   ....[100]....
        /*04b8*/ 	.word	0xffffffff


	//   ....[101]....
        /*04bc*/ 	.word	0xffffffff


	//   ....[102]....
        /*04c0*/ 	.word	0xffffffff


	//   ....[103]....
        /*04c4*/ 	.word	0xffffffff


	//   ....[104]....
        /*04c8*/ 	.word	0xffffffff


	//   ....[105]....
        /*04cc*/ 	.word	0xffffffff


	//   ....[106]....
        /*04d0*/ 	.word	0xffffffff


	//   ....[107]....
        /*04d4*/ 	.word	0xffffffff


	//   ....[108]....
        /*04d8*/ 	.word	0xffffffff


	//   ....[109]....
        /*04dc*/ 	.word	0xffffffff


	//   ....[110]....
        /*04e0*/ 	.word	0xffffffff


	//   ....[111]....
        /*04e4*/ 	.word	0xffffffff


	//   ....[112]....
        /*04e8*/ 	.word	0xffffffff


	//   ....[113]....
        /*04ec*/ 	.word	0xffffffff


	//   ....[114]....
        /*04f0*/ 	.word	0xffffffff


	//   ....[115]....
        /*04f4*/ 	.word	0xffffffff


	//   ....[116]....
        /*04f8*/ 	.word	0xffffffff


	//   ....[117]....
        /*04fc*/ 	.word	0xffffffff


	//   ....[118]....
        /*0500*/ 	.word	0xffffffff


	//   ....[119]....
        /*0504*/ 	.word	0xffffffff


	//   ....[120]....
        /*0508*/ 	.word	0xffffffff


	//   ....[121]....
        /*050c*/ 	.word	0xffffffff


	//   ....[122]....
        /*0510*/ 	.word	0xffffffff


	//   ....[123]....
        /*0514*/ 	.word	0xffffffff


	//   ....[124]....
        /*0518*/ 	.word	0xffffffff


	//----- nvinfo : EIATTR_COOP_GROUP_INSTR_OFFSETS
	.align		4
.L_230:
        /*051c*/ 	.byte	0x04, 0x28
        /*051e*/ 	.short	(.L_232 - .L_231)


	//   ....[0]....
.L_231:
        /*0520*/ 	.word	0x000000a0


	//   ....[1]....
        /*0524*/ 	.word	0x00002520


	//   ....[2]....
        /*0528*/ 	.word	0x00002530


	//   ....[3]....
        /*052c*/ 	.word	0x00004060


	//   ....[4]....
        /*0530*/ 	.word	0x00004070


	//   ....[5]....
        /*0534*/ 	.word	0x000059f0


	//   ....[6]....
        /*0538*/ 	.word	0x00005a10


	//   ....[7]....
        /*053c*/ 	.word	0x00005f10


	//   ....[8]....
        /*0540*/ 	.word	0x00005f70


	//   ....[9]....
        /*0544*/ 	.word	0x00006e20


	//   ....[10]....
        /*0548*/ 	.word	0x00006e50


	//   ....[11]....
        /*054c*/ 	.word	0x00007030


	//   ....[12]....
        /*0550*/ 	.word	0x00007060


	//   ....[13]....
        /*0554*/ 	.word	0x00007180


	//   ....[14]....
        /*0558*/ 	.word	0x000071b0


	//   ....[15]....
        /*055c*/ 	.word	0x000072f0


	//   ....[16]....
        /*0560*/ 	.word	0x00007340


	//   ....[17]....
        /*0564*/ 	.word	0x000077d0


	//   ....[18]....
        /*0568*/ 	.word	0x00007800


	//   ....[19]....
        /*056c*/ 	.word	0x00007820


	//   ....[20]....
        /*0570*/ 	.word	0x00007830


	//   ....[21]....
        /*0574*/ 	.word	0x00007d80


	//   ....[22]....
        /*0578*/ 	.word	0x00007da0


	//   ....[23]....
        /*057c*/ 	.word	0x00007db0


	//   ....[24]....
        /*0580*/ 	.word	0x00007dc0


	//   ....[25]....
        /*0584*/ 	.word	0x00008330


	//   ....[26]....
        /*0588*/ 	.word	0x000083c0


	//   ....[27]....
        /*058c*/ 	.word	0x00008490


	//   ....[28]....
        /*0590*/ 	.word	0x000084d0


	//   ....[29]....
        /*0594*/ 	.word	0x0000b320


	//   ....[30]....
        /*0598*/ 	.word	0x0000b340


	//   ....[31]....
        /*059c*/ 	.word	0x0000b350


	//   ....[32]....
        /*05a0*/ 	.word	0x0000b360


	//   ....[33]....
        /*05a4*/ 	.word	0x0000b5e0


	//   ....[34]....
        /*05a8*/ 	.word	0x0000b830


	//   ....[35]....
        /*05ac*/ 	.word	0x0000b8a0


	//   ....[36]....
        /*05b0*/ 	.word	0x0000b8e0


	//   ....[37]....
        /*05b4*/ 	.word	0x0000ecd0


	//   ....[38]....
        /*05b8*/ 	.word	0x0000ed00


	//   ....[39]....
        /*05bc*/ 	.word	0x0000ed20


	//   ....[40]....
        /*05c0*/ 	.word	0x0000ed40


	//   ....[41]....
        /*05c4*/ 	.word	0x0000fdd0


	//   ....[42]....
        /*05c8*/ 	.word	0x0000fde0


	//   ....[43]....
        /*05cc*/ 	.word	0x0000fe10


	//   ....[44]....
        /*05d0*/ 	.word	0x0000fe20


	//   ....[45]....
        /*05d4*/ 	.word	0x00010820


	//   ....[46]....
        /*05d8*/ 	.word	0x00010840


	//   ....[47]....
        /*05dc*/ 	.word	0x00010b00


	//   ....[48]....
        /*05e0*/ 	.word	0x00010c10


	//   ....[49]....
        /*05e4*/ 	.word	0x00011180


	//   ....[50]....
        /*05e8*/ 	.word	0x000113b0


	//   ....[51]....
        /*05ec*/ 	.word	0x000113e0


	//   ....[52]....
        /*05f0*/ 	.word	0x000114d0


	//   ....[53]....
        /*05f4*/ 	.word	0x00011610


	//   ....[54]....
        /*05f8*/ 	.word	0x00011800


	//   ....[55]....
        /*05fc*/ 	.word	0x00011880


	//   ....[56]....
        /*0600*/ 	.word	0x00011910


	//   ....[57]....
        /*0604*/ 	.word	0x00013440


	//   ....[58]....
        /*0608*/ 	.word	0x00013450


	//   ....[59]....
        /*060c*/ 	.word	0x00013460


	//   ....[60]....
        /*0610*/ 	.word	0x00013470


	//   ....[61]....
        /*0614*/ 	.word	0x00014810


	//   ....[62]....
        /*0618*/ 	.word	0x00014820


	//   ....[63]....
        /*061c*/ 	.word	0x00014830


	//   ....[64]....
        /*0620*/ 	.word	0x00014840


	//   ....[65]....
        /*0624*/ 	.word	0x00014a40


	//   ....[66]....
        /*0628*/ 	.word	0x00014a50


	//   ....[67]....
        /*062c*/ 	.word	0x00014a60


	//   ....[68]....
        /*0630*/ 	.word	0x00014a80


	//   ....[69]....
        /*0634*/ 	.word	0x00014fa0


	//   ....[70]....
        /*0638*/ 	.word	0x000150e0


	//   ....[71]....
        /*063c*/ 	.word	0x00015330


	//   ....[72]....
        /*0640*/ 	.word	0x00015710


	//   ....[73]....
        /*0644*/ 	.word	0x00015780


	//   ....[74]....
        /*0648*/ 	.word	0x00015860


	//   ....[75]....
        /*064c*/ 	.word	0x00015890


	//   ....[76]....
        /*0650*/ 	.word	0x00015970


	//   ....[77]....
        /*0654*/ 	.word	0x00017eb0


	//   ....[78]....
        /*0658*/ 	.word	0x00017ed0


	//   ....[79]....
        /*065c*/ 	.word	0x00017ee0


	//   ....[80]....
        /*0660*/ 	.word	0x00017ef0


	//   ....[81]....
        /*0664*/ 	.word	0x00018450


	//   ....[82]....
        /*0668*/ 	.word	0x00018480


	//   ....[83]....
        /*066c*/ 	.word	0x000184a0


	//   ....[84]....
        /*0670*/ 	.word	0x000184b0


	//   ....[85]....
        /*0674*/ 	.word	0x00019600


	//   ....[86]....
        /*0678*/ 	.word	0x000196a0


	//   ....[87]....
        /*067c*/ 	.word	0x000197a0


	//   ....[88]....
        /*0680*/ 	.word	0x000197e0


	//   ....[89]....
        /*0684*/ 	.word	0x00019810


	//   ....[90]....
        /*0688*/ 	.word	0x000198f0


	//   ....[91]....
        /*068c*/ 	.word	0x00019910


	//   ....[92]....
        /*0690*/ 	.word	0x00019d70


	//   ....[93]....
        /*0694*/ 	.word	0x0001bb20


	//   ....[94]....
        /*0698*/ 	.word	0x0001bb30


	//   ....[95]....
        /*069c*/ 	.word	0x0001bb40


	//   ....[96]....
        /*06a0*/ 	.word	0x0001bb50


	//   ....[97]....
        /*06a4*/ 	.word	0x0001bb80


	//   ....[98]....
        /*06a8*/ 	.word	0x0001bba0


	//   ....[99]....
        /*06ac*/ 	.word	0x0001bbc0


	//   ....[100]....
        /*06b0*/ 	.word	0x0001bbd0


	//   ....[101]....
        /*06b4*/ 	.word	0x0001d3b0


	//   ....[102]....
        /*06b8*/ 	.word	0x0001d400


	//   ....[103]....
        /*06bc*/ 	.word	0x0001d440


	//   ....[104]....
        /*06c0*/ 	.word	0x0001d480


	//   ....[105]....
        /*06c4*/ 	.word	0x0001d490


	//   ....[106]....
        /*06c8*/ 	.word	0x0001d4a0


	//   ....[107]....
        /*06cc*/ 	.word	0x0001d4b0


	//   ....[108]....
        /*06d0*/ 	.word	0x0001d4c0


	//   ....[109]....
        /*06d4*/ 	.word	0x0001d6e0


	//   ....[110]....
        /*06d8*/ 	.word	0x0001d6f0


	//   ....[111]....
        /*06dc*/ 	.word	0x0001d870


	//   ....[112]....
        /*06e0*/ 	.word	0x0001d8a0


	//   ....[113]....
        /*06e4*/ 	.word	0x0001d9f0


	//   ....[114]....
        /*06e8*/ 	.word	0x0001da20


	//   ....[115]....
        /*06ec*/ 	.word	0x0001db70


	//   ....[116]....
        /*06f0*/ 	.word	0x0001db90


	//   ....[117]....
        /*06f4*/ 	.word	0x0001e4a0


	//   ....[118]....
        /*06f8*/ 	.word	0x0001e4c0


	//   ....[119]....
        /*06fc*/ 	.word	0x0001e610


	//   ....[120]....
        /*0700*/ 	.word	0x0001e640


	//   ....[121]....
        /*0704*/ 	.word	0x0001e770


	//   ....[122]....
        /*0708*/ 	.word	0x0001e7a0


	//   ....[123]....
        /*070c*/ 	.word	0x0001e8d0


	//   ....[124]....
        /*0710*/ 	.word	0x0001e8f0


	//----- nvinfo : EIATTR_EXIT_INSTR_OFFSETS
	.align		4
.L_232:
        /*0714*/ 	.byte	0x04, 0x1c
        /*0716*/ 	.short	(.L_234 - .L_233)


	//   ....[0]....
.L_233:
        /*0718*/ 	.word	0x00000450


	//   ....[1]....
        /*071c*/ 	.word	0x0001dba0


	//   ....[2]....
        /*0720*/ 	.word	0x0001dc70


	//   ....[3]....
        /*0724*/ 	.word	0x0001dcd0


	//   ....[4]....
        /*0728*/ 	.word	0x0001e900


	//   ....[5]....
        /*072c*/ 	.word	0x0001e9b0


	//   ....[6]....
        /*0730*/ 	.word	0x0001ea10


	//----- nvinfo : EIATTR_CTAIDZ_USED
	.align		4
.L_234:
        /*0734*/ 	.byte	0x01, 0x04
	.zero		2


	//----- nvinfo : EIATTR_MAX_THREADS
	.align		4
        /*0738*/ 	.byte	0x04, 0x05
        /*073a*/ 	.short	(.L_236 - .L_235)
.L_235:
        /*073c*/ 	.word	0x00000080
        /*0740*/ 	.word	0x00000001
        /*0744*/ 	.word	0x00000001


	//----- nvinfo : EIATTR_CRS_STACK_SIZE
	.align		4
.L_236:
        /*0748*/ 	.byte	0x04, 0x1e
        /*074a*/ 	.short	(.L_238 - .L_237)
.L_237:
        /*074c*/ 	.word	0x00000000
.L_238:


//--------------------- .nv.callgraph             --------------------------
	.section	.nv.callgraph,"",@"SHT_CUDA_CALLGRAPH"
	.align	4
	.sectionentsize	8
	.align		4
        /*0000*/ 	.word	0x00000000
	.align		4
        /*0004*/ 	.word	0xffffffff
	.align		4
        /*0008*/ 	.word	0x00000000
	.align		4
        /*000c*/ 	.word	0xfffffffe
	.align		4
        /*0010*/ 	.word	0x00000000
	.align		4
        /*0014*/ 	.word	0xfffffffd
	.align		4
        /*0018*/ 	.word	0x00000000
	.align		4
        /*001c*/ 	.word	0xfffffffc


//--------------------- .nv.rel.action            --------------------------
	.section	.nv.rel.action,"",@"SHT_CUDA_RELOCINFO"
	.align	8
	.sectionentsize	8
        /*0000*/ 	.byte	0x73, 0x00, 0x00, 0x00, 0x00, 0x00, 0x00, 0x00, 0x00, 0x00, 0x00, 0x11, 0x25, 0x00, 0x05, 0x36


//--------------------- .nv.constant4             --------------------------
	.section	.nv.constant4,"a",@progbits
	.align	8
	.align		8
.nv.constant4:
        /*0000*/ 	.dword	_ZN79_INTERNAL_a857414e_43_flash_fwd_hdim96_fp16_paged_softcap_sm80_cu_9949e2e8_51014cuda3std3__45__cpo5beginE
	.align		8
        /*0008*/ 	.dword	_ZN79_INTERNAL_a857414e_43_flash_fwd_hdim96_fp16_paged_softcap_sm80_cu_9949e2e8_51014cuda3std3__45__cpo3endE
	.align		8
        /*0010*/ 	.dword	_ZN79_INTERNAL_a857414e_43_flash_fwd_hdim96_fp16_paged_softcap_sm80_cu_9949e2e8_51014cuda3std3__45__cpo6cbeginE
	.align		8
        /*0018*/ 	.dword	_ZN79_INTERNAL_a857414e_43_flash_fwd_hdim96_fp16_paged_softcap_sm80_cu_9949e2e8_51014cuda3std3__45__cpo4cendE
	.align		8
        /*0020*/ 	.dword	_ZN79_INTERNAL_a857414e_43_flash_fwd_hdim96_fp16_paged_softcap_sm80_cu_9949e2e8_51014cuda3std3__481_GLOBAL__N__a857414e_43_flash_fwd_hdim96_fp16_paged_softcap_sm80_cu_9949e2e8_51016ignoreE
	.align		8
        /*0028*/ 	.dword	_ZN79_INTERNAL_a857414e_43_flash_fwd_hdim96_fp16_paged_softcap_sm80_cu_9949e2e8_51014cuda3std3__419piecewise_constructE
	.align		8
        /*0030*/ 	.dword	_ZN79_INTERNAL_a857414e_43_flash_fwd_hdim96_fp16_paged_softcap_sm80_cu_9949e2e8_51014cuda3std3__48in_placeE
	.align		8
        /*0038*/ 	.dword	_ZN79_INTERNAL_a857414e_43_flash_fwd_hdim96_fp16_paged_softcap_sm80_cu_9949e2e8_51014cuda3std6ranges3__45__cpo4swapE
	.align		8
        /*0040*/ 	.dword	_ZN79_INTERNAL_a857414e_43_flash_fwd_hdim96_fp16_paged_softcap_sm80_cu_9949e2e8_51014cuda3std6ranges3__45__cpo9iter_moveE
	.align		8
        /*0048*/ 	.dword	_ZN79_INTERNAL_a857414e_43_flash_fwd_hdim96_fp16_paged_softcap_sm80_cu_9949e2e8_51014cute7productE
	.align		8
        /*0050*/ 	.dword	_ZN79_INTERNAL_a857414e_43_flash_fwd_hdim96_fp16_paged_softcap_sm80_cu_9949e2e8_51014cute1_E


//--------------------- .nv.constant0._ZN7cutlass13device_kernelIN5flash19enable_sm80_to_sm89INS1_16FlashAttnFwdSm80INS1_25CollectiveMainloopFwdSm80ILi4ELi1ELb0EN4cute5tupleIJNS5_1CILi128EEENS7_ILi64EEENS7_ILi96EEEEEELi96ENS_6half_tEfNS_4arch4Sm80ELb0ELb0ELb1ELb0ELb1ELb0ELb1ELb0EEENS1_21CollectiveEpilogueFwdINS6_IJS8_SA_S9_EEENS6_IJNS7_ILi1EEESI_SI_EEESC_SE_Li128ELb0ELb1ELb0ELb0EEENS1_19SingleTileSchedulerILb0ELb0ELb1ELi128EEEEEEEEEvNT_6ParamsE --------------------------
	.section	.nv.constant0._ZN7cutlass13device_kernelIN5flash19enable_sm80_to_sm89INS1_16FlashAttnFwdSm80INS1_25CollectiveMainloopFwdSm80ILi4ELi1ELb0EN4cute5tupleIJNS5_1CILi128EEENS7_ILi64EEENS7_ILi96EEEEEELi96ENS_6half_tEfNS_4arch4Sm80ELb0ELb0ELb1ELb0ELb1ELb0ELb1ELb0EEENS1_21CollectiveEpilogueFwdINS6_IJS8_SA_S9_EEENS6_IJNS7_ILi1EEESI_SI_EEESC_SE_Li128ELb0ELb1ELb0ELb0EEENS1_19SingleTileSchedulerILb0ELb0ELb1ELi128EEEEEEEEEvNT_6ParamsE,"a",@progbits
	.sectionflags	@""
	.align	4
.nv.constant0._ZN7cutlass13device_kernelIN5flash19enable_sm80_to_sm89INS1_16FlashAttnFwdSm80INS1_25CollectiveMainloopFwdSm80ILi4ELi1ELb0EN4cute5tupleIJNS5_1CILi128EEENS7_ILi64EEENS7_ILi96EEEEEELi96ENS_6half_tEfNS_4arch4Sm80ELb0ELb0ELb1ELb0ELb1ELb0ELb1ELb0EEENS1_21CollectiveEpilogueFwdINS6_IJS8_SA_S9_EEENS6_IJNS7_ILi1EEESI_SI_EEESC_SE_Li128ELb0ELb1ELb0ELb0EEENS1_19SingleTileSchedulerILb0ELb0ELb1ELi128EEEEEEEEEvNT_6ParamsE:
	.zero		1400


//--------------------- .nv.constant0._ZN7cutlass13device_kernelIN5flash19enable_sm80_to_sm89INS1_16FlashAttnFwdSm80INS1_25CollectiveMainloopFwdSm80ILi4ELi1ELb0EN4cute5tupleIJNS5_1CILi128EEENS7_ILi64EEENS7_ILi96EEEEEELi96ENS_6half_tEfNS_4arch4Sm80ELb0ELb0ELb1ELb1ELb1ELb0ELb1ELb0EEENS1_21CollectiveEpilogueFwdINS6_IJS8_SA_S9_EEENS6_IJNS7_ILi1EEESI_SI_EEESC_SE_Li128ELb1ELb1ELb0ELb0EEENS1_19SingleTileSchedulerILb1ELb0ELb1ELi128EEEEEEEEEvNT_6ParamsE --------------------------
	.section	.nv.constant0._ZN7cutlass13device_kernelIN5flash19enable_sm80_to_sm89INS1_16FlashAttnFwdSm80INS1_25CollectiveMainloopFwdSm80ILi4ELi1ELb0EN4cute5tupleIJNS5_1CILi128EEENS7_ILi64EEENS7_ILi96EEEEEELi96ENS_6half_tEfNS_4arch4Sm80ELb0ELb0ELb1ELb1ELb1ELb0ELb1ELb0EEENS1_21CollectiveEpilogueFwdINS6_IJS8_SA_S9_EEENS6_IJNS7_ILi1EEESI_SI_EEESC_SE_Li128ELb1ELb1ELb0ELb0EEENS1_19SingleTileSchedulerILb1ELb0ELb1ELi128EEEEEEEEEvNT_6ParamsE,"a",@progbits
	.sectionflags	@""
	.align	4
.nv.constant0._ZN7cutlass13device_kernelIN5flash19enable_sm80_to_sm89INS1_16FlashAttnFwdSm80INS1_25CollectiveMainloopFwdSm80ILi4ELi1ELb0EN4cute5tupleIJNS5_1CILi128EEENS7_ILi64EEENS7_ILi96EEEEEELi96ENS_6half_tEfNS_4arch4Sm80ELb0ELb0ELb1ELb1ELb1ELb0ELb1ELb0EEENS1_21CollectiveEpilogueFwdINS6_IJS8_SA_S9_EEENS6_IJNS7_ILi1EEESI_SI_EEESC_SE_Li128ELb1ELb1ELb0ELb0EEENS1_19SingleTileSchedulerILb1ELb0ELb1ELi128EEEEEEEEEvNT_6ParamsE:
	.zero		1400


//--------------------- .nv.constant0._ZN7cutlass13device_kernelIN5flash19enable_sm80_to_sm89INS1_16FlashAttnFwdSm80INS1_25CollectiveMainloopFwdSm80ILi4ELi1ELb0EN4cute5tupleIJNS5_1CILi128EEENS7_ILi64EEENS7_ILi96EEEEEELi96ENS_6half_tEfNS_4arch4Sm80ELb0ELb0ELb1ELb1ELb1ELb1ELb1ELb0EEENS1_21CollectiveEpilogueFwdINS6_IJS8_SA_S9_EEENS6_IJNS7_ILi1EEESI_SI_EEESC_SE_Li128ELb1ELb1ELb0ELb0EEENS1_19SingleTileSchedulerILb1ELb0ELb1ELi128EEEEEEEEEvNT_6ParamsE --------------------------
	.section	.nv.constant0._ZN7cutlass13device_kernelIN5flash19enable_sm80_to_sm89INS1_16FlashAttnFwdSm80INS1_25CollectiveMainloopFwdSm80ILi4ELi1ELb0EN4cute5tupleIJNS5_1CILi128EEENS7_ILi64EEENS7_ILi96EEEEEELi96ENS_6half_tEfNS_4arch4Sm80ELb0ELb0ELb1ELb1ELb1ELb1ELb1ELb0EEENS1_21CollectiveEpilogueFwdINS6_IJS8_SA_S9_EEENS6_IJNS7_ILi1EEESI_SI_EEESC_SE_Li128ELb1ELb1ELb0ELb0EEENS1_19SingleTileSchedulerILb1ELb0ELb1ELi128EEEEEEEEEvNT_6ParamsE,"a",@progbits
	.sectionflags	@""
	.align	4
.nv.constant0._ZN7cutlass13device_kernelIN5flash19enable_sm80_to_sm89INS1_16FlashAttnFwdSm80INS1_25CollectiveMainloopFwdSm80ILi4ELi1ELb0EN4cute5tupleIJNS5_1CILi128EEENS7_ILi64EEENS7_ILi96EEEEEELi96ENS_6half_tEfNS_4arch4Sm80ELb0ELb0ELb1ELb1ELb1ELb1ELb1ELb0EEENS1_21CollectiveEpilogueFwdINS6_IJS8_SA_S9_EEENS6_IJNS7_ILi1EEESI_SI_EEESC_SE_Li128ELb1ELb1ELb0ELb0EEENS1_19SingleTileSchedulerILb1ELb0ELb1ELi128EEEEEEEEEvNT_6ParamsE:
	.zero		1400


//--------------------- .nv.constant0._ZN7cutlass13device_kernelIN5flash19enable_sm80_to_sm89INS1_16FlashAttnFwdSm80INS1_25CollectiveMainloopFwdSm80ILi4ELi1ELb0EN4cute5tupleIJNS5_1CILi128EEENS7_ILi48EEENS7_ILi96EEEEEELi96ENS_6half_tEfNS_4arch4Sm80ELb0ELb1ELb1ELb0ELb1ELb0ELb1ELb0EEENS1_21CollectiveEpilogueFwdINS6_IJS8_SA_S9_EEENS6_IJNS7_ILi1EEESI_SI_EEESC_SE_Li128ELb0ELb1ELb0ELb0EEENS1_19SingleTileSchedulerILb0ELb0ELb1ELi128EEEEEEEEEvNT_6ParamsE --------------------------
	.section	.nv.constant0._ZN7cutlass13device_kernelIN5flash19enable_sm80_to_sm89INS1_16FlashAttnFwdSm80INS1_25CollectiveMainloopFwdSm80ILi4ELi1ELb0EN4cute5tupleIJNS5_1CILi128EEENS7_ILi48EEENS7_ILi96EEEEEELi96ENS_6half_tEfNS_4arch4Sm80ELb0ELb1ELb1ELb0ELb1ELb0ELb1ELb0EEENS1_21CollectiveEpilogueFwdINS6_IJS8_SA_S9_EEENS6_IJNS7_ILi1EEESI_SI_EEESC_SE_Li128ELb0ELb1ELb0ELb0EEENS1_19SingleTileSchedulerILb0ELb0ELb1ELi128EEEEEEEEEvNT_6ParamsE,"a",@progbits
	.sectionflags	@""
	.align	4
.nv.constant0._ZN7cutlass13device_kernelIN5flash19enable_sm80_to_sm89INS1_16FlashAttnFwdSm80INS1_25CollectiveMainloopFwdSm80ILi4ELi1ELb0EN4cute5tupleIJNS5_1CILi128EEENS7_ILi48EEENS7_ILi96EEEEEELi96ENS_6half_tEfNS_4arch4Sm80ELb0ELb1ELb1ELb0ELb1ELb0ELb1ELb0EEENS1_21CollectiveEpilogueFwdINS6_IJS8_SA_S9_EEENS6_IJNS7_ILi1EEESI_SI_EEESC_SE_Li128ELb0ELb1ELb0ELb0EEENS1_19SingleTileSchedulerILb0ELb0ELb1ELi128EEEEEEEEEvNT_6ParamsE:
	.zero		1400


//--------------------- .nv.constant0._ZN7cutlass13device_kernelIN5flash19enable_sm80_to_sm89INS1_16FlashAttnFwdSm80INS1_25CollectiveMainloopFwdSm80ILi4ELi1ELb0EN4cute5tupleIJNS5_1CILi128EEENS7_ILi48EEENS7_ILi96EEEEEELi96ENS_6half_tEfNS_4arch4Sm80ELb0ELb1ELb1ELb1ELb1ELb0ELb1ELb0EEENS1_21CollectiveEpilogueFwdINS6_IJS8_SA_S9_EEENS6_IJNS7_ILi1EEESI_SI_EEESC_SE_Li128ELb1ELb1ELb0ELb0EEENS1_19SingleTileSchedulerILb1ELb0ELb1ELi128EEEEEEEEEvNT_6ParamsE --------------------------
	.section	.nv.constant0._ZN7cutlass13device_kernelIN5flash19enable_sm80_to_sm89INS1_16FlashAttnFwdSm80INS1_25CollectiveMainloopFwdSm80ILi4ELi1ELb0EN4cute5tupleIJNS5_1CILi128EEENS7_ILi48EEENS7_ILi96EEEEEELi96ENS_6half_tEfNS_4arch4Sm80ELb0ELb1ELb1ELb1ELb1ELb0ELb1ELb0EEENS1_21CollectiveEpilogueFwdINS6_IJS8_SA_S9_EEENS6_IJNS7_ILi1EEESI_SI_EEESC_SE_Li128ELb1ELb1ELb0ELb0EEENS1_19SingleTileSchedulerILb1ELb0ELb1ELi128EEEEEEEEEvNT_6ParamsE,"a",@progbits
	.sectionflags	@""
	.align	4
.nv.constant0._ZN7cutlass13device_kernelIN5flash19enable_sm80_to_sm89INS1_16FlashAttnFwdSm80INS1_25CollectiveMainloopFwdSm80ILi4ELi1ELb0EN4cute5tupleIJNS5_1CILi128EEENS7_ILi48EEENS7_ILi96EEEEEELi96ENS_6half_tEfNS_4arch4Sm80ELb0ELb1ELb1ELb1ELb1ELb0ELb1ELb0EEENS1_21CollectiveEpilogueFwdINS6_IJS8_SA_S9_EEENS6_IJNS7_ILi1EEESI_SI_EEESC_SE_Li128ELb1ELb1ELb0ELb0EEENS1_19SingleTileSchedulerILb1ELb0ELb1ELi128EEEEEEEEEvNT_6ParamsE:
	.zero		1400


//--------------------- .nv.constant0._ZN7cutlass13device_kernelIN5flash19enable_sm80_to_sm89INS1_16FlashAttnFwdSm80INS1_25CollectiveMainloopFwdSm80ILi4ELi1ELb0EN4cute5tupleIJNS5_1CILi128EEENS7_ILi48EEENS7_ILi96EEEEEELi96ENS_6half_tEfNS_4arch4Sm80ELb0ELb1ELb1ELb1ELb1ELb1ELb1ELb0EEENS1_21CollectiveEpilogueFwdINS6_IJS8_SA_S9_EEENS6_IJNS7_ILi1EEESI_SI_EEESC_SE_Li128ELb1ELb1ELb0ELb0EEENS1_19SingleTileSchedulerILb1ELb0ELb1ELi128EEEEEEEEEvNT_6ParamsE --------------------------
	.section	.nv.constant0._ZN7cutlass13device_kernelIN5flash19enable_sm80_to_sm89INS1_16FlashAttnFwdSm80INS1_25CollectiveMainloopFwdSm80ILi4ELi1ELb0EN4cute5tupleIJNS5_1CILi128EEENS7_ILi48EEENS7_ILi96EEEEEELi96ENS_6half_tEfNS_4arch4Sm80ELb0ELb1ELb1ELb1ELb1ELb1ELb1ELb0EEENS1_21CollectiveEpilogueFwdINS6_IJS8_SA_S9_EEENS6_IJNS7_ILi1EEESI_SI_EEESC_SE_Li128ELb1ELb1ELb0ELb0EEENS1_19SingleTileSchedulerILb1ELb0ELb1ELi128EEEEEEEEEvNT_6ParamsE,"a",@progbits
	.sectionflags	@""
	.align	4
.nv.constant0._ZN7cutlass13device_kernelIN5flash19enable_sm80_to_sm89INS1_16FlashAttnFwdSm80INS1_25CollectiveMainloopFwdSm80ILi4ELi1ELb0EN4cute5tupleIJNS5_1CILi128EEENS7_ILi48EEENS7_ILi96EEEEEELi96ENS_6half_tEfNS_4arch4Sm80ELb0ELb1ELb1ELb1ELb1ELb1ELb1ELb0EEENS1_21CollectiveEpilogueFwdINS6_IJS8_SA_S9_EEENS6_IJNS7_ILi1EEESI_SI_EEESC_SE_Li128ELb1ELb1ELb0ELb0EEENS1_19SingleTileSchedulerILb1ELb0ELb1ELi128EEEEEEEEEvNT_6ParamsE:
	.zero		1400


//--------------------- .nv.constant0._ZN7cutlass13device_kernelIN5flash19enable_sm80_to_sm89INS1_16FlashAttnFwdSm80INS1_25CollectiveMainloopFwdSm80ILi4ELi1ELb0EN4cute5tupleIJNS5_1CILi128EEENS7_ILi64EEENS7_ILi96EEEEEELi96ENS_6half_tEfNS_4arch4Sm80ELb1ELb0ELb1ELb0ELb1ELb0ELb1ELb0EEENS1_21CollectiveEpilogueFwdINS6_IJS8_SA_S9_EEENS6_IJNS7_ILi1EEESI_SI_EEESC_SE_Li128ELb0ELb1ELb0ELb0EEENS1_30DynamicPersistentTileSchedulerILi128ELi128ELb0ELb1ELb0EEEEEEEEEvNT_6ParamsE --------------------------
	.section	.nv.constant0._ZN7cutlass13device_kernelIN5flash19enable_sm80_to_sm89INS1_16FlashAttnFwdSm80INS1_25CollectiveMainloopFwdSm80ILi4ELi1ELb0EN4cute5tupleIJNS5_1CILi128EEENS7_ILi64EEENS7_ILi96EEEEEELi96ENS_6half_tEfNS_4arch4Sm80ELb1ELb0ELb1ELb0ELb1ELb0ELb1ELb0EEENS1_21CollectiveEpilogueFwdINS6_IJS8_SA_S9_EEENS6_IJNS7_ILi1EEESI_SI_EEESC_SE_Li128ELb0ELb1ELb0ELb0EEENS1_30DynamicPersistentTileSchedulerILi128ELi128ELb0ELb1ELb0EEEEEEEEEvNT_6ParamsE,"a",@progbits
	.sectionflags	@""
	.align	4
.nv.constant0._ZN7cutlass13device_kernelIN5flash19enable_sm80_to_sm89INS1_16FlashAttnFwdSm80INS1_25CollectiveMainloopFwdSm80ILi4ELi1ELb0EN4cute5tupleIJNS5_1CILi128EEENS7_ILi64EEENS7_ILi96EEEEEELi96ENS_6half_tEfNS_4arch4Sm80ELb1ELb0ELb1ELb0ELb1ELb0ELb1ELb0EEENS1_21CollectiveEpilogueFwdINS6_IJS8_SA_S9_EEENS6_IJNS7_ILi1EEESI_SI_EEESC_SE_Li128ELb0ELb1ELb0ELb0EEENS1_30DynamicPersistentTileSchedulerILi128ELi128ELb0ELb1ELb0EEEEEEEEEvNT_6ParamsE:
	.zero		1416


//--------------------- .nv.constant0._ZN7cutlass13device_kernelIN5flash19enable_sm80_to_sm89INS1_16FlashAttnFwdSm80INS1_25CollectiveMainloopFwdSm80ILi4ELi1ELb0EN4cute5tupleIJNS5_1CILi128EEENS7_ILi64EEENS7_ILi96EEEEEELi96ENS_6half_tEfNS_4arch4Sm80ELb1ELb0ELb1ELb1ELb1ELb0ELb1ELb0EEENS1_21CollectiveEpilogueFwdINS6_IJS8_SA_S9_EEENS6_IJNS7_ILi1EEESI_SI_EEESC_SE_Li128ELb1ELb1ELb0ELb0EEENS1_19SingleTileSchedulerILb1ELb0ELb1ELi128EEEEEEEEEvNT_6ParamsE --------------------------
	.section	.nv.constant0._ZN7cutlass13device_kernelIN5flash19enable_sm80_to_sm89INS1_16FlashAttnFwdSm80INS1_25CollectiveMainloopFwdSm80ILi4ELi1ELb0EN4cute5tupleIJNS5_1CILi128EEENS7_ILi64EEENS7_ILi96EEEEEELi96ENS_6half_tEfNS_4arch4Sm80ELb1ELb0ELb1ELb1ELb1ELb0ELb1ELb0EEENS1_21CollectiveEpilogueFwdINS6_IJS8_SA_S9_EEENS6_IJNS7_ILi1EEESI_SI_EEESC_SE_Li128ELb1ELb1ELb0ELb0EEENS1_19SingleTileSchedulerILb1ELb0ELb1ELi128EEEEEEEEEvNT_6ParamsE,"a",@progbits
	.sectionflags	@""
	.align	4
.nv.constant0._ZN7cutlass13device_kernelIN5flash19enable_sm80_to_sm89INS1_16FlashAttnFwdSm80INS1_25CollectiveMainloopFwdSm80ILi4ELi1ELb0EN4cute5tupleIJNS5_1CILi128EEENS7_ILi64EEENS7_ILi96EEEEEELi96ENS_6half_tEfNS_4arch4Sm80ELb1ELb0ELb1ELb1ELb1ELb0ELb1ELb0EEENS1_21CollectiveEpilogueFwdINS6_IJS8_SA_S9_EEENS6_IJNS7_ILi1EEESI_SI_EEESC_SE_Li128ELb1ELb1ELb0ELb0EEENS1_19SingleTileSchedulerILb1ELb0ELb1ELi128EEEEEEEEEvNT_6ParamsE:
	.zero		1400


//--------------------- .nv.constant0._ZN7cutlass13device_kernelIN5flash19enable_sm80_to_sm89INS1_16FlashAttnFwdSm80INS1_25CollectiveMainloopFwdSm80ILi4ELi1ELb0EN4cute5tupleIJNS5_1CILi128EEENS7_ILi64EEENS7_ILi96EEEEEELi96ENS_6half_tEfNS_4arch4Sm80ELb1ELb0ELb1ELb1ELb1ELb1ELb1ELb0EEENS1_21CollectiveEpilogueFwdINS6_IJS8_SA_S9_EEENS6_IJNS7_ILi1EEESI_SI_EEESC_SE_Li128ELb1ELb1ELb0ELb0EEENS1_19SingleTileSchedulerILb1ELb0ELb1ELi128EEEEEEEEEvNT_6ParamsE --------------------------
	.section	.nv.constant0._ZN7cutlass13device_kernelIN5flash19enable_sm80_to_sm89INS1_16FlashAttnFwdSm80INS1_25CollectiveMainloopFwdSm80ILi4ELi1ELb0EN4cute5tupleIJNS5_1CILi128EEENS7_ILi64EEENS7_ILi96EEEEEELi96ENS_6half_tEfNS_4arch4Sm80ELb1ELb0ELb1ELb1ELb1ELb1ELb1ELb0EEENS1_21CollectiveEpilogueFwdINS6_IJS8_SA_S9_EEENS6_IJNS7_ILi1EEESI_SI_EEESC_SE_Li128ELb1ELb1ELb0ELb0EEENS1_19SingleTileSchedulerILb1ELb0ELb1ELi128EEEEEEEEEvNT_6ParamsE,"a",@progbits
	.sectionflags	@""
	.align	4
.nv.constant0._ZN7cutlass13device_kernelIN5flash19enable_sm80_to_sm89INS1_16FlashAttnFwdSm80INS1_25CollectiveMainloopFwdSm80ILi4ELi1ELb0EN4cute5tupleIJNS5_1CILi128EEENS7_ILi64EEENS7_ILi96EEEEEELi96ENS_6half_tEfNS_4arch4Sm80ELb1ELb0ELb1ELb1ELb1ELb1ELb1ELb0EEENS1_21CollectiveEpilogueFwdINS6_IJS8_SA_S9_EEENS6_IJNS7_ILi1EEESI_SI_EEESC_SE_Li128ELb1ELb1ELb0ELb0EEENS1_19SingleTileSchedulerILb1ELb0ELb1ELi128EEEEEEEEEvNT_6ParamsE:
	.zero		1400


//--------------------- .text._ZN7cutlass13device_kernelIN5flash19enable_sm80_to_sm89INS1_16FlashAttnFwdSm80INS1_25CollectiveMainloopFwdSm80ILi4ELi1ELb0EN4cute5tupleIJNS5_1CILi128EEENS7_ILi64EEENS7_ILi96EEEEEELi96ENS_6half_tEfNS_4arch4Sm80ELb0ELb0ELb1ELb0ELb1ELb0ELb1ELb0EEENS1_21CollectiveEpilogueFwdINS6_IJS8_SA_S9_EEENS6_IJNS7_ILi1EEESI_SI_EEESC_SE_Li128ELb0ELb1ELb0ELb0EEENS1_19SingleTileSchedulerILb0ELb0ELb1ELi128EEEEEEEEEvNT_6ParamsE --------------------------
	.section	.text._ZN7cutlass13device_kernelIN5flash19enable_sm80_to_sm89INS1_16FlashAttnFwdSm80INS1_25CollectiveMainloopFwdSm80ILi4ELi1ELb0EN4cute5tupleIJNS5_1CILi128EEENS7_ILi64EEENS7_ILi96EEEEEELi96ENS_6half_tEfNS_4arch4Sm80ELb0ELb0ELb1ELb0ELb1ELb0ELb1ELb0EEENS1_21CollectiveEpilogueFwdINS6_IJS8_SA_S9_EEENS6_IJNS7_ILi1EEESI_SI_EEESC_SE_Li128ELb0ELb1ELb0ELb0EEENS1_19SingleTileSchedulerILb0ELb0ELb1ELi128EEEEEEEEEvNT_6ParamsE,"ax",@progbits
	.sectioninfo	@"SHI_REGISTERS=255"
	.align	128
.text._ZN7cutlass13device_kernelIN5flash19enable_sm80_to_sm89INS1_16FlashAttnFwdSm80INS1_25CollectiveMainloopFwdSm80ILi4ELi1ELb0EN4cute5tupleIJNS5_1CILi128EEENS7_ILi64EEENS7_ILi96EEEEEELi96ENS_6half_tEfNS_4arch4Sm80ELb0ELb0ELb1ELb0ELb1ELb0ELb1ELb0EEENS1_21CollectiveEpilogueFwdINS6_IJS8_SA_S9_EEENS6_IJNS7_ILi1EEESI_SI_EEESC_SE_Li128ELb0ELb1ELb0ELb0EEENS1_19SingleTileSchedulerILb0ELb0ELb1ELi128EEEEEEEEEvNT_6ParamsE:
        .type           _ZN7cutlass13device_kernelIN5flash19enable_sm80_to_sm89INS1_16FlashAttnFwdSm80INS1_25CollectiveMainloopFwdSm80ILi4ELi1ELb0EN4cute5tupleIJNS5_1CILi128EEENS7_ILi64EEENS7_ILi96EEEEEELi96ENS_6half_tEfNS_4arch4Sm80ELb0ELb0ELb1ELb0ELb1ELb0ELb1ELb0EEENS1_21CollectiveEpilogueFwdINS6_IJS8_SA_S9_EEENS6_IJNS7_ILi1EEESI_SI_EEESC_SE_Li128ELb0ELb1ELb0ELb0EEENS1_19SingleTileSchedulerILb0ELb0ELb1ELi128EEEEEEEEEvNT_6ParamsE,@function
        .size           _ZN7cutlass13device_kernelIN5flash19enable_sm80_to_sm89INS1_16FlashAttnFwdSm80INS1_25CollectiveMainloopFwdSm80ILi4ELi1ELb0EN4cute5tupleIJNS5_1CILi128EEENS7_ILi64EEENS7_ILi96EEEEEELi96ENS_6half_tEfNS_4arch4Sm80ELb0ELb0ELb1ELb0ELb1ELb0ELb1ELb0EEENS1_21CollectiveEpilogueFwdINS6_IJS8_SA_S9_EEENS6_IJNS7_ILi1EEESI_SI_EEESC_SE_Li128ELb0ELb1ELb0ELb0EEENS1_19SingleTileSchedulerILb0ELb0ELb1ELi128EEEEEEEEEvNT_6ParamsE,(.L_x_855 - _ZN7cutlass13device_kernelIN5flash19enable_sm80_to_sm89INS1_16FlashAttnFwdSm80INS1_25CollectiveMainloopFwdSm80ILi4ELi1ELb0EN4cute5tupleIJNS5_1CILi128EEENS7_ILi64EEENS7_ILi96EEEEEELi96ENS_6half_tEfNS_4arch4Sm80ELb0ELb0ELb1ELb0ELb1ELb0ELb1ELb0EEENS1_21CollectiveEpilogueFwdINS6_IJS8_SA_S9_EEENS6_IJNS7_ILi1EEESI_SI_EEESC_SE_Li128ELb0ELb1ELb0ELb0EEENS1_19SingleTileSchedulerILb0ELb0ELb1ELi128EEEEEEEEEvNT_6ParamsE)
        .other          _ZN7cutlass13device_kernelIN5flash19enable_sm80_to_sm89INS1_16FlashAttnFwdSm80INS1_25CollectiveMainloopFwdSm80ILi4ELi1ELb0EN4cute5tupleIJNS5_1CILi128EEENS7_ILi64EEENS7_ILi96EEEEEELi96ENS_6half_tEfNS_4arch4Sm80ELb0ELb0ELb1ELb0ELb1ELb0ELb1ELb0EEENS1_21CollectiveEpilogueFwdINS6_IJS8_SA_S9_EEENS6_IJNS7_ILi1EEESI_SI_EEESC_SE_Li128ELb0ELb1ELb0ELb0EEENS1_19SingleTileSchedulerILb0ELb0ELb1ELi128EEEEEEEEEvNT_6ParamsE,@"STO_CUDA_ENTRY STV_DEFAULT"
_ZN7cutlass13device_kernelIN5flash19enable_sm80_to_sm89INS1_16FlashAttnFwdSm80INS1_25CollectiveMainloopFwdSm80ILi4ELi1ELb0EN4cute5tupleIJNS5_1CILi128EEENS7_ILi64EEENS7_ILi96EEEEEELi96ENS_6half_tEfNS_4arch4Sm80ELb0ELb0ELb1ELb0ELb1ELb0ELb1ELb0EEENS1_21CollectiveEpilogueFwdINS6_IJS8_SA_S9_EEENS6_IJNS7_ILi1EEESI_SI_EEESC_SE_Li128ELb0ELb1ELb0ELb0EEENS1_19SingleTileSchedulerILb0ELb0ELb1ELi128EEEEEEEEEvNT_6ParamsE:
[----:B------:R-:W-:-:S03]  /*0000*/  MOV R1, c[0x0][0x28] ;  /* 0x00000a0000017a02 */ /* 0x000fc60000000f00 */
[----:B------:R-:W1:Y:S01]  /*0010*/  S2UR UR11, SR_CTAID.Z ;  /* 0x00000000000b79c3 */ /* 0x000e620000002700 */
[----:B------:R-:W-:Y:S02]  /*0020*/  IADD3 R1, R1, -0x58, RZ ;  /* 0xffffffa801017810 */ /* 0x000fe40007ffe0ff */
[----:B-1----:R-:W-:-:S13]  /*0030*/  ISETP.LE.AND P0, PT, RZ, UR11, PT ;  /* 0x0000000bff007c0c */ /* 0x002fda000bf03270 */
[----:B------:R-:W-:Y:S05]  /*0040*/  @!P0 EXIT ;  /* 0x000000000000894d */ /* 0x000fea0003800000 */
[----:B------:R-:W-:Y:S02]  /*0050*/  ULDC.64 UR4, c[0x0][0x370] ;  /* 0x0000dc0000047ab9 */ /* 0x000fe40000000a00 */
[----:B------:R-:W-:Y:S02]  /*0060*/  UISETP.NE.U32.AND UP1, UPT, URZ, UR4, UPT ;  /* 0x000000043f00728c */ /* 0x000fe4000bf25070 */
[----:B------:R-:W-:Y:S02]  /*0070*/  ULDC.64 UR14, c[0x0][0x118] ;  /* 0x00004600000e7ab9 */ /* 0x000fe40000000a00 */
[----:B------:R-:W-:Y:S02]  /*0080*/  UISETP.NE.AND.EX UP1, UPT, URZ, UR5, UPT, UP1 ;  /* 0x000000053f00728c */ /* 0x000fe4000bf25310 */
[----:B------:R-:W-:Y:S02]  /*0090*/  ULDC.64 UR6, c[0x0][0x340] ;  /* 0x0000d00000067ab9 */ /* 0x000fe40000000a00 */
[----:B------:R-:W-:-:S02]  /*00a0*/  ULDC.64 UR4, c[0x0][0x340] ;  /* 0x0000d00000047ab9 */ /* 0x000fc40000000a00 */
[----:B------:R-:W-:Y:S01]  /*00b0*/  UISETP.NE.U32.AND UP0, UPT, URZ, UR4, UPT ;  /* 0x000000043f00728c */ /* 0x000fe2000bf05070 */
[----:B------:R-:W-:-:S03]  /*00c0*/  PLOP3.LUT P3, PT, PT, PT, UP1, 0x80, 0x0 ;  /* 0x000000000000781c */ /* 0x000fc60003f6f018 */
[----:B------:R-:W-:Y:S02]  /*00d0*/  UISETP.NE.AND.EX UP0, UPT, URZ, UR5, UPT, UP0 ;  /* 0x000000053f00728c */ /* 0x000fe4000bf05300 */
[----:B------:R-:W-:Y:S02]  /*00e0*/  @UP1 UMOV UR8, 0x4 ;  /* 0x0000000400081882 */ /* 0x000fe40000000000 */
[----:B------:R-:W-:Y:S02]  /*00f0*/  ULDC.64 UR4, c[0x0][0x370] ;  /* 0x0000dc0000047ab9 */ /* 0x000fe40000000a00 */
[----:B------:R-:W-:Y:S01]  /*0100*/  @UP1 UIMAD.WIDE UR8, UR11, UR8, UR4 ;  /* 0x000000080b0812a5 */ /* 0x000fe2000f8e0204 */
[----:B------:R-:W-:-:S04]  /*0110*/  PLOP3.LUT P6, PT, PT, PT, UP0, 0x80, 0x0 ;  /* 0x000000000000781c */ /* 0x000fc80003fcf008 */
[----:B------:R-:W-:Y:S01]  /*0120*/  @UP0 UMOV UR4, 0x4 ;  /* 0x0000000400040882 */ /* 0x000fe20000000000 */
[----:B------:R-:W-:Y:S01]  /*0130*/  IMAD.U32 R2, RZ, RZ, UR8 ;  /* 0x00000008ff027e24 */ /* 0x000fe2000f8e00ff */
[----:B------:R-:W-:Y:S01]  /*0140*/  @UP0 UIMAD.WIDE UR4, UR11, UR4, UR6 ;  /* 0x000000040b0402a5 */ /* 0x000fe2000f8e0206 */
[----:B------:R-:W-:-:S05]  /*0150*/  IMAD.U32 R3, RZ, RZ, UR9 ;  /* 0x00000009ff037e24 */ /* 0x000fca000f8e00ff */
[----:B------:R1:W2:Y:S02]  /*0160*/  @P3 LDG.E R9, [R2.64] ;  /* 0x0000000e02093981 */ /* 0x0002a4000c1e1900 */
[----:B-1----:R-:W-:Y:S02]  /*0170*/  IMAD.U32 R2, RZ, RZ, UR4 ;  /* 0x00000004ff027e24 */ /* 0x002fe4000f8e00ff */
[----:B------:R-:W-:Y:S01]  /*0180*/  IMAD.U32 R3, RZ, RZ, UR5 ;  /* 0x00000005ff037e24 */ /* 0x000fe2000f8e00ff */
[----:B------:R-:W1:Y:S01]  /*0190*/  S2R R57, SR_TID.X ;  /* 0x0000000000397919 */ /* 0x000e620000002100 */
[----:B------:R-:W3:Y:S03]  /*01a0*/  S2UR UR8, SR_CTAID.Y ;  /* 0x00000000000879c3 */ /* 0x000ee60000002600 */
[----:B------:R-:W4:Y:S01]  /*01b0*/  S2R R8, SR_CTAID.X ;  /* 0x0000000000087919 */ /* 0x000f220000002500 */
[----:B------:R-:W-:Y:S01]  /*01c0*/  IMAD.MOV.U32 R17, RZ, RZ, c[0x0][0x2c4] ;  /* 0x0000b100ff117624 */ /* 0x000fe200078e00ff */
[----:B------:R-:W-:-:S02]  /*01d0*/  ULDC.64 UR4, c[0x0][0x1b8] ;  /* 0x00006e0000047ab9 */ /* 0x000fc40000000a00 */
[----:B------:R5:W2:Y:S01]  /*01e0*/  @P6 LDG.E R18, [R2.64] ;  /* 0x0000000e02126981 */ /* 0x000aa2000c1e1900 */
[----:B------:R-:W-:Y:S01]  /*01f0*/  USHF.R.S32.HI UR9, URZ, 0x1f, UR11 ;  /* 0x0000001f3f097899 */ /* 0x000fe2000801140b */
[C---:B------:R-:W-:Y:S01]  /*0200*/  ISETP.NE.AND P0, PT, R17.reuse, 0x1, PT ;  /* 0x000000011100780c */ /* 0x040fe20003f05270 */
[----:B------:R-:W-:Y:S01]  /*0210*/  IMAD R17, R17, c[0x0][0x168], RZ ;  /* 0x00005a0011117a24 */ /* 0x000fe200078e02ff */
[----:B------:R-:W-:Y:S01]  /*0220*/  UMOV UR10, URZ ;  /* 0x0000003f000a7c82 */ /* 0x000fe20008000000 */
[----:B------:R-:W-:Y:S01]  /*0230*/  IMAD.MOV.U32 R236, RZ, RZ, RZ ;  /* 0x000000ffffec7224 */ /* 0x000fe200078e00ff */
[----:B-1----:R-:W-:Y:S01]  /*0240*/  SHF.R.S32.HI R22, RZ, 0x1f, R57 ;  /* 0x0000001fff167819 */ /* 0x002fe20000011439 */
[----:B---3--:R-:W-:Y:S02]  /*0250*/  USHF.R.S32.HI UR6, URZ, 0x1f, UR8 ;  /* 0x0000001f3f067899 */ /* 0x008fe40008011408 */
[----:B------:R-:W-:Y:S01]  /*0260*/  UIMAD.WIDE.U32 UR12, UR8, UR4, URZ ;  /* 0x00000004080c72a5 */ /* 0x000fe2000f8e003f */
[CC--:B------:R-:W-:Y:S01]  /*0270*/  LEA.HI R25, R22.reuse, R57.reuse, RZ, 0x3 ;  /* 0x0000003916197211 */ /* 0x0c0fe200078f18ff */
[----:B------:R-:W-:Y:S01]  /*0280*/  UIMAD UR7, UR6, UR4, URZ ;  /* 0x00000004060772a4 */ /* 0x000fe2000f8e023f */
[----:B------:R-:W-:-:S02]  /*0290*/  LEA.HI R32, R22, R57, RZ, 0x5 ;  /* 0x0000003916207211 */ /* 0x000fc400078f28ff */
[----:B------:R-:W-:Y:S01]  /*02a0*/  SHF.R.S32.HI R24, RZ, 0x3, R25 ;  /* 0x00000003ff187819 */ /* 0x000fe20000011419 */
[----:B------:R-:W-:Y:S01]  /*02b0*/  UIMAD UR7, UR8, UR5, UR7 ;  /* 0x00000005080772a4 */ /* 0x000fe2000f8e0207 */
[----:B-----5:R-:W-:Y:S02]  /*02c0*/  LEA.HI R2, R22, R57, RZ, 0x2 ;  /* 0x0000003916027211 */ /* 0x020fe400078f10ff */
[----:B------:R-:W-:Y:S01]  /*02d0*/  ULDC.64 UR4, c[0x0][0x1c0] ;  /* 0x0000700000047ab9 */ /* 0x000fe20000000a00 */
[----:B------:R-:W-:Y:S01]  /*02e0*/  SHF.R.S32.HI R27, RZ, 0x5, R32 ;  /* 0x00000005ff1b7819 */ /* 0x000fe20000011420 */
[----:B------:R-:W-:Y:S01]  /*02f0*/  UIADD3 UR13, UR13, UR7, URZ ;  /* 0x000000070d0d7290 */ /* 0x000fe2000fffe03f */
[----:B------:R-:W-:Y:S01]  /*0300*/  LOP3.LUT R0, R2, 0xfffffffc, RZ, 0xc0, !PT ;  /* 0xfffffffc02007812 */ /* 0x000fe200078ec0ff */
[----:B------:R-:W-:Y:S01]  /*0310*/  UIMAD UR9, UR9, UR4, URZ ;  /* 0x00000004090972a4 */ /* 0x000fe2000f8e023f */
[----:B------:R-:W-:Y:S01]  /*0320*/  SHF.R.S32.HI R26, RZ, 0x2, R2 ;  /* 0x00000002ff1a7819 */ /* 0x000fe20000011402 */
[----:B------:R-:W-:-:S02]  /*0330*/  UIMAD.WIDE.U32 UR12, UR11, UR4, UR12 ;  /* 0x000000040b0c72a5 */ /* 0x000fc4000f8e000c */
[----:B------:R-:W-:Y:S01]  /*0340*/  IMAD.IADD R7, R57, 0x1, -R0 ;  /* 0x0000000139077824 */ /* 0x000fe200078e0a00 */
[----:B------:R-:W-:Y:S01]  /*0350*/  UIMAD UR5, UR11, UR5, UR9 ;  /* 0x000000050b0572a4 */ /* 0x000fe2000f8e0209 */
[C-C-:B----4-:R-:W-:Y:S01]  /*0360*/  IMAD R19, R8.reuse, 0x80, R26.reuse ;  /* 0x0000008008137824 */ /* 0x150fe200078e021a */
[----:B------:R-:W-:Y:S01]  /*0370*/  ULDC UR4, c[0x0][0x2ac] ;  /* 0x0000ab0000047ab9 */ /* 0x000fe20000000800 */
[C---:B------:R-:W-:Y:S01]  /*0380*/  IMAD R156, R7.reuse, 0x20, R26 ;  /* 0x00000020079c7824 */ /* 0x040fe200078e021a */
[----:B------:R-:W-:Y:S01]  /*0390*/  UIADD3 UR5, UR13, UR5, URZ ;  /* 0x000000050d057290 */ /* 0x000fe2000fffe03f */
[----:B------:R-:W-:Y:S01]  /*03a0*/  IMAD.U32 R3, RZ, RZ, UR13 ;  /* 0x0000000dff037e24 */ /* 0x000fe2000f8e00ff */
[----:B------:R-:W-:Y:S01]  /*03b0*/  ULDC UR9, c[0x0][0x1d0] ;  /* 0x0000740000097ab9 */ /* 0x000fe20000000800 */
[----:B------:R-:W-:Y:S01]  /*03c0*/  IMAD R10, R8, 0x80, R156 ;  /* 0x00000080080a7824 */ /* 0x000fe200078e029c */
[----:B------:R-:W-:Y:S01]  /*03d0*/  STL [R1+0x10], R156 ;  /* 0x0000109c01007387 */ /* 0x000fe20000100800 */
[----:B------:R-:W-:Y:S01]  /*03e0*/  IMAD.U32 R2, RZ, RZ, UR12 ;  /* 0x0000000cff027e24 */ /* 0x000fe2000f8e00ff */
[----:B------:R-:W-:Y:S01]  /*03f0*/  UIMAD UR9, UR4, UR9, URZ ;  /* 0x00000009040972a4 */ /* 0x000fe2000f8e023f */
[----:B------:R-:W-:Y:S01]  /*0400*/  @P0 IMAD.HI.U32 R0, R10, c[0x0][0x2c8], RZ ;  /* 0x0000b2000a000a27 */ /* 0x000fe200078e00ff */
[----:B------:R-:W-:Y:S03]  /*0410*/  STL [R1+0x40], R10 ;  /* 0x0000400a01007387 */ /* 0x000fe60000100800 */
[----:B------:R-:W-:Y:S01]  /*0420*/  IMAD.MOV.U32 R4, RZ, RZ, R10 ;  /* 0x000000ffff047224 */ /* 0x000fe200078e000a */
[----:B------:R-:W-:Y:S01]  /*0430*/  @P0 SHF.R.U32.HI R4, RZ, c[0x0][0x2cc], R0 ;  /* 0x0000b300ff040a19 */ /* 0x000fe20000011600 */
[----:B------:R-:W-:Y:S01]  /*0440*/  IMAD.U32 R3, RZ, RZ, UR5 ;  /* 0x00000005ff037e24 */ /* 0x000fe2000f8e00ff */
[----:B------:R-:W-:Y:S01]  /*0450*/  ULDC UR5, c[0x0][0x1d0] ;  /* 0x0000740000057ab9 */ /* 0x000fe20000000800 */
[----:B------:R-:W-:Y:S01]  /*0460*/  IMAD.SHL.U32 R56, R7, 0x8, RZ ;  /* 0x0000000807387824 */ /* 0x000fe200078e00ff */
[--C-:B------:R-:W-:Y:S01]  /*0470*/  SHF.R.S32.HI R5, RZ, 0x1f, R4.reuse ;  /* 0x0000001fff057819 */ /* 0x100fe20000011404 */
[----:B------:R-:W-:Y:S01]  /*0480*/  IMAD.MOV R0, RZ, RZ, -R4 ;  /* 0x000000ffff007224 */ /* 0x000fe200078e0a04 */
[----:B------:R-:W-:Y:S01]  /*0490*/  UIMAD UR5, UR4, UR5, 0x3f ;  /* 0x0000003f040574a4 */ /* 0x000fe2000f8e0205 */
[----:B------:R-:W-:Y:S01]  /*04a0*/  IMAD.WIDE.U32 R2, R4, c[0x0][0x1b0], R2 ;  /* 0x00006c0004027a25 */ /* 0x000fe200078e0002 */
[C---:B------:R-:W-:Y:S01]  /*04b0*/  IADD3 R155, R56.reuse, 0x20, RZ ;  /* 0x00000020389b7810 */ /* 0x040fe20007ffe0ff */
[----:B------:R-:W-:Y:S01]  /*04c0*/  STL [R1+0x3c], R19 ;  /* 0x00003c1301007387 */ /* 0x000fe20000100800 */
[C---:B------:R-:W-:Y:S01]  /*04d0*/  IADD3 R154, R56.reuse, 0x40, RZ ;  /* 0x00000040389a7810 */ /* 0x040fe20007ffe0ff */
[----:B------:R-:W-:Y:S01]  /*04e0*/  IMAD R6, R5, c[0x0][0x1b0], RZ ;  /* 0x00006c0005067a24 */ /* 0x000fe200078e02ff */
[----:B------:R-:W-:Y:S01]  /*04f0*/  ISETP.GE.AND P5, PT, R56, c[0x0][0x198], PT ;  /* 0x0000660038007a0c */ /* 0x000fe20003fa6270 */
[----:B------:R-:W-:Y:S01]  /*0500*/  IMAD R5, R0, c[0x0][0x2c4], R10 ;  /* 0x0000b10000057a24 */ /* 0x000fe200078e020a */
[----:B------:R-:W-:Y:S01]  /*0510*/  USHF.R.S32.HI UR7, URZ, 0x1f, UR5 ;  /* 0x0000001f3f077899 */ /* 0x000fe20008011405 */
[----:B------:R-:W-:Y:S01]  /*0520*/  IMAD R0, R4, c[0x0][0x1b4], R6 ;  /* 0x00006d0004007a24 */ /* 0x000fe200078e0206 */
[----:B------:R-:W-:Y:S01]  /*0530*/  IADD3 R6, R19, 0x40, RZ ;  /* 0x0000004013067810 */ /* 0x000fe20007ffe0ff */
[----:B------:R-:W-:Y:S01]  /*0540*/  STL [R1+0x24], R155 ;  /* 0x0000249b01007387 */ /* 0x000fe20000100800 */
[----:B------:R-:W-:Y:S01]  /*0550*/  SHF.R.S32.HI R4, RZ, 0x1f, R5 ;  /* 0x0000001fff047819 */ /* 0x000fe20000011405 */
[----:B------:R-:W-:Y:S01]  /*0560*/  IMAD.IADD R3, R3, 0x1, R0 ;  /* 0x0000000103037824 */ /* 0x000fe200078e0200 */
[-C--:B------:R-:W-:Y:S01]  /*0570*/  ISETP.GE.AND P2, PT, R6, R17.reuse, PT ;  /* 0x000000110600720c */ /* 0x080fe20003f46270 */
[----:B------:R-:W-:Y:S01]  /*0580*/  ULEA.HI UR7, UR7, UR5, URZ, 0x6 ;  /* 0x0000000507077291 */ /* 0x000fe2000f8f303f */
[----:B------:R-:W-:Y:S01]  /*0590*/  ISETP.GE.AND P4, PT, R155, c[0x0][0x198], PT ;  /* 0x000066009b007a0c */ /* 0x000fe20003f86270 */
[----:B------:R-:W-:Y:S01]  /*05a0*/  IMAD R0, R4, c[0x0][0x1a8], RZ ;  /* 0x00006a0004007a24 */ /* 0x000fe200078e02ff */
[----:B------:R-:W-:Y:S01]  /*05b0*/  IADD3 R4, R19, 0x20, RZ ;  /* 0x0000002013047810 */ /* 0x000fe20007ffe0ff */
[C---:B------:R-:W-:Y:S01]  /*05c0*/  IMAD.WIDE.U32 R2, R5.reuse, c[0x0][0x1a8], R2 ;  /* 0x00006a0005027a25 */ /* 0x040fe200078e0002 */
[----:B------:R-:W-:Y:S01]  /*05d0*/  USHF.R.S32.HI UR7, URZ, 0x6, UR7 ;  /* 0x000000063f077899 */ /* 0x000fe20008011407 */
[----:B------:R-:W-:Y:S01]  /*05e0*/  STL [R1+0x28], R154 ;  /* 0x0000289a01007387 */ /* 0x000fe20000100800 */
[----:B------:R-:W-:Y:S01]  /*05f0*/  ISETP.GE.AND P0, PT, R4, R17, PT ;  /* 0x000000110400720c */ /* 0x000fe20003f06270 */
[----:B------:R-:W-:Y:S01]  /*0600*/  IMAD R0, R5, c[0x0][0x1ac], R0 ;  /* 0x00006b0005007a24 */ /* 0x000fe200078e0200 */
[----:B------:R-:W-:Y:S01]  /*0610*/  LEA R16, P1, R2, c[0x0][0x160], 0x1 ;  /* 0x0000580002107a11 */ /* 0x000fe200078208ff */
[----:B------:R-:W-:-:S02]  /*0620*/  ULDC UR5, c[0x0][0x2b8] ;  /* 0x0000ae0000057ab9 */ /* 0x000fc40000000800 */
[----:B------:R-:W-:Y:S01]  /*0630*/  IMAD.IADD R0, R3, 0x1, R0 ;  /* 0x0000000103007824 */ /* 0x000fe200078e0200 */
[----:B------:R-:W-:Y:S01]  /*0640*/  UISETP.NE.AND UP1, UPT, UR5, 0x1, UPT ;  /* 0x000000010500788c */ /* 0x000fe2000bf25270 */
[----:B------:R-:W-:Y:S01]  /*0650*/  IMAD.SHL.U32 R3, R24, 0x40, RZ ;  /* 0x0000004018037824 */ /* 0x000fe200078e00ff */
[----:B------:R-:W-:Y:S01]  /*0660*/  SHFL.IDX PT, R4, R16, RZ, 0x1c1f ;  /* 0x001c1fff10047589 */ /* 0x000fe200000e0000 */
[----:B------:R-:W-:Y:S01]  /*0670*/  ULDC.64 UR4, c[0x0][0x2b0] ;  /* 0x0000ac0000047ab9 */ /* 0x000fe20000000a00 */
[----:B------:R-:W-:Y:S02]  /*0680*/  LEA.HI.X R11, R2, c[0x0][0x164], R0, 0x1, P1 ;  /* 0x00005900020b7a11 */ /* 0x000fe400008f0c00 */
[----:B------:R-:W-:Y:S02]  /*0690*/  ISETP.GE.AND P1, PT, R19, R17, PT ;  /* 0x000000111300720c */ /* 0x000fe40003f26270 */
[----:B------:R-:W-:Y:S01]  /*06a0*/  LOP3.LUT R0, R3, 0xc0, RZ, 0xc0, !PT ;  /* 0x000000c003007812 */ /* 0x000fe200078ec0ff */
[----:B------:R-:W1:Y:S01]  /*06b0*/  SHFL.IDX PT, R5, R11, RZ, 0x1c1f ;  /* 0x001c1fff0b057589 */ /* 0x000e6200000e0000 */
[----:B------:R-:W-:-:S02]  /*06c0*/  LEA.HI R2, R26, R26, RZ, 0x1 ;  /* 0x0000001a1a027211 */ /* 0x000fc400078f08ff */
[----:B------:R-:W-:Y:S02]  /*06d0*/  SHF.R.U32.HI R3, RZ, 0x3, R0 ;  /* 0x00000003ff037819 */ /* 0x000fe40000011600 */
[----:B------:R-:W-:Y:S02]  /*06e0*/  LOP3.LUT R0, R0, 0x18, R56, 0xf8, !PT ;  /* 0x0000001800007812 */ /* 0x000fe400078ef838 */
[----:B------:R-:W-:Y:S02]  /*06f0*/  LOP3.LUT R2, R2, 0x7fffffe, RZ, 0xc0, !PT ;  /* 0x07fffffe02027812 */ /* 0x000fe400078ec0ff */
[----:B------:R-:W-:Y:S02]  /*0700*/  LOP3.LUT R6, R0, R3, RZ, 0x3c, !PT ;  /* 0x0000000300067212 */ /* 0x000fe400078e3cff */
[----:B------:R-:W-:Y:S01]  /*0710*/  @!P1 SHF.R.S32.HI R3, RZ, 0x1f, R154 ;  /* 0x0000001fff039819 */ /* 0x000fe2000001149a */
[----:B------:R-:W-:Y:S01]  /*0720*/  IMAD.IADD R0, R26, 0x1, -R2 ;  /* 0x000000011a007824 */ /* 0x000fe200078e0a02 */
[----:B------:R-:W-:-:S03]  /*0730*/  @!P1 SHF.R.S32.HI R2, RZ, 0x1f, R155 ;  /* 0x0000001fff029819 */ /* 0x000fc6000001149b */
[----:B------:R-:W-:Y:S01]  /*0740*/  IMAD R0, R27, 0x8, R0 ;  /* 0x000000081b007824 */ /* 0x000fe200078e0200 */
[----:B------:R-:W-:-:S03]  /*0750*/  @!P1 LEA.HI R2, R2, R155, RZ, 0x3 ;  /* 0x0000009b02029211 */ /* 0x000fc600078f18ff */
[----:B------:R-:W-:Y:S01]  /*0760*/  IMAD.U32 R153, R0, 0x20, R6 ;  /* 0x0000002000997824 */ /* 0x000fe200078e0006 */
[----:B------:R-:W-:Y:S02]  /*0770*/  @!P1 LEA.HI R0, R3, R154, RZ, 0x3 ;  /* 0x0000009a03009211 */ /* 0x000fe400078f18ff */
[----:B------:R-:W-:Y:S01]  /*0780*/  @!P1 LOP3.LUT R8, R2, 0xfffffff8, RZ, 0xc0, !PT ;  /* 0xfffffff802089812 */ /* 0x000fe200078ec0ff */
[----:B------:R-:W-:Y:S01]  /*0790*/  SHFL.IDX PT, R3, R11, 0x1, 0x1c1f ;  /* 0x003c1f000b037f89 */ /* 0x000fe200000e0000 */
[----:B------:R-:W-:Y:S01]  /*07a0*/  @!P1 LOP3.LUT R0, R0, 0xfffffff8, RZ, 0xc0, !PT ;  /* 0xfffffff800009812 */ /* 0x000fe200078ec0ff */
[--C-:B-1----:R-:W-:Y:S02]  /*07b0*/  @!P1 IMAD.WIDE R6, R56, 0x2, R4.reuse ;  /* 0x0000000238069825 */ /* 0x102fe400078e0204 */
[----:B------:R-:W1:Y:S02]  /*07c0*/  SHFL.IDX PT, R2, R16, 0x1, 0x1c1f ;  /* 0x003c1f0010027f89 */ /* 0x000e6400000e0000 */
[----:B------:R-:W-:Y:S01]  /*07d0*/  @!P1 IMAD.WIDE R12, R0, 0x2, R4 ;  /* 0x00000002000c9825 */ /* 0x000fe200078e0204 */
[----:B------:R-:W-:Y:S01]  /*07e0*/  @!P0 SHF.R.S32.HI R0, RZ, 0x1f, R154 ;  /* 0x0000001fff008819 */ /* 0x000fe2000001149a */
[----:B--2---:R1:W2:Y:S02]  /*07f0*/  @P3 R2UR UR10, R9 ;  /* 0x00000000090a33c2 */ /* 0x0042a400000e0000 */
[----:B------:R-:W-:Y:S01]  /*0800*/  @!P1 IMAD.WIDE R14, R8, 0x2, R4 ;  /* 0x00000002080e9825 */ /* 0x000fe200078e0204 */
[----:B------:R-:W-:-:S05]  /*0810*/  ISETP.GE.AND P3, PT, R154, c[0x0][0x198], PT ;  /* 0x000066009a007a0c */ /* 0x000fca0003f66270 */
[----:B------:R3:W4:Y:S01]  /*0820*/  @P6 R2UR UR16, R18 ;  /* 0x00000000121063c2 */ /* 0x00072200000e0000 */
[----:B------:R-:W-:Y:S01]  /*0830*/  @!P0 SHF.R.S32.HI R4, RZ, 0x1f, R155 ;  /* 0x0000001fff048819 */ /* 0x000fe2000001149b */
[----:B------:R-:W-:Y:S01]  /*0840*/  @!P1 IMAD.SHL.U32 R10, R153, 0x2, RZ ;  /* 0x00000002990a9824 */ /* 0x000fe200078e00ff */
[----:B------:R-:W-:Y:S01]  /*0850*/  @!P0 LEA.HI R0, R0, R154, RZ, 0x3 ;  /* 0x0000009a00008211 */ /* 0x000fe200078f18ff */
[----:B----4-:R-:W-:Y:S01]  /*0860*/  @!UP0 UMOV UR16, UR11 ;  /* 0x0000000b00108c82 */ /* 0x010fe20008000000 */
[----:B------:R-:W-:Y:S01]  /*0870*/  @!P0 LEA.HI R4, R4, R155, RZ, 0x3 ;  /* 0x0000009b04048211 */ /* 0x000fe200078f18ff */
[----:B------:R-:W-:Y:S01]  /*0880*/  USHF.R.S32.HI UR11, URZ, 0x1f, UR16 ;  /* 0x0000001f3f0b7899 */ /* 0x000fe20008011410 */
[----:B------:R-:W-:Y:S01]  /*0890*/  @!P0 LOP3.LUT R0, R0, 0xfffffff8, RZ, 0xc0, !PT ;  /* 0xfffffff800008812 */ /* 0x000fe200078ec0ff */
[----:B------:R4:W-:Y:S01]  /*08a0*/  @!P1 LDGSTS.E.BYPASS.LTC128B.128 [R10+0x6100], [R6.64], !P5 ;  /* 0x06100000060a9fae */ /* 0x0009e2000e901d4e */
[----:B------:R-:W-:Y:S01]  /*08b0*/  @!P0 LOP3.LUT R4, R4, 0xfffffff8, RZ, 0xc0, !PT ;  /* 0xfffffff804048812 */ /* 0x000fe200078ec0ff */
[----:B------:R-:W-:Y:S01]  /*08c0*/  UIMAD UR11, UR11, UR4, URZ ;  /* 0x000000040b0b72a4 */ /* 0x000fe2000f8e023f */
[----:B------:R-:W-:Y:S01]  /*08d0*/  PLOP3.LUT P6, PT, PT, PT, UP1, 0x80, 0x0 ;  /* 0x000000000000781c */ /* 0x000fe20003fcf018 */
[----:B-1----:R-:W-:Y:S01]  /*08e0*/  @!P0 IMAD.WIDE R8, R0, 0x2, R2 ;  /* 0x0000000200088825 */ /* 0x002fe200078e0202 */
[----:B------:R1:W-:Y:S01]  /*08f0*/  @!P1 LDGSTS.E.BYPASS.LTC128B.128 [R10+0x8100], [R14.64], !P4 ;  /* 0x081000000e0a9fae */ /* 0x0003e2000e101d4e */
[----:B------:R-:W-:-:S02]  /*0900*/  UIMAD.WIDE.U32 UR12, UR16, UR4, URZ ;  /* 0x00000004100c72a5 */ /* 0x000fc4000f8e003f */
[--C-:B------:R-:W-:Y:S01]  /*0910*/  @!P0 IMAD.WIDE R4, R4, 0x2, R2.reuse ;  /* 0x0000000204048825 */ /* 0x100fe200078e0202 */
[----:B------:R1:W-:Y:S01]  /*0920*/  @!P1 LDGSTS.E.BYPASS.LTC128B.128 [R10+0xa100], [R12.64], !P3 ;  /* 0x0a1000000c0a9fae */ /* 0x0003e2000d901d4e */
[----:B------:R-:W-:Y:S01]  /*0930*/  PLOP3.LUT P1, PT, PT, PT, UP1, 0x80, 0x0 ;  /* 0x000000000000781c */ /* 0x000fe20003f2f018 */
[----:B------:R-:W-:Y:S01]  /*0940*/  UIMAD UR11, UR16, UR5, UR11 ;  /* 0x00000005100b72a4 */ /* 0x000fe2000f8e020b */
[----:B------:R-:W-:Y:S01]  /*0950*/  @!P0 IMAD.WIDE R2, R56, 0x2, R2 ;  /* 0x0000000238028825 */ /* 0x000fe200078e0202 */
[----:B------:R-:W-:Y:S01]  /*0960*/  ULEA UR17, UR7, 0xffffffc0, 0x6 ;  /* 0xffffffc007117891 */ /* 0x000fe2000f8e303f */
[----:B------:R-:W-:Y:S01]  /*0970*/  STL [R1+0x38], R153 ;  /* 0x0000389901007387 */ /* 0x000fe20000100800 */
[----:B------:R-:W-:Y:S02]  /*0980*/  UIADD3 UR11, UR13, UR11, URZ ;  /* 0x0000000b0d0b7290 */ /* 0x000fe4000fffe03f */
[----:B------:R-:W-:Y:S01]  /*0990*/  ULDC.64 UR4, c[0x0][0x1e8] ;  /* 0x00007a0000047ab9 */ /* 0x000fe20000000a00 */
[----:B----4-:R-:W-:-:S02]  /*09a0*/  IMAD.U32 R7, RZ, RZ, UR7 ;  /* 0x00000007ff077e24 */ /* 0x010fc4000f8e00ff */
[----:B------:R-:W-:Y:S02]  /*09b0*/  @!P0 IMAD.SHL.U32 R6, R153, 0x2, RZ ;  /* 0x0000000299068824 */ /* 0x000fe400078e00ff */
[----:B------:R-:W-:Y:S01]  /*09c0*/  IMAD R0, R7, 0x40, R156 ;  /* 0x0000004007007824 */ /* 0x000fe200078e029c */
[----:B------:R-:W-:Y:S02]  /*09d0*/  @!P2 SHF.R.S32.HI R7, RZ, 0x1f, R155 ;  /* 0x0000001fff07a819 */ /* 0x000fe4000001149b */
[----:B------:R4:W-:Y:S02]  /*09e0*/  @!P0 LDGSTS.E.BYPASS.LTC128B.128 [R6+0x6900], [R2.64], !P5 ;  /* 0x0690000002068fae */ /* 0x0009e4000e901d4e */
[----:B------:R-:W-:Y:S02]  /*09f0*/  IADD3 R0, R0, -0x40, RZ ;  /* 0xffffffc000007810 */ /* 0x000fe40007ffe0ff */
[----:B------:R5:W-:Y:S01]  /*0a00*/  @!P0 LDGSTS.E.BYPASS.LTC128B.128 [R6+0x8900], [R4.64], !P4 ;  /* 0x0890000004068fae */ /* 0x000be2000e101d4e */
[----:B-1----:R-:W-:-:S03]  /*0a10*/  @!P2 LEA.HI R10, R7, R155, RZ, 0x3 ;  /* 0x0000009b070aa211 */ /* 0x002fc600078f18ff */
[----:B------:R1:W-:Y:S01]  /*0a20*/  @!P0 LDGSTS.E.BYPASS.LTC128B.128 [R6+0xa900], [R8.64], !P3 ;  /* 0x0a90000008068fae */ /* 0x0003e2000d901d4e */
[----:B------:R-:W-:Y:S02]  /*0a30*/  @!P2 LOP3.LUT R10, R10, 0xfffffff8, RZ, 0xc0, !PT ;  /* 0xfffffff80a0aa812 */ /* 0x000fe400078ec0ff */
[----:B----4-:R-:W-:Y:S01]  /*0a40*/  IADD3 R2, R19, 0x60, RZ ;  /* 0x0000006013027810 */ /* 0x010fe20007ffe0ff */
[----:B------:R-:W-:Y:S01]  /*0a50*/  SHFL.IDX PT, R3, R11, 0x3, 0x1c1f ;  /* 0x007c1f000b037f89 */ /* 0x000fe200000e0000 */
[----:B--2---:R-:W-:Y:S02]  /*0a60*/  IADD3 R19, R0, UR10, RZ ;  /* 0x0000000a00137c10 */ /* 0x004fe4000fffe0ff */
[----:B------:R-:W-:Y:S01]  /*0a70*/  ISETP.GE.AND P0, PT, R2, R17, PT ;  /* 0x000000110200720c */ /* 0x000fe20003f06270 */
[----:B-----5:R-:W-:Y:S02]  /*0a80*/  SHFL.IDX PT, R4, R16, 0x2, 0x1c1f ;  /* 0x005c1f0010047f89 */ /* 0x020fe400000e0000 */
[----:B------:R-:W-:Y:S01]  /*0a90*/  @P1 IMAD.HI.U32 R2, R19, c[0x0][0x2bc], RZ ;  /* 0x0000af0013021a27 */ /* 0x000fe200078e00ff */
[----:B------:R-:W-:Y:S01]  /*0aa0*/  ISETP.GE.AND P1, PT, R0, UR9, PT ;  /* 0x0000000900007c0c */ /* 0x000fe2000bf26270 */
[----:B------:R2:W4:Y:S01]  /*0ab0*/  SHFL.IDX PT, R5, R11, 0x2, 0x1c1f ;  /* 0x005c1f000b057f89 */ /* 0x00052200000e0000 */
[----:B-1----:R-:W-:Y:S01]  /*0ac0*/  @!P2 SHF.R.S32.HI R6, RZ, 0x1f, R154 ;  /* 0x0000001fff06a819 */ /* 0x002fe2000001149a */
[----:B------:R-:W-:Y:S01]  /*0ad0*/  IMAD.MOV.U32 R9, RZ, RZ, R19 ;  /* 0x000000ffff097224 */ /* 0x000fe200078e0013 */
[----:B------:R-:W-:-:S02]  /*0ae0*/  @P6 SHF.R.U32.HI R9, RZ, c[0x0][0x2c0], R2 ;  /* 0x0000b000ff096a19 */ /* 0x000fc40000011602 */
[----:B------:R1:W5:Y:S01]  /*0af0*/  SHFL.IDX PT, R2, R16, 0x3, 0x1c1f ;  /* 0x007c1f0010027f89 */ /* 0x00036200000e0000 */
[-C--:B------:R-:W-:Y:S02]  /*0b00*/  @!P2 LEA.HI R7, R6, R154.reuse, RZ, 0x3 ;  /* 0x0000009a0607a211 */ /* 0x080fe400078f18ff */
[----:B------:R-:W-:Y:S02]  /*0b10*/  @!P0 SHF.R.S32.HI R0, RZ, 0x1f, R155 ;  /* 0x0000001fff008819 */ /* 0x000fe4000001149b */
[----:B------:R-:W-:Y:S02]  /*0b20*/  @!P0 SHF.R.S32.HI R8, RZ, 0x1f, R154 ;  /* 0x0000001fff088819 */ /* 0x000fe4000001149a */
[----:B------:R-:W-:Y:S02]  /*0b30*/  @!P0 LEA.HI R6, R0, R155, RZ, 0x3 ;  /* 0x0000009b00068211 */ /* 0x000fe400078f18ff */
[----:B------:R-:W-:Y:S01]  /*0b40*/  @!P0 LEA.HI R0, R8, R154, RZ, 0x3 ;  /* 0x0000009a08008211 */ /* 0x000fe200078f18ff */
[----:B------:R-:W-:Y:S01]  /*0b50*/  @!P2 IMAD.SHL.U32 R8, R153, 0x2, RZ ;  /* 0x000000029908a824 */ /* 0x000fe200078e00ff */
[----:B------:R-:W-:-:S02]  /*0b60*/  @!P2 LOP3.LUT R7, R7, 0xfffffff8, RZ, 0xc0, !PT ;  /* 0xfffffff80707a812 */ /* 0x000fc400078ec0ff */
[----:B------:R-:W-:Y:S01]  /*0b70*/  @!P0 LOP3.LUT R20, R0, 0xfffffff8, RZ, 0xc0, !PT ;  /* 0xfffffff800148812 */ /* 0x000fe200078ec0ff */
[----:B------:R-:W-:Y:S01]  /*0b80*/  @!P0 IMAD.SHL.U32 R0, R153, 0x2, RZ ;  /* 0x0000000299008824 */ /* 0x000fe200078e00ff */
[----:B------:R-:W-:Y:S02]  /*0b90*/  ISETP.GT.OR P1, PT, R156, 0x3f, P1 ;  /* 0x0000003f9c00780c */ /* 0x000fe40000f24670 */
[----:B--2---:R-:W-:Y:S01]  /*0ba0*/  @!P0 LOP3.LUT R11, R6, 0xfffffff8, RZ, 0xc0, !PT ;  /* 0xfffffff8060b8812 */ /* 0x004fe200078ec0ff */
[----:B----4-:R-:W-:-:S04]  /*0bb0*/  @!P2 IMAD.WIDE R12, R56, 0x2, R4 ;  /* 0x00000002380ca825 */ /* 0x010fc800078e0204 */
[--C-:B-1----:R-:W-:Y:S01]  /*0bc0*/  @!P2 IMAD.WIDE R16, R10, 0x2, R4.reuse ;  /* 0x000000020a10a825 */ /* 0x102fe200078e0204 */
[----:B------:R1:W-:Y:S03]  /*0bd0*/  @!P2 LDGSTS.E.BYPASS.LTC128B.128 [R8+0x7100], [R12.64], !P5 ;  /* 0x071000000c08afae */ /* 0x0003e6000e901d4e */
[----:B------:R-:W-:Y:S01]  /*0be0*/  @!P2 IMAD.WIDE R14, R7, 0x2, R4 ;  /* 0x00000002070ea825 */ /* 0x000fe200078e0204 */
[----:B------:R1:W-:Y:S01]  /*0bf0*/  @!P2 LDGSTS.E.BYPASS.LTC128B.128 [R8+0x9100], [R16.64], !P4 ;  /* 0x091000001008afae */ /* 0x0003e2000e101d4e */
[----:B---3--:R-:W-:Y:S02]  /*0c00*/  @!P1 IADD3 R18, P6, R9, UR12, RZ ;  /* 0x0000000c09129c10 */ /* 0x008fe4000ffde0ff */
[----:B-----5:R-:W-:Y:S01]  /*0c10*/  @!P0 IMAD.WIDE R10, R11, 0x2, R2 ;  /* 0x000000020b0a8825 */ /* 0x020fe200078e0202 */
[----:B------:R1:W-:Y:S01]  /*0c20*/  @!P2 LDGSTS.E.BYPASS.LTC128B.128 [R8+0xb100], [R14.64], !P3 ;  /* 0x0b1000000e08afae */ /* 0x0003e2000d901d4e */
[----:B------:R-:W-:-:S02]  /*0c30*/  @!P1 LEA.HI.X.SX32 R21, R9, UR11, 0x1, P6 ;  /* 0x0000000b09159c11 */ /* 0x000fc4000b0f0eff */
[----:B------:R-:W-:Y:S01]  /*0c40*/  @!P0 IMAD.WIDE R4, R20, 0x2, R2 ;  /* 0x0000000214048825 */ /* 0x000fe200078e0202 */
[----:B------:R-:W-:-:S03]  /*0c50*/  @!P1 LEA R6, P6, R18, c[0x0][0x2a0], 0x2 ;  /* 0x0000a80012069a11 */ /* 0x000fc600078c10ff */
[----:B------:R-:W-:Y:S01]  /*0c60*/  @!P0 IMAD.WIDE R2, R56, 0x2, R2 ;  /* 0x0000000238028825 */ /* 0x000fe200078e0202 */
[----:B------:R-:W-:-:S04]  /*0c70*/  @!P1 LEA.HI.X R7, R18, c[0x0][0x2a4], R21, 0x2, P6 ;  /* 0x0000a90012079a11 */ /* 0x000fc800030f1415 */
[----:B------:R2:W-:Y:S04]  /*0c80*/  @!P0 LDGSTS.E.BYPASS.LTC128B.128 [R0+0x7900], [R2.64], !P5 ;  /* 0x0790000002008fae */ /* 0x0005e8000e901d4e */
[----:B------:R2:W-:Y:S04]  /*0c90*/  @!P0 LDGSTS.E.BYPASS.LTC128B.128 [R0+0x9900], [R10.64], !P4 ;  /* 0x099000000a008fae */ /* 0x0005e8000e101d4e */
[----:B------:R2:W-:Y:S04]  /*0ca0*/  @!P0 LDGSTS.E.BYPASS.LTC128B.128 [R0+0xb900], [R4.64], !P3 ;  /* 0x0b90000004008fae */ /* 0x0005e8000d901d4e */
[----:B------:R-:W0:Y:S04]  /*0cb0*/  LDGDEPBAR ;  /* 0x00000000000079af */ /* 0x000e280000000000 */
[----:B------:R-:W-:Y:S06]  /*0cc0*/  BAR.SYNC.DEFER_BLOCKING 0x0 ;  /* 0x0000000000007b1d */ /* 0x000fec0000010000 */
[----:B------:R3:W4:Y:S01]  /*0cd0*/  @!P1 LDG.E R236, [R6.64] ;  /* 0x0000000e06ec9981 */ /* 0x000722000c1e1900 */
[----:B--2---:R-:W-:Y:S01]  /*0ce0*/  IMAD.MOV R0, RZ, RZ, -R9 ;  /* 0x000000ffff007224 */ /* 0x004fe200078e0a09 */
[----:B------:R-:W-:Y:S01]  /*0cf0*/  LEA.HI R5, R22, R57, RZ, 0x4 ;  /* 0x0000003916057211 */ /* 0x000fe200078f20ff */
[----:B------:R-:W-:Y:S01]  /*0d00*/  UIMAD UR16, UR6, UR4, URZ ;  /* 0x00000004061072a4 */ /* 0x000fe2000f8e023f */
[----:B-1----:R-:W-:Y:S01]  /*0d10*/  LOP3.LUT R8, R25, 0xfffffff8, RZ, 0xc0, !PT ;  /* 0xfffffff819087812 */ /* 0x002fe200078ec0ff */
[----:B------:R-:W-:Y:S01]  /*0d20*/  IMAD R238, R0, c[0x0][0x2b8], R19 ;  /* 0x0000ae0000ee7a24 */ /* 0x000fe200078e0213 */
[----:B------:R-:W-:Y:S01]  /*0d30*/  UIMAD.WIDE.U32 UR18, UR8, UR4, URZ ;  /* 0x00000004081272a5 */ /* 0x000fe2000f8e003f */
[----:B------:R-:W-:Y:S01]  /*0d40*/  ISETP.GE.AND P3, PT, R56, c[0x0][0x1d4], PT ;  /* 0x0000750038007a0c */ /* 0x000fe20003f66270 */
[----:B------:R-:W-:Y:S01]  /*0d50*/  UIMAD UR16, UR8, UR5, UR16 ;  /* 0x00000005081072a4 */ /* 0x000fe2000f8e0210 */
[----:B------:R-:W-:Y:S01]  /*0d60*/  IMAD.WIDE.U32 R2, R238, c[0x0][0x1e0], RZ ;  /* 0x00007800ee027a25 */ /* 0x000fe200078e00ff */
[----:B------:R-:W-:Y:S01]  /*0d70*/  SHF.R.S32.HI R23, RZ, 0x1f, R238 ;  /* 0x0000001fff177819 */ /* 0x000fe200000114ee */
[----:B------:R-:W-:Y:S01]  /*0d80*/  UIADD3 UR17, UR9, -UR17, URZ ;  /* 0x8000001109117290 */ /* 0x000fe2000fffe03f */
[----:B------:R-:W-:Y:S01]  /*0d90*/  ISETP.GE.AND P4, PT, R155, c[0x0][0x1d4], PT ;  /* 0x000075009b007a0c */ /* 0x000fe20003f86270 */
[----:B------:R-:W-:Y:S01]  /*0da0*/  UIADD3 UR16, UR19, UR16, URZ ;  /* 0x0000001013107290 */ /* 0x000fe2000fffe03f */
[----:B------:R-:W-:Y:S01]  /*0db0*/  IMAD.IADD R8, R57, 0x1, -R8 ;  /* 0x0000000139087824 */ /* 0x000fe200078e0a08 */
[----:B------:R-:W-:Y:S01]  /*0dc0*/  ISETP.GE.AND P5, PT, R154, c[0x0][0x1d4], PT ;  /* 0x000075009a007a0c */ /* 0x000fe20003fa6270 */
[----:B------:R-:W-:Y:S01]  /*0dd0*/  IMAD R0, R23, c[0x0][0x1e0], RZ ;  /* 0x0000780017007a24 */ /* 0x000fe200078e02ff */
[----:B------:R-:W-:Y:S01]  /*0de0*/  IADD3 R26, -R26, UR17, RZ ;  /* 0x000000111a1a7c10 */ /* 0x000fe2000fffe1ff */
[----:B------:R-:W-:Y:S01]  /*0df0*/  UISETP.GE.AND UP0, UPT, UR9, 0x1, UPT ;  /* 0x000000010900788c */ /* 0x000fe2000bf06270 */
[----:B------:R-:W-:Y:S01]  /*0e00*/  LEA.HI R16, R8, R8, RZ, 0x1 ;  /* 0x0000000808107211 */ /* 0x000fe200078f08ff */
[----:B------:R-:W-:Y:S01]  /*0e10*/  IMAD R0, R238, c[0x0][0x1e4], R0 ;  /* 0x00007900ee007a24 */ /* 0x000fe200078e0200 */
[----:B------:R-:W-:Y:S01]  /*0e20*/  ISETP.GE.AND P1, PT, R26, 0x1, PT ;  /* 0x000000011a00780c */ /* 0x000fe20003f26270 */
[----:B------:R-:W-:Y:S01]  /*0e30*/  ULDC.64 UR4, c[0x0][0x210] ;  /* 0x0000840000047ab9 */ /* 0x000fe20000000a00 */
[----:B------:R-:W-:Y:S01]  /*0e40*/  ISETP.GT.AND P2, PT, R156, 0x3f, PT ;  /* 0x0000003f9c00780c */ /* 0x000fe20003f44270 */
[----:B------:R-:W-:Y:S01]  /*0e50*/  IMAD.IADD R3, R3, 0x1, R0 ;  /* 0x0000000103037824 */ /* 0x000fe200078e0200 */
[----:B---3--:R-:W-:Y:S01]  /*0e60*/  SHF.R.S32.HI R6, RZ, 0x4, R5 ;  /* 0x00000004ff067819 */ /* 0x008fe20000011405 */
[----:B------:R-:W-:Y:S01]  /*0e70*/  UIMAD UR6, UR6, UR4, URZ ;  /* 0x00000004060672a4 */ /* 0x000fe2000f8e023f */
[C---:B------:R-:W-:Y:S01]  /*0e80*/  LOP3.LUT R0, R5.reuse, 0xfffffff0, RZ, 0xc0, !PT ;  /* 0xfffffff005007812 */ /* 0x040fe200078ec0ff */
[----:B------:R-:W-:Y:S01]  /*0e90*/  UIMAD.WIDE.U32 UR20, UR8, UR4, URZ ;  /* 0x00000004081472a5 */ /* 0x000fe2000f8e003f */
[----:B------:R-:W-:Y:S01]  /*0ea0*/  LEA.HI R4, R5, R6, RZ, 0x1 ;  /* 0x0000000605047211 */ /* 0x000fe200078f08ff */
[----:B------:R-:W-:Y:S01]  /*0eb0*/  UIMAD UR5, UR8, UR5, UR6 ;  /* 0x00000005080572a4 */ /* 0x000fe2000f8e0206 */
[----:B------:R-:W-:Y:S01]  /*0ec0*/  SEL R152, RZ, 0x10, P5 ;  /* 0x00000010ff987807 */ /* 0x000fe20002800000 */
[----:B------:R-:W-:Y:S01]  /*0ed0*/  IMAD.IADD R0, R57, 0x1, -R0 ;  /* 0x0000000139007824 */ /* 0x000fe200078e0a00 */
[----:B------:R-:W-:Y:S01]  /*0ee0*/  LOP3.LUT R4, R4, 0xfffffffe, RZ, 0xc0, !PT ;  /* 0xfffffffe04047812 */ /* 0x000fe200078ec0ff */
[----:B------:R-:W-:Y:S01]  /*0ef0*/  @P1 IMAD.SHL.U32 R14, R153, 0x2, RZ ;  /* 0x00000002990e1824 */ /* 0x000fe200078e00ff */
[----:B------:R-:W-:-:S02]  /*0f00*/  UIADD3 UR5, UR21, UR5, URZ ;  /* 0x0000000515057290 */ /* 0x000fc4000fffe03f */
[----:B------:R-:W-:Y:S01]  /*0f10*/  SHF.R.S32.HI R9, RZ, 0x1f, R0 ;  /* 0x0000001fff097819 */ /* 0x000fe20000011400 */
[----:B------:R-:W-:Y:S01]  /*0f20*/  IMAD.IADD R19, R6, 0x1, -R4 ;  /* 0x0000000106137824 */ /* 0x000fe200078e0a04 */
[-C--:B------:R-:W-:Y:S02]  /*0f30*/  LEA.HI R4, R0, R0.reuse, RZ, 0x1 ;  /* 0x0000000000047211 */ /* 0x080fe400078f08ff */
[----:B------:R-:W-:Y:S02]  /*0f40*/  LEA.HI R20, R9, R0, RZ, 0x3 ;  /* 0x0000000009147211 */ /* 0x000fe400078f18ff */
[----:B------:R-:W-:Y:S02]  /*0f50*/  LOP3.LUT R6, R4, 0x7fffffe, RZ, 0xc0, !PT ;  /* 0x07fffffe04067812 */ /* 0x000fe400078ec0ff */
[----:B------:R-:W-:-:S03]  /*0f60*/  SHF.R.S32.HI R9, RZ, 0x1, R4 ;  /* 0x00000001ff097819 */ /* 0x000fc60000011404 */
[----:B------:R-:W-:Y:S01]  /*0f70*/  IMAD.IADD R21, R0, 0x1, -R6 ;  /* 0x0000000100157824 */ /* 0x000fe200078e0a06 */
[----:B------:R-:W-:-:S04]  /*0f80*/  SHF.R.S32.HI R0, RZ, 0x1f, R4 ;  /* 0x0000001fff007819 */ /* 0x000fc80000011404 */
[----:B------:R-:W-:-:S04]  /*0f90*/  LEA.HI R0, R0, R9, RZ, 0x2 ;  /* 0x0000000900007211 */ /* 0x000fc800078f10ff */
[----:B------:R-:W-:-:S05]  /*0fa0*/  LOP3.LUT R0, R0, 0xfffffffc, RZ, 0xc0, !PT ;  /* 0xfffffffc00007812 */ /* 0x000fca00078ec0ff */
[----:B------:R-:W-:Y:S01]  /*0fb0*/  IMAD.IADD R18, R9, 0x1, -R0 ;  /* 0x0000000109127824 */ /* 0x000fe200078e0a00 */
[----:B----4-:R-:W-:Y:S01]  /*0fc0*/  SHF.R.S32.HI R22, RZ, 0x1f, R236 ;  /* 0x0000001fff167819 */ /* 0x010fe200000114ec */
[----:B------:R-:W-:-:S04]  /*0fd0*/  IMAD.WIDE.U32 R2, R236, c[0x0][0x1f0], R2 ;  /* 0x00007c00ec027a25 */ /* 0x000fc800078e0002 */
[----:B------:R-:W-:Y:S01]  /*0fe0*/  IMAD R5, R22, c[0x0][0x1f0], RZ ;  /* 0x00007c0016057a24 */ /* 0x000fe200078e02ff */
[----:B------:R-:W-:-:S03]  /*0ff0*/  IADD3 R7, P0, R2, UR18, RZ ;  /* 0x0000001202077c10 */ /* 0x000fc6000ff1e0ff */
[----:B------:R-:W-:-:S05]  /*1000*/  IMAD R5, R236, c[0x0][0x1f4], R5 ;  /* 0x00007d00ec057a24 */ /* 0x000fca00078e0205 */
[----:B------:R-:W-:Y:S02]  /*1010*/  IADD3.X R2, R3, UR16, R5, P0, !PT ;  /* 0x0000001003027c10 */ /* 0x000fe400087fe405 */
[----:B------:R-:W-:-:S04]  /*1020*/  LEA R6, P0, R7, c[0x0][0x1c8], 0x1 ;  /* 0x0000720007067a11 */ /* 0x000fc800078008ff */
[----:B------:R-:W-:Y:S01]  /*1030*/  LEA.HI.X R3, R7, c[0x0][0x1cc], R2, 0x1, P0 ;  /* 0x0000730007037a11 */ /* 0x000fe200000f0c02 */
[----:B------:R-:W-:Y:S01]  /*1040*/  SHFL.IDX PT, R4, R6, RZ, 0x1c1f ;  /* 0x001c1fff06047589 */ /* 0x000fe200000e0000 */
[----:B------:R-:W-:Y:S02]  /*1050*/  ISETP.GE.AND P0, PT, R26, 0x21, PT ;  /* 0x000000211a00780c */ /* 0x000fe40003f06270 */
[----:B------:R-:W-:Y:S01]  /*1060*/  LOP3.LUT R7, R16, 0x3fffffe, RZ, 0xc0, !PT ;  /* 0x03fffffe10077812 */ /* 0x000fe200078ec0ff */
[----:B------:R-:W1:Y:S04]  /*1070*/  SHFL.IDX PT, R5, R3, RZ, 0x1c1f ;  /* 0x001c1fff03057589 */ /* 0x000e6800000e0000 */
[----:B------:R2:W-:Y:S01]  /*1080*/  SHFL.IDX PT, R2, R6, 0x1, 0x1c1f ;  /* 0x003c1f0006027f89 */ /* 0x0005e200000e0000 */
[----:B------:R-:W-:Y:S01]  /*1090*/  IMAD.IADD R17, R8, 0x1, -R7 ;  /* 0x0000000108117824 */ /* 0x000fe200078e0a07 */
[----:B------:R-:W-:-:S02]  /*10a0*/  @P1 SHF.R.S32.HI R7, RZ, 0x1f, R155 ;  /* 0x0000001fff071819 */ /* 0x000fc4000001149b */
[----:B------:R-:W3:Y:S02]  /*10b0*/  SHFL.IDX PT, R3, R3, 0x1, 0x1c1f ;  /* 0x003c1f0003037f89 */ /* 0x000ee400000e0000 */
[----:B------:R-:W-:Y:S01]  /*10c0*/  @P0 SHF.R.S32.HI R0, RZ, 0x1f, R155 ;  /* 0x0000001fff000819 */ /* 0x000fe2000001149b */
[----:B------:R-:W-:Y:S01]  /*10d0*/  @P0 IMAD.SHL.U32 R15, R153, 0x2, RZ ;  /* 0x00000002990f0824 */ /* 0x000fe200078e00ff */
[--C-:B------:R-:W-:Y:S02]  /*10e0*/  @P0 SHF.R.S32.HI R8, RZ, 0x1f, R154.reuse ;  /* 0x0000001fff080819 */ /* 0x100fe4000001149a */
[----:B------:R-:W-:Y:S02]  /*10f0*/  @P1 LEA.HI R7, R7, R155, RZ, 0x3 ;  /* 0x0000009b07071211 */ /* 0x000fe400078f18ff */
[----:B--2---:R-:W-:-:S04]  /*1100*/  @P1 SHF.R.S32.HI R6, RZ, 0x1f, R154 ;  /* 0x0000001fff061819 */ /* 0x004fc8000001149a */
[-C--:B------:R-:W-:Y:S02]  /*1110*/  @P1 LEA.HI R12, R6, R154.reuse, RZ, 0x3 ;  /* 0x0000009a060c1211 */ /* 0x080fe400078f18ff */
[----:B------:R-:W-:Y:S02]  /*1120*/  @P0 LEA.HI R6, R0, R155, RZ, 0x3 ;  /* 0x0000009b00060211 */ /* 0x000fe400078f18ff */
[----:B------:R-:W-:Y:S02]  /*1130*/  @P0 LEA.HI R0, R8, R154, RZ, 0x3 ;  /* 0x0000009a08000211 */ /* 0x000fe400078f18ff */
[----:B------:R-:W-:Y:S02]  /*1140*/  @P1 LOP3.LUT R8, R7, 0xfffffff8, RZ, 0xc0, !PT ;  /* 0xfffffff807081812 */ /* 0x000fe400078ec0ff */
[----:B------:R-:W-:Y:S02]  /*1150*/  @P1 LOP3.LUT R12, R12, 0xfffffff8, RZ, 0xc0, !PT ;  /* 0xfffffff80c0c1812 */ /* 0x000fe400078ec0ff */
[----:B------:R-:W-:Y:S01]  /*1160*/  @P0 LOP3.LUT R0, R0, 0xfffffff8, RZ, 0xc0, !PT ;  /* 0xfffffff800000812 */ /* 0x000fe200078ec0ff */
[----:B-1----:R-:W-:Y:S01]  /*1170*/  @P1 IMAD.WIDE R8, R8, 0x2, R4 ;  /* 0x0000000208081825 */ /* 0x002fe200078e0204 */
[----:B------:R-:W-:-:S03]  /*1180*/  @P0 LOP3.LUT R6, R6, 0xfffffff8, RZ, 0xc0, !PT ;  /* 0xfffffff806060812 */ /* 0x000fc600078ec0ff */
[----:B------:R-:W-:-:S04]  /*1190*/  @P1 IMAD.WIDE R12, R12, 0x2, R4 ;  /* 0x000000020c0c1825 */ /* 0x000fc800078e0204 */
[----:B------:R-:W-:-:S04]  /*11a0*/  @P1 IMAD.WIDE R4, R56, 0x2, R4 ;  /* 0x0000000238041825 */ /* 0x000fc800078e0204 */
[----:B---3--:R-:W-:Y:S01]  /*11b0*/  @P0 IMAD.WIDE R10, R0, 0x2, R2 ;  /* 0x00000002000a0825 */ /* 0x008fe200078e0202 */
[----:B------:R-:W-:Y:S01]  /*11c0*/  SHF.R.S32.HI R0, RZ, 0x1, R16 ;  /* 0x00000001ff007819 */ /* 0x000fe20000011410 */
[----:B------:R1:W-:Y:S02]  /*11d0*/  @P1 LDGSTS.E.BYPASS.LTC128B.128 [R14+0x3100], [R4.64], !P3 ;  /* 0x03100000040e1fae */ /* 0x0003e4000d901d4e */
[--C-:B------:R-:W-:Y:S02]  /*11e0*/  @P0 IMAD.WIDE R6, R6, 0x2, R2.reuse ;  /* 0x0000000206060825 */ /* 0x100fe400078e0202 */
[----:B------:R2:W-:Y:S02]  /*11f0*/  @P1 LDGSTS.E.BYPASS.LTC128B.128 [R14+0x4100], [R8.64], !P4 ;  /* 0x04100000080e1fae */ /* 0x0005e4000e101d4e */
[----:B------:R-:W-:Y:S02]  /*1200*/  @P0 IMAD.WIDE R2, R56, 0x2, R2 ;  /* 0x0000000238020825 */ /* 0x000fe400078e0202 */
[----:B------:R2:W-:Y:S01]  /*1210*/  @P1 LDGSTS.E.BYPASS.LTC128B.128 [R14+0x5100], [R12.64], !P5 ;  /* 0x051000000c0e1fae */ /* 0x0005e2000e901d4e */
[C---:B------:R-:W-:Y:S01]  /*1220*/  LOP3.LUT P1, RZ, R0.reuse, 0x2, RZ, 0xc0, !PT ;  /* 0x0000000200ff7812 */ /* 0x040fe2000782c0ff */
[----:B------:R-:W-:-:S02]  /*1230*/  IMAD.SHL.U32 R0, R0, 0x40, RZ ;  /* 0x0000004000007824 */ /* 0x000fc400078e00ff */
[----:B------:R3:W-:Y:S03]  /*1240*/  @P0 LDGSTS.E.BYPASS.LTC128B.128 [R15+0x3900], [R2.64], !P3 ;  /* 0x03900000020f0fae */ /* 0x0007e6000d901d4e */
[----:B------:R-:W-:Y:S01]  /*1250*/  LOP3.LUT R0, R0, 0xc0, RZ, 0xc0, !PT ;  /* 0x000000c000007812 */ /* 0x000fe200078ec0ff */
[----:B------:R4:W-:Y:S04]  /*1260*/  @P0 LDGSTS.E.BYPASS.LTC128B.128 [R15+0x4900], [R6.64], !P4 ;  /* 0x04900000060f0fae */ /* 0x0009e8000e101d4e */
[----:B------:R2:W-:Y:S01]  /*1270*/  @P0 LDGSTS.E.BYPASS.LTC128B.128 [R15+0x5900], [R10.64], !P5 ;  /* 0x059000000a0f0fae */ /* 0x0005e2000e901d4e */
[----:B------:R-:W-:-:S03]  /*1280*/  LOP3.LUT P0, RZ, R18, 0x2, RZ, 0xc0, !PT ;  /* 0x0000000212ff7812 */ /* 0x000fc6000780c0ff */
[----:B------:R-:W0:Y:S01]  /*1290*/  LDGDEPBAR ;  /* 0x00000000000079af */ /* 0x000e220000000000 */
[----:B-1----:R-:W-:Y:S02]  /*12a0*/  IMAD.SHL.U32 R4, R18, 0x40, RZ ;  /* 0x0000004012047824 */ /* 0x002fe400078e00ff */
[----:B------:R-:W-:Y:S02]  /*12b0*/  IMAD.SHL.U32 R5, R20, 0x20, RZ ;  /* 0x0000002014057824 */ /* 0x000fe400078e00ff */
[----:B---3--:R-:W-:Y:S02]  /*12c0*/  IMAD.SHL.U32 R2, R24, 0x8, RZ ;  /* 0x0000000818027824 */ /* 0x008fe400078e00ff */
[----:B----4-:R-:W-:-:S03]  /*12d0*/  IMAD R7, R19, 0x8, R17 ;  /* 0x0000000813077824 */ /* 0x010fc600078e0211 */
[----:B------:R-:W-:Y:S01]  /*12e0*/  LOP3.LUT R3, R0, 0x8, R2, 0xf8, !PT ;  /* 0x0000000800037812 */ /* 0x000fe200078ef802 */
[----:B------:R-:W-:Y:S01]  /*12f0*/  IMAD.SHL.U32 R6, R19, 0x8, RZ ;  /* 0x0000000813067824 */ /* 0x000fe200078e00ff */
[----:B------:R-:W-:Y:S02]  /*1300*/  SHF.R.U32.HI R0, RZ, 0x3, R0 ;  /* 0x00000003ff007819 */ /* 0x000fe40000011600 */
[----:B------:R-:W-:Y:S01]  /*1310*/  LOP3.LUT R2, R4, 0xc0, RZ, 0xc0, !PT ;  /* 0x000000c004027812 */ /* 0x000fe200078ec0ff */
[----:B------:R-:W-:-:S04]  /*1320*/  DEPBAR.LE SB0, 0x1 ;  /* 0x000080400000791a */ /* 0x000fc80000000000 */
[----:B------:R-:W-:Y:S01]  /*1330*/  LOP3.LUT R17, R5, 0xffffff00, RZ, 0xc0, !PT ;  /* 0xffffff0005117812 */ /* 0x000fe200078ec0ff */
[----:B------:R-:W-:-:S04]  /*1340*/  DEPBAR.LE SB0, 0x0 ;  /* 0x000080000000791a */ /* 0x000fc80000000000 */
[----:B------:R-:W-:Y:S02]  /*1350*/  LOP3.LUT R0, R3, R0, RZ, 0x3c, !PT ;  /* 0x0000000003007212 */ /* 0x000fe400078e3cff */
[----:B------:R-:W-:Y:S02]  /*1360*/  LOP3.LUT R4, R2, 0x8, R6, 0xf8, !PT ;  /* 0x0000000802047812 */ /* 0x000fe400078ef806 */
[----:B------:R-:W-:Y:S01]  /*1370*/  SHF.R.U32.HI R3, RZ, 0x3, R2 ;  /* 0x00000003ff037819 */ /* 0x000fe20000011602 */
[----:B------:R-:W-:Y:S02]  /*1380*/  IMAD R2, R27, 0x200, R17 ;  /* 0x000002001b027824 */ /* 0x000fe400078e0211 */
[----:B------:R-:W-:Y:S01]  /*1390*/  IMAD.U32 R0, R7, 0x20, R0 ;  /* 0x0000002007007824 */ /* 0x000fe200078e0000 */
[----:B------:R-:W-:Y:S01]  /*13a0*/  LOP3.LUT R16, R4, R3, RZ, 0x3c, !PT ;  /* 0x0000000304107212 */ /* 0x000fe200078e3cff */
[----:B------:R-:W-:Y:S02]  /*13b0*/  IMAD R2, R21, 0x20, R2 ;  /* 0x0000002015027824 */ /* 0x000fe400078e0202 */
[----:B------:R-:W-:Y:S01]  /*13c0*/  IMAD.SHL.U32 R216, R0, 0x2, RZ ;  /* 0x0000000200d87824 */ /* 0x000fe200078e00ff */
[----:B------:R-:W-:Y:S01]  /*13d0*/  BAR.SYNC.DEFER_BLOCKING 0x0 ;  /* 0x0000000000007b1d */ /* 0x000fe20000010000 */
[----:B------:R-:W-:-:S02]  /*13e0*/  IMAD.IADD R0, R16, 0x1, R2 ;  /* 0x0000000110007824 */ /* 0x000fc400078e0202 */
[----:B------:R-:W-:Y:S01]  /*13f0*/  IMAD.MOV.U32 R3, RZ, RZ, 0x10 ;  /* 0x00000010ff037424 */ /* 0x000fe200078e00ff */
[----:B------:R-:W-:Y:S01]  /*1400*/  IADD3 R2, R216, 0x3100, RZ ;  /* 0x00003100d8027810 */ /* 0x000fe20007ffe0ff */
[----:B------:R-:W-:Y:S01]  /*1410*/  IMAD.SHL.U32 R219, R0, 0x2, RZ ;  /* 0x0000000200db7824 */ /* 0x000fe200078e00ff */
[----:B------:R-:W-:Y:S02]  /*1420*/  SHF.R.S32.HI R0, RZ, 0x1f, R27 ;  /* 0x0000001fff007819 */ /* 0x000fe4000001141b */
[----:B------:R-:W-:Y:S02]  /*1430*/  IADD3 R221, R216, 0x3120, RZ ;  /* 0x00003120d8dd7810 */ /* 0x000fe40007ffe0ff */
[----:B------:R-:W-:Y:S02]  /*1440*/  LEA.HI R0, R0, R27, RZ, 0x2 ;  /* 0x0000001b00007211 */ /* 0x000fe400078f10ff */
[----:B------:R-:W-:Y:S02]  /*1450*/  @P1 IADD3 R221, R2, -0x20, RZ ;  /* 0xffffffe002dd1810 */ /* 0x000fe40007ffe0ff */
[----:B------:R-:W-:-:S02]  /*1460*/  LOP3.LUT R2, R32, 0xffffffe0, RZ, 0xc0, !PT ;  /* 0xffffffe020027812 */ /* 0x000fc400078ec0ff */
[----:B------:R-:W-:Y:S02]  /*1470*/  LOP3.LUT R0, R0, 0xfffffffc, RZ, 0xc0, !PT ;  /* 0xfffffffc00007812 */ /* 0x000fe400078ec0ff */
[----:B------:R-:W-:Y:S01]  /*1480*/  SEL R3, R3, 0xfffffff0, !P0 ;  /* 0xfffffff003037807 */ /* 0x000fe20004000000 */
[----:B------:R-:W-:Y:S01]  /*1490*/  IMAD.IADD R57, R57, 0x1, -R2 ;  /* 0x0000000139397824 */ /* 0x000fe200078e0a02 */
[----:B------:R-:W-:Y:S01]  /*14a0*/  PLOP3.LUT P0, PT, PT, PT, UP0, 0x80, 0x0 ;  /* 0x000000000000781c */ /* 0x000fe20003f0f008 */
[----:B------:R-:W-:Y:S01]  /*14b0*/  IMAD.IADD R2, R27, 0x1, -R0 ;  /* 0x000000011b027824 */ /* 0x000fe200078e0a00 */
[----:B------:R-:W-:Y:S01]  /*14c0*/  IADD3 R232, R221, 0x400, RZ ;  /* 0x00000400dde87810 */ /* 0x000fe20007ffe0ff */
[----:B------:R-:W-:Y:S01]  /*14d0*/  IMAD R220, R3, 0x2, R219 ;  /* 0x0000000203dc7824 */ /* 0x000fe200078e02db */
[----:B--2---:R1:W2:Y:S01]  /*14e0*/  LDSM.16.M88.4 R12, [R219+0x6100] ;  /* 0x00610000db0c783b */ /* 0x0042a20000000200 */
[----:B------:R-:W-:Y:S01]  /*14f0*/  IMAD R0, R21, 0x20, R17 ;  /* 0x0000002015007824 */ /* 0x000fe200078e0211 */
[----:B------:R-:W-:-:S02]  /*1500*/  IADD3 R231, R221, 0x800, RZ ;  /* 0x00000800dde77810 */ /* 0x000fc40007ffe0ff */
[----:B------:R1:W-:Y:S01]  /*1510*/  STL [R1+0x50], R2 ;  /* 0x0000500201007387 */ /* 0x0003e20000100800 */
[----:B------:R-:W-:Y:S01]  /*1520*/  IMAD.IADD R0, R16, 0x1, R0 ;  /* 0x0000000110007824 */ /* 0x000fe200078e0200 */
[----:B------:R-:W-:Y:S02]  /*1530*/  IADD3 R230, R221, 0xc00, RZ ;  /* 0x00000c00dde67810 */ /* 0x000fe40007ffe0ff */
[----:B------:R1:W3:Y:S04]  /*1540*/  LDSM.16.M88.4 R8, [R219+0x7100] ;  /* 0x00710000db08783b */ /* 0x0002e80000000200 */
[----:B------:R1:W4:Y:S04]  /*1550*/  LDSM.16.M88.4 R28, [R216+0x3100] ;  /* 0x00310000d81c783b */ /* 0x0003280000000200 */
[----:B------:R1:W1:Y:S04]  /*1560*/  LDSM.16.M88.4 R48, [R216+0x3500] ;  /* 0x00350000d830783b */ /* 0x0002680000000200 */
[----:B------:R1:W1:Y:S04]  /*1570*/  LDSM.16.M88.4 R44, [R216+0x3900] ;  /* 0x00390000d82c783b */ /* 0x0002680000000200 */
[----:B------:R1:W1:Y:S04]  /*1580*/  LDSM.16.M88.4 R40, [R216+0x3d00] ;  /* 0x003d0000d828783b */ /* 0x0002680000000200 */
[----:B------:R1:W1:Y:S04]  /*1590*/  LDSM.16.M88.4 R36, [R220+0x6100] ;  /* 0x00610000dc24783b */ /* 0x0002680000000200 */
[----:B------:R1:W1:Y:S04]  /*15a0*/  LDSM.16.M88.4 R4, [R220+0x7100] ;  /* 0x00710000dc04783b */ /* 0x0002680000000200 */
[----:B------:R1:W1:Y:S04]  /*15b0*/  LDSM.16.M88.4 R80, [R221] ;  /* 0x00000000dd50783b */ /* 0x0002680000000200 */
[----:B------:R1:W1:Y:S04]  /*15c0*/  LDSM.16.M88.4 R104, [R221+0x400] ;  /* 0x00040000dd68783b */ /* 0x0002680000000200 */
[----:B------:R1:W1:Y:S04]  /*15d0*/  LDSM.16.M88.4 R112, [R221+0x800] ;  /* 0x00080000dd70783b */ /* 0x0002680000000200 */
[----:B------:R1:W1:Y:S01]  /*15e0*/  LDSM.16.M88.4 R116, [R221+0xc00] ;  /* 0x000c0000dd74783b */ /* 0x0002620000000200 */
[----:B------:R-:W-:Y:S05]  /*15f0*/  @!P0 BRA `(.L_x_0) ;  /* 0x0000036000008947 */ /* 0x000fea0003800000 */
[----:B-123--:R-:W-:Y:S01]  /*1600*/  IMAD R2, R23, c[0x0][0x208], RZ ;  /* 0x0000820017027a24 */ /* 0x00efe200078e02ff */
[----:B------:R-:W-:Y:S01]  /*1610*/  P2R R27, PR, RZ, 0x4 ;  /* 0x00000004ff1b7803 */ /* 0x000fe20000000000 */
[----:B------:R-:W-:Y:S01]  /*1620*/  IMAD.WIDE.U32 R16, R238, c[0x0][0x208], RZ ;  /* 0x00008200ee107a25 */ /* 0x000fe200078e00ff */
[----:B------:R-:W-:-:S02]  /*1630*/  ISETP.GE.AND P2, PT, R56, c[0x0][0x1d4], PT ;  /* 0x0000750038007a0c */ /* 0x000fc40003f46270 */
[----:B------:R-:W-:Y:S01]  /*1640*/  ISETP.GE.AND P6, PT, R155, c[0x0][0x1d4], PT ;  /* 0x000075009b007a0c */ /* 0x000fe20003fc6270 */
[----:B------:R-:W-:Y:S01]  /*1650*/  IMAD R2, R238, c[0x0][0x20c], R2 ;  /* 0x00008300ee027a24 */ /* 0x000fe200078e0202 */
[----:B------:R-:W-:Y:S01]  /*1660*/  ISETP.LT.OR P1, PT, R26, 0x1, P2 ;  /* 0x000000011a00780c */ /* 0x000fe20001721670 */
[----:B------:R-:W-:Y:S01]  /*1670*/  IMAD.WIDE R32, R56, 0x2, RZ ;  /* 0x0000000238207825 */ /* 0x000fe200078e02ff */
[----:B------:R-:W-:-:S03]  /*1680*/  SHF.R.S32.HI R24, RZ, 0x1f, R154 ;  /* 0x0000001fff187819 */ /* 0x000fc6000001149a */
[----:B------:R-:W-:Y:S01]  /*1690*/  IMAD.IADD R17, R17, 0x1, R2 ;  /* 0x0000000111117824 */ /* 0x000fe200078e0202 */
[----:B------:R-:W-:Y:S01]  /*16a0*/  LEA.HI R24, R24, R154, RZ, 0x3 ;  /* 0x0000009a18187211 */ /* 0x000fe200078f18ff */
[----:B------:R-:W-:Y:S02]  /*16b0*/  IMAD R2, R22, c[0x0][0x218], RZ ;  /* 0x0000860016027a24 */ /* 0x000fe400078e02ff */
[----:B------:R-:W-:Y:S01]  /*16c0*/  IMAD.WIDE.U32 R16, R236, c[0x0][0x218], R16 ;  /* 0x00008600ec107a25 */ /* 0x000fe200078e0010 */
[----:B------:R-:W-:-:S03]  /*16d0*/  LOP3.LUT R24, R24, 0xfffffff8, RZ, 0xc0, !PT ;  /* 0xfffffff818187812 */ /* 0x000fc600078ec0ff */
[----:B------:R-:W-:Y:S01]  /*16e0*/  IMAD R18, R236, c[0x0][0x21c], R2 ;  /* 0x00008700ec127a24 */ /* 0x000fe200078e0202 */
[----:B------:R-:W-:-:S04]  /*16f0*/  IADD3 R2, P0, R16, UR20, RZ ;  /* 0x0000001410027c10 */ /* 0x000fc8000ff1e0ff */
[----:B------:R-:W-:Y:S02]  /*1700*/  IADD3.X R16, R17, UR5, R18, P0, !PT ;  /* 0x0000000511107c10 */ /* 0x000fe400087fe412 */
[----:B------:R-:W-:-:S04]  /*1710*/  LEA R20, P0, R2, c[0x0][0x1f8], 0x1 ;  /* 0x00007e0002147a11 */ /* 0x000fc800078008ff */
[----:B------:R-:W-:Y:S01]  /*1720*/  LEA.HI.X R21, R2, c[0x0][0x1fc], R16, 0x1, P0 ;  /* 0x00007f0002157a11 */ /* 0x000fe200000f0c10 */
[----:B------:R-:W1:Y:S01]  /*1730*/  SHFL.IDX PT, R22, R20, RZ, 0x1c1f ;  /* 0x001c1fff14167589 */ /* 0x000e6200000e0000 */
[----:B------:R-:W-:-:S03]  /*1740*/  SHF.R.S32.HI R2, RZ, 0x1f, R155 ;  /* 0x0000001fff027819 */ /* 0x000fc6000001149b */
[----:B------:R-:W2:Y:S01]  /*1750*/  SHFL.IDX PT, R23, R21, RZ, 0x1c1f ;  /* 0x001c1fff15177589 */ /* 0x000ea200000e0000 */
[----:B------:R-:W-:-:S03]  /*1760*/  LEA.HI R2, R2, R155, RZ, 0x3 ;  /* 0x0000009b02027211 */ /* 0x000fc600078f18ff */
[----:B------:R-:W3:Y:S01]  /*1770*/  SHFL.IDX PT, R20, R20, 0x1, 0x1c1f ;  /* 0x003c1f0014147f89 */ /* 0x000ee200000e0000 */
[----:B------:R-:W-:Y:S01]  /*1780*/  LOP3.LUT R18, R2, 0xfffffff8, RZ, 0xc0, !PT ;  /* 0xfffffff802127812 */ /* 0x000fe200078ec0ff */
[----:B------:R-:W-:Y:S02]  /*1790*/  IMAD.SHL.U32 R2, R153, 0x2, RZ ;  /* 0x0000000299027824 */ /* 0x000fe400078e00ff */
[----:B------:R-:W5:Y:S02]  /*17a0*/  SHFL.IDX PT, R21, R21, 0x1, 0x1c1f ;  /* 0x003c1f0015157f89 */ /* 0x000f6400000e0000 */
[----:B------:R-:W-:Y:S01]  /*17b0*/  IMAD.WIDE R18, R18, 0x2, RZ ;  /* 0x0000000212127825 */ /* 0x000fe200078e02ff */
[----:B-1----:R-:W-:-:S05]  /*17c0*/  IADD3 R16, P0, R22, R32, RZ ;  /* 0x0000002016107210 */ /* 0x002fca0007f1e0ff */
[----:B--2---:R-:W-:-:S05]  /*17d0*/  IMAD.X R17, R23, 0x1, R33, P0 ;  /* 0x0000000117117824 */ /* 0x004fca00000e0621 */
[----:B------:R1:W-:Y:S02]  /*17e0*/  LDGSTS.E.BYPASS.LTC128B.128 [R2+0x100], [R16.64], !P1 ;  /* 0x0010000010027fae */ /* 0x0003e4000c901d4e */
[----:B-1----:R-:W-:-:S05]  /*17f0*/  IADD3 R16, P0, R22, R18, RZ ;  /* 0x0000001216107210 */ /* 0x002fca0007f1e0ff */
[----:B------:R-:W-:Y:S01]  /*1800*/  IMAD.X R17, R23, 0x1, R19, P0 ;  /* 0x0000000117117824 */ /* 0x000fe200000e0613 */
[----:B------:R-:W-:-:S13]  /*1810*/  ISETP.LT.OR P0, PT, R26, 0x1, P6 ;  /* 0x000000011a00780c */ /* 0x000fda0003701670 */
[----:B------:R1:W-:Y:S02]  /*1820*/  LDGSTS.E.BYPASS.LTC128B.128 [R2+0x1100], [R16.64], !P0 ;  /* 0x0110000010027fae */ /* 0x0003e4000c101d4e */
[----:B-1----:R-:W-:Y:S01]  /*1830*/  IMAD.WIDE R16, R24, 0x2, RZ ;  /* 0x0000000218107825 */ /* 0x002fe200078e02ff */
[----:B---3--:R-:W-:-:S05]  /*1840*/  IADD3 R24, P0, R32, R20, RZ ;  /* 0x0000001420187210 */ /* 0x008fca0007f1e0ff */
[----:B-----5:R-:W-:Y:S01]  /*1850*/  IMAD.X R25, R33, 0x1, R21, P0 ;  /* 0x0000000121197824 */ /* 0x020fe200000e0615 */
[----:B------:R-:W-:-:S05]  /*1860*/  IADD3 R22, P0, R22, R16, RZ ;  /* 0x0000001016167210 */ /* 0x000fca0007f1e0ff */
[----:B------:R-:W-:Y:S01]  /*1870*/  IMAD.X R23, R23, 0x1, R17, P0 ;  /* 0x0000000117177824 */ /* 0x000fe200000e0611 */
[----:B------:R-:W-:-:S04]  /*1880*/  ISETP.GE.AND P0, PT, R154, c[0x0][0x1d4], PT ;  /* 0x000075009a007a0c */ /* 0x000fc80003f06270 */
[----:B------:R-:W-:-:S13]  /*1890*/  ISETP.LT.OR P1, PT, R26, 0x1, P0 ;  /* 0x000000011a00780c */ /* 0x000fda0000721670 */
[----:B------:R1:W-:Y:S01]  /*18a0*/  LDGSTS.E.BYPASS.LTC128B.128 [R2+0x2100], [R22.64], !P1 ;  /* 0x0210000016027fae */ /* 0x0003e2000c901d4e */
[C---:B------:R-:W-:Y:S02]  /*18b0*/  ISETP.LT.OR P1, PT, R26.reuse, 0x21, P2 ;  /* 0x000000211a00780c */ /* 0x040fe40001721670 */
[C---:B------:R-:W-:Y:S02]  /*18c0*/  ISETP.LT.OR P2, PT, R26.reuse, 0x21, P6 ;  /* 0x000000211a00780c */ /* 0x040fe40003741670 */
[----:B------:R-:W-:Y:S02]  /*18d0*/  ISETP.LT.OR P6, PT, R26, 0x21, P0 ;  /* 0x000000211a00780c */ /* 0x000fe400007c1670 */
[----:B------:R-:W-:-:S05]  /*18e0*/  IADD3 R16, P0, R16, R20, RZ ;  /* 0x0000001410107210 */ /* 0x000fca0007f1e0ff */
[----:B------:R-:W-:Y:S02]  /*18f0*/  IMAD.X R17, R17, 0x1, R21, P0 ;  /* 0x0000000111117824 */ /* 0x000fe400000e0615 */
[----:B------:R1:W-:Y:S01]  /*1900*/  LDGSTS.E.BYPASS.LTC128B.128 [R2+0x900], [R24.64], !P1 ;  /* 0x0090000018027fae */ /* 0x0003e2000c901d4e */
[----:B------:R-:W-:-:S05]  /*1910*/  IADD3 R18, P1, R18, R20, RZ ;  /* 0x0000001412127210 */ /* 0x000fca0007f3e0ff */
[----:B------:R-:W-:-:S05]  /*1920*/  IMAD.X R19, R19, 0x1, R21, P1 ;  /* 0x0000000113137824 */ /* 0x000fca00008e0615 */
[----:B------:R1:W-:Y:S01]  /*1930*/  LDGSTS.E.BYPASS.LTC128B.128 [R2+0x1900], [R18.64], !P2 ;  /* 0x0190000012027fae */ /* 0x0003e2000d101d4e */
[----:B------:R-:W-:-:S03]  /*1940*/  ISETP.NE.AND P2, PT, R27, RZ, PT ;  /* 0x000000ff1b00720c */ /* 0x000fc60003f45270 */
[----:B------:R1:W-:Y:S04]  /*1950*/  LDGSTS.E.BYPASS.LTC128B.128 [R2+0x2900], [R16.64], !P6 ;  /* 0x0290000010027fae */ /* 0x0003e8000f101d4e */
.L_x_0:
[-C--:B-1234-:R-:W-:Y:S01]  /*1960*/  HMMA.16816.F32 R16, R12, R28.reuse, RZ ;  /* 0x0000001c0c10723c */ /* 0x09efe200000018ff */
[----:B------:R-:W-:Y:S01]  /*1970*/  LDSM.16.M88.4 R76, [R216+0x4100] ;  /* 0x00410000d84c783b */ /* 0x000fe20000000200 */
[----:B------:R-:W-:Y:S01]  /*1980*/  UISETP.GE.AND UP0, UPT, UR9, 0x41, UPT ;  /* 0x000000410900788c */ /* 0x000fe2000bf06270 */
[C---:B------:R-:W-:Y:S02]  /*1990*/  IADD3 R229, R221.reuse, 0x1000, RZ ;  /* 0x00001000dde57810 */ /* 0x040fe40007ffe0ff */
[----:B------:R-:W1:Y:S01]  /*19a0*/  LDSM.16.M88.4 R32, [R219+0x8100] ;  /* 0x00810000db20783b */ /* 0x000e620000000200 */
[----:B------:R-:W-:Y:S02]  /*19b0*/  IADD3 R228, R221, 0x1400, RZ ;  /* 0x00001400dde47810 */ /* 0x000fe40007ffe0ff */
[----:B------:R-:W-:Y:S01]  /*19c0*/  HMMA.16816.F32 R20, R8, R28, RZ ;  /* 0x0000001c0814723c */ /* 0x000fe200000018ff */
[----:B------:R-:W-:Y:S01]  /*19d0*/  LDSM.16.M88.4 R60, [R221+0x1000] ;  /* 0x00100000dd3c783b */ /* 0x000fe20000000200 */
[----:B------:R-:W-:-:S02]  /*19e0*/  PLOP3.LUT P0, PT, PT, PT, UP0, 0x40, 0x0 ;  /* 0x000000000000781c */ /* 0x000fc40003f0e808 */
[C---:B------:R-:W-:Y:S01]  /*19f0*/  IADD3 R227, R221.reuse, 0x1800, RZ ;  /* 0x00001800dde37810 */ /* 0x040fe20007ffe0ff */
[----:B------:R-:W-:Y:S01]  /*1a00*/  LDSM.16.M88.4 R24, [R220+0x8100] ;  /* 0x00810000dc18783b */ /* 0x000fe20000000200 */
[C---:B------:R-:W-:Y:S02]  /*1a10*/  IADD3 R226, R221.reuse, 0x1c00, RZ ;  /* 0x00001c00dde27810 */ /* 0x040fe40007ffe0ff */
[----:B------:R-:W-:Y:S01]  /*1a20*/  HMMA.16816.F32 R96, R8, R48, RZ ;  /* 0x000000300860723c */ /* 0x000fe200000018ff */
[----:B------:R-:W0:Y:S01]  /*1a30*/  LDGDEPBAR ;  /* 0x00000000000079af */ /* 0x000e220000000000 */
[C---:B------:R-:W-:Y:S02]  /*1a40*/  IADD3 R225, R221.reuse, 0x2000, RZ ;  /* 0x00002000dde17810 */ /* 0x040fe40007ffe0ff */
[C---:B------:R-:W-:Y:S02]  /*1a50*/  IADD3 R224, R221.reuse, 0x2400, RZ ;  /* 0x00002400dde07810 */ /* 0x040fe40007ffe0ff */
[----:B------:R-:W-:-:S02]  /*1a60*/  IADD3 R223, R221, 0x2800, RZ ;  /* 0x00002800dddf7810 */ /* 0x000fc40007ffe0ff */
[----:B------:R-:W-:Y:S01]  /*1a70*/  HMMA.16816.F32 R88, R8, R44, RZ ;  /* 0x0000002c0858723c */ /* 0x000fe200000018ff */
[----:B------:R-:W-:-:S07]  /*1a80*/  IADD3 R222, R221, 0x2c00, RZ ;  /* 0x00002c00ddde7810 */ /* 0x000fce0007ffe0ff */
[C---:B------:R-:W-:Y:S08]  /*1a90*/  HMMA.16816.F32 R72, R8.reuse, R40, RZ ;  /* 0x000000280848723c */ /* 0x040ff000000018ff */
[C---:B------:R-:W-:Y:S08]  /*1aa0*/  HMMA.16816.F32 R100, R8.reuse, R30, RZ ;  /* 0x0000001e0864723c */ /* 0x040ff000000018ff */
[C---:B------:R-:W-:Y:S08]  /*1ab0*/  HMMA.16816.F32 R92, R8.reuse, R50, RZ ;  /* 0x00000032085c723c */ /* 0x040ff000000018ff */
[C---:B------:R-:W-:Y:S08]  /*1ac0*/  HMMA.16816.F32 R84, R8.reuse, R46, RZ ;  /* 0x0000002e0854723c */ /* 0x040ff000000018ff */
[----:B------:R-:W-:Y:S08]  /*1ad0*/  HMMA.16816.F32 R64, R8, R42, RZ ;  /* 0x0000002a0840723c */ /* 0x000ff000000018ff */
[----:B------:R-:W-:Y:S01]  /*1ae0*/  HMMA.16816.F32 R8, R36, R80, R16 ;  /* 0x000000502408723c */ /* 0x000fe20000001810 */
[----:B------:R-:W-:Y:S07]  /*1af0*/  LDSM.16.M88.4 R16, [R219+0xa100] ;  /* 0x00a10000db10783b */ /* 0x000fee0000000200 */
[C---:B------:R-:W-:Y:S01]  /*1b00*/  HMMA.16816.F32 R68, R12.reuse, R30, RZ ;  /* 0x0000001e0c44723c */ /* 0x040fe200000018ff */
[----:B------:R-:W2:Y:S07]  /*1b10*/  LDSM.16.M88.4 R28, [R219+0x9100] ;  /* 0x00910000db1c783b */ /* 0x000eae0000000200 */
[C---:B------:R-:W-:Y:S08]  /*1b20*/  HMMA.16816.F32 R52, R12.reuse, R48, RZ ;  /* 0x000000300c34723c */ /* 0x040ff000000018ff */
[C---:B------:R-:W-:Y:S08]  /*1b30*/  HMMA.16816.F32 R108, R12.reuse, R44, RZ ;  /* 0x0000002c0c6c723c */ /* 0x040ff000000018ff */
[C---:B------:R-:W-:Y:S08]  /*1b40*/  HMMA.16816.F32 R124, R12.reuse, R40, RZ ;  /* 0x000000280c7c723c */ /* 0x040ff000000018ff */
[C---:B------:R-:W-:Y:S01]  /*1b50*/  HMMA.16816.F32 R120, R12.reuse, R50, RZ ;  /* 0x000000320c78723c */ /* 0x040fe200000018ff */
[----:B------:R-:W-:Y:S07]  /*1b60*/  LDSM.16.M88.4 R48, [R216+0x5100] ;  /* 0x00510000d830783b */ /* 0x000fee0000000200 */
[C---:B------:R-:W-:Y:S08]  /*1b70*/  HMMA.16816.F32 R132, R12.reuse, R46, RZ ;  /* 0x0000002e0c84723c */ /* 0x040ff000000018ff */
[----:B------:R-:W-:Y:S01]  /*1b80*/  HMMA.16816.F32 R128, R12, R42, RZ ;  /* 0x0000002a0c80723c */ /* 0x000fe200000018ff */
[----:B------:R-:W-:Y:S07]  /*1b90*/  LDSM.16.M88.4 R40, [R221+0x2000] ;  /* 0x00200000dd28783b */ /* 0x000fee0000000200 */
[----:B------:R-:W-:Y:S01]  /*1ba0*/  HMMA.16816.F32 R12, R4, R80, R20 ;  /* 0x00000050040c723c */ /* 0x000fe20000001814 */
[----:B------:R-:W3:Y:S07]  /*1bb0*/  LDSM.16.M88.4 R20, [R220+0x9100] ;  /* 0x00910000dc14783b */ /* 0x000eee0000000200 */
[----:B-1----:R-:W-:Y:S08]  /*1bc0*/  HMMA.16816.F32 R8, R32, R76, R8 ;  /* 0x0000004c2008723c */ /* 0x002ff00000001808 */
[C---:B------:R-:W-:Y:S08]  /*1bd0*/  HMMA.16816.F32 R96, R4.reuse, R104, R96 ;  /* 0x000000680460723c */ /* 0x040ff00000001860 */
[C---:B------:R-:W-:Y:S08]  /*1be0*/  HMMA.16816.F32 R136, R4.reuse, R112, R88 ;  /* 0x000000700488723c */ /* 0x040ff00000001858 */
[C---:B------:R-:W-:Y:S08]  /*1bf0*/  HMMA.16816.F32 R144, R4.reuse, R116, R72 ;  /* 0x000000740490723c */ /* 0x040ff00000001848 */
[C---:B------:R-:W-:Y:S08]  /*1c00*/  HMMA.16816.F32 R100, R4.reuse, R82, R100 ;  /* 0x000000520464723c */ /* 0x040ff00000001864 */
[C---:B------:R-:W-:Y:S08]  /*1c10*/  HMMA.16816.F32 R92, R4.reuse, R106, R92 ;  /* 0x0000006a045c723c */ /* 0x040ff0000000185c */
[C---:B------:R-:W-:Y:S08]  /*1c20*/  HMMA.16816.F32 R140, R4.reuse, R114, R84 ;  /* 0x00000072048c723c */ /* 0x040ff00000001854 */
[----:B------:R-:W-:Y:S08]  /*1c30*/  HMMA.16816.F32 R148, R4, R118, R64 ;  /* 0x000000760494723c */ /* 0x000ff00000001840 */
[----:B--2---:R-:W-:Y:S01]  /*1c40*/  HMMA.16816.F32 R4, R28, R76, R12 ;  /* 0x0000004c1c04723c */ /* 0x004fe2000000180c */
[----:B------:R-:W1:Y:S07]  /*1c50*/  LDSM.16.M88.4 R12, [R219+0xb100] ;  /* 0x00b10000db0c783b */ /* 0x000e6e0000000200 */
[----:B------:R-:W-:Y:S01]  /*1c60*/  HMMA.16816.F32 R44, R24, R60, R8 ;  /* 0x0000003c182c723c */ /* 0x000fe20000001808 */
[----:B------:R-:W2:Y:S07]  /*1c70*/  LDSM.16.M88.4 R8, [R220+0xa100] ;  /* 0x00a10000dc08783b */ /* 0x000eae0000000200 */
[C---:B------:R-:W-:Y:S08]  /*1c80*/  HMMA.16816.F32 R64, R36.reuse, R82, R68 ;  /* 0x000000522440723c */ /* 0x040ff00000001844 */
[----:B------:R-:W-:Y:S08]  /*1c90*/  HMMA.16816.F32 R88, R36, R104, R52 ;  /* 0x000000682458723c */ /* 0x000ff00000001834 */
[----:B---3--:R-:W-:Y:S01]  /*1ca0*/  HMMA.16816.F32 R52, R20, R60, R4 ;  /* 0x0000003c1434723c */ /* 0x008fe20000001804 */
[----:B------:R-:W-:Y:S07]  /*1cb0*/  LDSM.16.M88.4 R4, [R220+0xb100] ;  /* 0x00b10000dc04783b */ /* 0x000fee0000000200 */
[----:B------:R-:W-:Y:S01]  /*1cc0*/  HMMA.16816.F32 R72, R16, R48, R44 ;  /* 0x000000301048723c */ /* 0x000fe2000000182c */
[----:B------:R-:W3:Y:S07]  /*1cd0*/  LDSM.16.M88.4 R44, [R216+0x4500] ;  /* 0x00450000d82c783b */ /* 0x000eee0000000200 */
[-C--:B------:R-:W-:Y:S08]  /*1ce0*/  HMMA.16816.F32 R68, R32, R78.reuse, R64 ;  /* 0x0000004e2044723c */ /* 0x080ff00000001840 */
[----:B------:R-:W-:Y:S08]  /*1cf0*/  HMMA.16816.F32 R76, R28, R78, R100 ;  /* 0x0000004e1c4c723c */ /* 0x000ff00000001864 */
[----:B-1----:R-:W-:Y:S01]  /*1d00*/  HMMA.16816.F32 R64, R12, R48, R52 ;  /* 0x000000300c40723c */ /* 0x002fe20000001834 */
[----:B------:R-:W1:Y:S07]  /*1d10*/  LDSM.16.M88.4 R52, [R221+0x1400] ;  /* 0x00140000dd34783b */ /* 0x000e6e0000000200 */
[----:B------:R-:W-:Y:S08]  /*1d20*/  HMMA.16816.F32 R68, R24, R62, R68 ;  /* 0x0000003e1844723c */ /* 0x000ff00000001844 */
[----:B--2---:R-:W-:Y:S08]  /*1d30*/  HMMA.16816.F32 R80, R8, R40, R72 ;  /* 0x000000280850723c */ /* 0x004ff00000001848 */
[----:B------:R-:W-:Y:S08]  /*1d40*/  HMMA.16816.F32 R76, R20, R62, R76 ;  /* 0x0000003e144c723c */ /* 0x000ff0000000184c */
[----:B---3--:R-:W-:Y:S08]  /*1d50*/  HMMA.16816.F32 R72, R32, R44, R88 ;  /* 0x0000002c2048723c */ /* 0x008ff00000001858 */
[----:B------:R-:W-:Y:S01]  /*1d60*/  HMMA.16816.F32 R108, R36, R112, R108 ;  /* 0x00000070246c723c */ /* 0x000fe2000000186c */
[----:B------:R-:W-:-:S07]  /*1d70*/  FMUL.FTZ R2, R80, c[0x0][0x320] ;  /* 0x0000c80050027a20 */ /* 0x000fce0000410000 */
[C---:B------:R-:W-:Y:S08]  /*1d80*/  HMMA.16816.F32 R124, R36.reuse, R116, R124 ;  /* 0x00000074247c723c */ /* 0x040ff0000000187c */
[C---:B------:R-:W-:Y:S01]  /*1d90*/  HMMA.16816.F32 R104, R36.reuse, R106, R120 ;  /* 0x0000006a2468723c */ /* 0x040fe20000001878 */
[----:B------:R2:W3:Y:S07]  /*1da0*/  MUFU.TANH R121, R2 ;  /* 0x0000000200797308 */ /* 0x0004ee0000002400 */
[C---:B------:R-:W-:Y:S08]  /*1db0*/  HMMA.16816.F32 R132, R36.reuse, R114, R132 ;  /* 0x000000722484723c */ /* 0x040ff00000001884 */
[----:B------:R-:W-:Y:S01]  /*1dc0*/  HMMA.16816.F32 R128, R36, R118, R128 ;  /* 0x000000762480723c */ /* 0x000fe20000001880 */
[----:B------:R-:W4:Y:S01]  /*1dd0*/  LDSM.16.M88.4 R36, [R216+0x5500] ;  /* 0x00550000d824783b */ /* 0x000f220000000200 */
[----:B--2---:R-:W-:-:S04]  /*1de0*/  FMUL.FTZ R2, R81, c[0x0][0x320] ;  /* 0x0000c80051027a20 */ /* 0x004fc80000410000 */
[----:B------:R2:W1:Y:S02]  /*1df0*/  MUFU.TANH R120, R2 ;  /* 0x0000000200787308 */ /* 0x0004640000002400 */
[----:B------:R-:W-:Y:S08]  /*1e00*/  HMMA.16816.F32 R84, R4, R40, R64 ;  /* 0x000000280454723c */ /* 0x000ff00000001840 */
[----:B------:R-:W-:Y:S01]  /*1e10*/  HMMA.16816.F32 R64, R16, R50, R68 ;  /* 0x000000321040723c */ /* 0x000fe20000001844 */
[----:B--2---:R-:W-:-:S07]  /*1e20*/  FMUL.FTZ R2, R82, c[0x0][0x320] ;  /* 0x0000c80052027a20 */ /* 0x004fce0000410000 */
[----:B------:R-:W-:Y:S01]  /*1e30*/  HMMA.16816.F32 R60, R28, R44, R96 ;  /* 0x0000002c1c3c723c */ /* 0x000fe20000001860 */
[----:B------:R2:W2:Y:S07]  /*1e40*/  MUFU.TANH R119, R2 ;  /* 0x0000000200777308 */ /* 0x0004ae0000002400 */
[----:B------:R-:W-:Y:S01]  /*1e50*/  HMMA.16816.F32 R68, R12, R50, R76 ;  /* 0x000000320c44723c */ /* 0x000fe2000000184c */
[----:B------:R-:W5:Y:S07]  /*1e60*/  LDSM.16.M88.4 R48, [R221+0x2400] ;  /* 0x00240000dd30783b */ /* 0x000f6e0000000200 */
[----:B-1----:R-:W-:Y:S01]  /*1e70*/  HMMA.16816.F32 R72, R24, R52, R72 ;  /* 0x000000341848723c */ /* 0x002fe20000001848 */
[----:B--2---:R-:W-:-:S04]  /*1e80*/  FMUL.FTZ R2, R83, c[0x0][0x320] ;  /* 0x0000c80053027a20 */ /* 0x004fc80000410000 */
[----:B------:R1:W2:Y:S03]  /*1e90*/  MUFU.TANH R118, R2 ;  /* 0x0000000200767308 */ /* 0x0002a60000002400 */
[----:B------:R-:W-:Y:S08]  /*1ea0*/  HMMA.16816.F32 R76, R8, R42, R64 ;  /* 0x0000002a084c723c */ /* 0x000ff00000001840 */
[----:B------:R-:W-:Y:S01]  /*1eb0*/  HMMA.16816.F32 R64, R20, R52, R60 ;  /* 0x000000341440723c */ /* 0x000fe2000000183c */
[----:B------:R-:W2:Y:S01]  /*1ec0*/  LDSM.16.M88.4 R60, [R216+0x4900] ;  /* 0x00490000d83c783b */ /* 0x000ea20000000200 */
[----:B-1----:R-:W-:-:S06]  /*1ed0*/  FMUL.FTZ R2, R84, c[0x0][0x320] ;  /* 0x0000c80054027a20 */ /* 0x002fcc0000410000 */
[----:B------:R-:W-:Y:S01]  /*1ee0*/  HMMA.16816.F32 R88, R4, R42, R68 ;  /* 0x0000002a0458723c */ /* 0x000fe20000001844 */
[----:B------:R1:W1:Y:S07]  /*1ef0*/  MUFU.TANH R117, R2 ;  /* 0x0000000200757308 */ /* 0x00026e0000002400 */
[----:B------:R-:W-:Y:S08]  /*1f00*/  HMMA.16816.F32 R40, R32, R46, R104 ;  /* 0x0000002e2028723c */ /* 0x000ff00000001868 */
[----:B----4-:R-:W-:Y:S01]  /*1f10*/  HMMA.16816.F32 R68, R16, R36, R72 ;  /* 0x000000241044723c */ /* 0x010fe20000001848 */
[----:B-1----:R-:W-:-:S04]  /*1f20*/  FMUL.FTZ R2, R85, c[0x0][0x320] ;  /* 0x0000c80055027a20 */ /* 0x002fc80000410000 */
[----:B------:R1:W4:Y:S03]  /*1f30*/  MUFU.TANH R116, R2 ;  /* 0x0000000200747308 */ /* 0x0003260000002400 */
[----:B------:R-:W-:Y:S08]  /*1f40*/  HMMA.16816.F32 R72, R28, R46, R92 ;  /* 0x0000002e1c48723c */ /* 0x000ff0000000185c */
[----:B------:R-:W-:Y:S01]  /*1f50*/  HMMA.16816.F32 R44, R12, R36, R64 ;  /* 0x000000240c2c723c */ /* 0x000fe20000001840 */
[----:B-1----:R-:W-:-:S07]  /*1f60*/  FMUL.FTZ R2, R86, c[0x0][0x320] ;  /* 0x0000c80056027a20 */ /* 0x002fce0000410000 */
[----:B------:R-:W-:Y:S01]  /*1f70*/  HMMA.16816.F32 R64, R24, R54, R40 ;  /* 0x000000361840723c */ /* 0x000fe20000001828 */
[----:B------:R-:W1:Y:S01]  /*1f80*/  LDSM.16.M88.4 R40, [R221+0x1800] ;  /* 0x00180000dd28783b */ /* 0x000e620000000200 */
[----:B------:R2:W1:Y:S11]  /*1f90*/  MUFU.TANH R115, R2 ;  /* 0x0000000200737308 */ /* 0x0004760000002400 */
[----:B------:R-:W-:Y:S03]  /*1fa0*/  @!UPT UIADD3 URZ, URZ, URZ, URZ ;  /* 0x0000003f3f3ff290 */ /* 0x000fe6000fffe03f */
[----:B-----5:R-:W-:Y:S01]  /*1fb0*/  HMMA.16816.F32 R80, R4, R48, R44 ;  /* 0x000000300450723c */ /* 0x020fe2000000182c */
[----:B--2---:R-:W-:-:S04]  /*1fc0*/  FMUL.FTZ R2, R87, c[0x0][0x320] ;  /* 0x0000c80057027a20 */ /* 0x004fc80000410000 */
[----:B------:R2:W1:Y:S03]  /*1fd0*/  MUFU.TANH R113, R2 ;  /* 0x0000000200717308 */ /* 0x0004660000002400 */
[----:B------:R-:W-:Y:S08]  /*1fe0*/  HMMA.16816.F32 R64, R16, R38, R64 ;  /* 0x000000261040723c */ /* 0x000ff00000001840 */
[----:B------:R-:W-:Y:S01]  /*1ff0*/  HMMA.16816.F32 R44, R28, R60, R136 ;  /* 0x0000003c1c2c723c */ /* 0x000fe20000001888 */
[----:B--2---:R-:W-:-:S04]  /*2000*/  FMUL.FTZ R2, R76, c[0x0][0x320] ;  /* 0x0000c8004c027a20 */ /* 0x004fc80000410000 */
[----:B------:R2:W1:Y:S02]  /*2010*/  MUFU.TANH R114, R2 ;  /* 0x0000000200727308 */ /* 0x0004640000002400 */
[----:B--2---:R-:W-:-:S06]  /*2020*/  FMUL.FTZ R2, R77, c[0x0][0x320] ;  /* 0x0000c8004d027a20 */ /* 0x004fcc0000410000 */
[----:B------:R2:W1:Y:S02]  /*2030*/  MUFU.TANH R112, R2 ;  /* 0x0000000200707308 */ /* 0x0004640000002400 */
[----:B--2---:R-:W-:-:S06]  /*2040*/  FMUL.FTZ R2, R78, c[0x0][0x320] ;  /* 0x0000c8004e027a20 */ /* 0x004fcc0000410000 */
[----:B------:R2:W1:Y:S02]  /*2050*/  MUFU.TANH R107, R2 ;  /* 0x00000002006b7308 */ /* 0x0004640000002400 */
[----:B--2---:R-:W-:Y:S02]  /*2060*/  FMUL.FTZ R2, R79, c[0x0][0x320] ;  /* 0x0000c8004f027a20 */ /* 0x004fe40000410000 */
[----:B------:R-:W-:Y:S04]  /*2070*/  HMMA.16816.F32 R76, R8, R48, R68 ;  /* 0x00000030084c723c */ /* 0x000fe80000001844 */
[----:B------:R2:W1:Y:S04]  /*2080*/  MUFU.TANH R106, R2 ;  /* 0x00000002006a7308 */ /* 0x0004680000002400 */
[----:B------:R-:W-:Y:S01]  /*2090*/  HMMA.16816.F32 R68, R20, R54, R72 ;  /* 0x000000361444723c */ /* 0x000fe20000001848 */
[----:B------:R-:W5:Y:S07]  /*20a0*/  LDSM.16.M88.4 R52, [R216+0x5900] ;  /* 0x00590000d834783b */ /* 0x000f6e0000000200 */
[----:B------:R-:W-:Y:S01]  /*20b0*/  HMMA.16816.F32 R72, R32, R60, R108 ;  /* 0x0000003c2048723c */ /* 0x000fe2000000186c */
[----:B--2---:R-:W-:-:S04]  /*20c0*/  FMUL.FTZ R2, R88, c[0x0][0x320] ;  /* 0x0000c80058027a20 */ /* 0x004fc80000410000 */
[----:B------:R2:W1:Y:S11]  /*20d0*/  MUFU.TANH R105, R2 ;  /* 0x0000000200697308 */ /* 0x0004760000002400 */
[----:B------:R-:W-:Y:S01]  /*20e0*/  HMMA.16816.F32 R68, R12, R38, R68 ;  /* 0x000000260c44723c */ /* 0x000fe20000001844 */
[----:B------:R-:W3:Y:S01]  /*20f0*/  LDSM.16.M88.4 R36, [R221+0x2800] ;  /* 0x00280000dd24783b */ /* 0x000ee20000000200 */
[----:B--2---:R-:W-:-:S06]  /*2100*/  FMUL.FTZ R2, R89, c[0x0][0x320] ;  /* 0x0000c80059027a20 */ /* 0x004fcc0000410000 */
[----:B-1----:R-:W-:Y:S01]  /*2110*/  HMMA.16816.F32 R72, R24, R40, R72 ;  /* 0x000000281848723c */ /* 0x002fe20000001848 */
[----:B------:R1:W2:Y:S11]  /*2120*/  MUFU.TANH R104, R2 ;  /* 0x0000000200687308 */ /* 0x0002b60000002400 */
[----:B------:R-:W-:Y:S04]  /*2130*/  @!UPT UIADD3 URZ, URZ, URZ, URZ ;  /* 0x0000003f3f3ff290 */ /* 0x000fe8000fffe03f */
[----:B------:R-:W-:Y:S01]  /*2140*/  HMMA.16816.F32 R84, R4, R50, R68 ;  /* 0x000000320454723c */ /* 0x000fe20000001844 */
[----:B-1----:R-:W-:-:S04]  /*2150*/  FMUL.FTZ R2, R90, c[0x0][0x320] ;  /* 0x0000c8005a027a20 */ /* 0x002fc80000410000 */
[----:B------:R1:W1:Y:S03]  /*2160*/  MUFU.TANH R103, R2 ;  /* 0x0000000200677308 */ /* 0x0002660000002400 */
[----:B-----5:R-:W-:Y:S08]  /*2170*/  HMMA.16816.F32 R68, R16, R52, R72 ;  /* 0x000000341044723c */ /* 0x020ff00000001848 */
[----:B------:R-:W-:Y:S01]  /*2180*/  HMMA.16816.F32 R72, R28, R62, R140 ;  /* 0x0000003e1c48723c */ /* 0x000fe2000000188c */
[----:B-1----:R-:W-:-:S04]  /*2190*/  FMUL.FTZ R2, R91, c[0x0][0x320] ;  /* 0x0000c8005b027a20 */ /* 0x002fc80000410000 */
[----:B------:R1:W1:Y:S11]  /*21a0*/  MUFU.TANH R100, R2 ;  /* 0x0000000200647308 */ /* 0x0002760000002400 */
[----:B------:R-:W-:Y:S08]  /*21b0*/  @!UPT UIADD3 URZ, URZ, URZ, URZ ;  /* 0x0000003f3f3ff290 */ /* 0x000ff0000fffe03f */
[----:B------:R-:W-:Y:S01]  /*21c0*/  HMMA.16816.F32 R72, R20, R42, R72 ;  /* 0x0000002a1448723c */ /* 0x000fe20000001848 */
[----:B-1----:R-:W-:-:S04]  /*21d0*/  FMUL.FTZ R2, R76, c[0x0][0x320] ;  /* 0x0000c8004c027a20 */ /* 0x002fc80000410000 */
[----:B------:R1:W1:Y:S02]  /*21e0*/  MUFU.TANH R102, R2 ;  /* 0x0000000200667308 */ /* 0x0002640000002400 */
[----:B-1----:R-:W-:Y:S11]  /*21f0*/  FMUL.FTZ R2, R77, c[0x0][0x320] ;  /* 0x0000c8004d027a20 */ /* 0x002ff60000410000 */
[----:B------:R-:W-:Y:S06]  /*2200*/  @!UPT UIADD3 URZ, URZ, URZ, URZ ;  /* 0x0000003f3f3ff290 */ /* 0x000fec000fffe03f */
[----:B------:R-:W-:Y:S01]  /*2210*/  HMMA.16816.F32 R72, R12, R54, R72 ;  /* 0x000000360c48723c */ /* 0x000fe20000001848 */
[----:B------:R1:W1:Y:S02]  /*2220*/  MUFU.TANH R101, R2 ;  /* 0x0000000200657308 */ /* 0x0002640000002400 */
[----:B-1----:R-:W-:-:S06]  /*2230*/  FMUL.FTZ R2, R78, c[0x0][0x320] ;  /* 0x0000c8004e027a20 */ /* 0x002fcc0000410000 */
[----:B------:R1:W1:Y:S11]  /*2240*/  MUFU.TANH R99, R2 ;  /* 0x0000000200637308 */ /* 0x0002760000002400 */
[----:B------:R-:W-:Y:S04]  /*2250*/  @!UPT UIADD3 URZ, URZ, URZ, URZ ;  /* 0x0000003f3f3ff290 */ /* 0x000fe8000fffe03f */
[----:B---3--:R-:W-:Y:S01]  /*2260*/  HMMA.16816.F32 R72, R4, R38, R72 ;  /* 0x000000260448723c */ /* 0x008fe20000001848 */
[----:B-1----:R-:W-:-:S07]  /*2270*/  FMUL.FTZ R2, R79, c[0x0][0x320] ;  /* 0x0000c8004f027a20 */ /* 0x002fce0000410000 */
[----:B------:R-:W-:Y:S01]  /*2280*/  HMMA.16816.F32 R76, R8, R50, R64 ;  /* 0x00000032084c723c */ /* 0x000fe20000001840 */
[----:B------:R1:W3:Y:S07]  /*2290*/  MUFU.TANH R98, R2 ;  /* 0x0000000200627308 */ /* 0x0002ee0000002400 */
[----:B------:R-:W-:Y:S01]  /*22a0*/  HMMA.16816.F32 R64, R20, R40, R44 ;  /* 0x000000281440723c */ /* 0x000fe2000000182c */
[----:B------:R-:W5:Y:S07]  /*22b0*/  LDSM.16.M88.4 R44, [R216+0x4d00] ;  /* 0x004d0000d82c783b */ /* 0x000f6e0000000200 */
[----:B------:R-:W-:-:S02]  /*22c0*/  FMUL.FTZ R72, R72, c[0x0][0x320] ;  /* 0x0000c80048487a20 */ /* 0x000fc40000410000 */
[----:B------:R-:W-:Y:S02]  /*22d0*/  FMUL.FTZ R73, R73, c[0x0][0x320] ;  /* 0x0000c80049497a20 */ /* 0x000fe40000410000 */
[----:B------:R-:W-:Y:S01]  /*22e0*/  FMUL.FTZ R74, R74, c[0x0][0x320] ;  /* 0x0000c8004a4a7a20 */ /* 0x000fe20000410000 */
[----:B------:R-:W-:Y:S01]  /*22f0*/  HMMA.16816.F32 R48, R32, R62, R132 ;  /* 0x0000003e2030723c */ /* 0x000fe20000001884 */
[----:B------:R-:W2:Y:S01]  /*2300*/  MUFU.TANH R72, R72 ;  /* 0x0000004800487308 */ /* 0x000ea20000002400 */
[----:B-1----:R-:W-:-:S07]  /*2310*/  FMUL.FTZ R2, R80, c[0x0][0x320] ;  /* 0x0000c80050027a20 */ /* 0x002fce0000410000 */
[----:B------:R1:W1:Y:S02]  /*2320*/  MUFU.TANH R97, R2 ;  /* 0x0000000200617308 */ /* 0x0002640000002400 */
[----:B------:R-:W-:Y:S06]  /*2330*/  HMMA.16816.F32 R60, R12, R52, R64 ;  /* 0x000000340c3c723c */ /* 0x000fec0000001840 */
[----:B------:R-:W2:Y:S07]  /*2340*/  MUFU.TANH R73, R73 ;  /* 0x0000004900497308 */ /* 0x000eae0000002400 */
[----:B------:R-:W-:Y:S01]  /*2350*/  HMMA.16816.F32 R64, R24, R42, R48 ;  /* 0x0000002a1840723c */ /* 0x000fe20000001830 */
[----:B-1----:R-:W-:Y:S01]  /*2360*/  FMUL.FTZ R2, R81, c[0x0][0x320] ;  /* 0x0000c80051027a20 */ /* 0x002fe20000410000 */
[----:B------:R-:W1:Y:S01]  /*2370*/  LDSM.16.M88.4 R48, [R221+0x1c00] ;  /* 0x001c0000dd30783b */ /* 0x000e620000000200 */
[----:B------:R-:W1:Y:S03]  /*2380*/  MUFU.TANH R74, R74 ;  /* 0x0000004a004a7308 */ /* 0x000e660000002400 */
[----:B------:R-:W1:Y:S05]  /*2390*/  LDSM.16.M88.4 R40, [R216+0x5d00] ;  /* 0x005d0000d828783b */ /* 0x000e6a0000000200 */
[----:B------:R2:W1:Y:S02]  /*23a0*/  MUFU.TANH R96, R2 ;  /* 0x0000000200607308 */ /* 0x0004640000002400 */
[----:B--2---:R-:W-:-:S06]  /*23b0*/  FMUL.FTZ R2, R82, c[0x0][0x320] ;  /* 0x0000c80052027a20 */ /* 0x004fcc0000410000 */
[----:B------:R2:W1:Y:S02]  /*23c0*/  MUFU.TANH R95, R2 ;  /* 0x00000002005f7308 */ /* 0x0004640000002400 */
[----:B--2---:R-:W-:Y:S02]  /*23d0*/  FMUL.FTZ R2, R83, c[0x0][0x320] ;  /* 0x0000c80053027a20 */ /* 0x004fe40000410000 */
[----:B------:R-:W-:Y:S04]  /*23e0*/  HMMA.16816.F32 R80, R4, R36, R60 ;  /* 0x000000240450723c */ /* 0x000fe8000000183c */
[----:B------:R2:W1:Y:S04]  /*23f0*/  MUFU.TANH R93, R2 ;  /* 0x00000002005d7308 */ /* 0x0004680000002400 */
[----:B------:R-:W-:Y:S08]  /*2400*/  HMMA.16816.F32 R60, R16, R54, R64 ;  /* 0x00000036103c723c */ /* 0x000ff00000001840 */
[----:B-----5:R-:W-:Y:S01]  /*2410*/  HMMA.16816.F32 R64, R28, R44, R144 ;  /* 0x0000002c1c40723c */ /* 0x020fe20000001890 */
[----:B--2---:R-:W-:-:S04]  /*2420*/  FMUL.FTZ R2, R76, c[0x0][0x320] ;  /* 0x0000c8004c027a20 */ /* 0x004fc80000410000 */
[----:B------:R2:W1:Y:S03]  /*2430*/  MUFU.TANH R94, R2 ;  /* 0x00000002005e7308 */ /* 0x0004660000002400 */
[----:B------:R-:W-:Y:S01]  /*2440*/  HMMA.16816.F32 R28, R28, R46, R148 ;  /* 0x0000002e1c1c723c */ /* 0x000fe20000001894 */
[----:B--2---:R-:W-:Y:S11]  /*2450*/  FMUL.FTZ R2, R77, c[0x0][0x320] ;  /* 0x0000c8004d027a20 */ /* 0x004ff60000410000 */
[----:B------:R-:W-:Y:S04]  /*2460*/  @!UPT UIADD3 URZ, URZ, URZ, URZ ;  /* 0x0000003f3f3ff290 */ /* 0x000fe8000fffe03f */
[----:B-1----:R-:W-:Y:S01]  /*2470*/  HMMA.16816.F32 R64, R20, R48, R64 ;  /* 0x000000301440723c */ /* 0x002fe20000001840 */
[----:B------:R1:W2:Y:S02]  /*2480*/  MUFU.TANH R92, R2 ;  /* 0x00000002005c7308 */ /* 0x0002a40000002400 */
[----:B-1----:R-:W-:-:S06]  /*2490*/  FMUL.FTZ R2, R78, c[0x0][0x320] ;  /* 0x0000c8004e027a20 */ /* 0x002fcc0000410000 */
[----:B------:R1:W1:Y:S02]  /*24a0*/  MUFU.TANH R91, R2 ;  /* 0x00000002005b7308 */ /* 0x0002640000002400 */
[----:B-1----:R-:W-:Y:S02]  /*24b0*/  FMUL.FTZ R2, R79, c[0x0][0x320] ;  /* 0x0000c8004f027a20 */ /* 0x002fe40000410000 */
[----:B------:R-:W-:Y:S04]  /*24c0*/  HMMA.16816.F32 R76, R8, R36, R68 ;  /* 0x00000024084c723c */ /* 0x000fe80000001844 */
[----:B------:R1:W1:Y:S04]  /*24d0*/  MUFU.TANH R90, R2 ;  /* 0x00000002005a7308 */ /* 0x0002680000002400 */
[----:B------:R-:W-:Y:S01]  /*24e0*/  HMMA.16816.F32 R68, R32, R44, R124 ;  /* 0x0000002c2044723c */ /* 0x000fe2000000187c */
[----:B-1----:R-:W-:-:S04]  /*24f0*/  FMUL.FTZ R2, R84, c[0x0][0x320] ;  /* 0x0000c80054027a20 */ /* 0x002fc80000410000 */
[----:B------:R1:W1:Y:S11]  /*2500*/  MUFU.TANH R89, R2 ;  /* 0x0000000200597308 */ /* 0x0002760000002400 */
[----:B------:R-:W-:Y:S08]  /*2510*/  @!UPT UIADD3 URZ, URZ, URZ, URZ ;  /* 0x0000003f3f3ff290 */ /* 0x000ff0000fffe03f */
[----:B------:R-:W-:Y:S01]  /*2520*/  HMMA.16816.F32 R52, R24, R48, R68 ;  /* 0x000000301834723c */ /* 0x000fe20000001844 */
[----:B-1----:R-:W-:-:S07]  /*2530*/  FMUL.FTZ R2, R85, c[0x0][0x320] ;  /* 0x0000c80055027a20 */ /* 0x002fce0000410000 */
[----:B------:R-:W-:Y:S01]  /*2540*/  HMMA.16816.F32 R68, R8, R38, R60 ;  /* 0x000000260844723c */ /* 0x000fe2000000183c */
[----:B------:R1:W1:Y:S07]  /*2550*/  MUFU.TANH R88, R2 ;  /* 0x0000000200587308 */ /* 0x00026e0000002400 */
[----:B------:R-:W-:Y:S01]  /*2560*/  HMMA.16816.F32 R60, R32, R46, R128 ;  /* 0x0000002e203c723c */ /* 0x000fe20000001880 */
[----:B------:R-:W5:Y:S01]  /*2570*/  LDSM.16.M88.4 R32, [R221+0x2c00] ;  /* 0x002c0000dd20783b */ /* 0x000f620000000200 */
[----:B------:R-:W-:-:S06]  /*2580*/  DEPBAR.LE SB0, 0x0 ;  /* 0x000080000000791a */ /* 0x000fcc0000000000 */
[----:B------:R-:W-:Y:S01]  /*2590*/  HMMA.16816.F32 R52, R16, R40, R52 ;  /* 0x000000281034723c */ /* 0x000fe20000001834 */
[----:B-1----:R-:W-:-:S04]  /*25a0*/  FMUL.FTZ R2, R86, c[0x0][0x320] ;  /* 0x0000c80056027a20 */ /* 0x002fc80000410000 */
[----:B------:R1:W1:Y:S03]  /*25b0*/  MUFU.TANH R58, R2 ;  /* 0x00000002003a7308 */ /* 0x0002660000002400 */
[----:B------:R-:W-:Y:S01]  /*25c0*/  HMMA.16816.F32 R36, R12, R40, R64 ;  /* 0x000000280c24723c */ /* 0x000fe20000001840 */
[----:B------:R-:W-:Y:S02]  /*25d0*/  FMUL.FTZ R69, R69, c[0x0][0x320] ;  /* 0x0000c80045457a20 */ /* 0x000fe40000410000 */
[----:B------:R-:W-:Y:S02]  /*25e0*/  FMUL.FTZ R70, R70, c[0x0][0x320] ;  /* 0x0000c80046467a20 */ /* 0x000fe40000410000 */
[----:B------:R-:W-:Y:S02]  /*25f0*/  FMUL.FTZ R71, R71, c[0x0][0x320] ;  /* 0x0000c80047477a20 */ /* 0x000fe40000410000 */
[----:B------:R-:W2:Y:S01]  /*2600*/  MUFU.TANH R69, R69 ;  /* 0x0000004500457308 */ /* 0x000ea20000002400 */
[----:B------:R-:W-:Y:S01]  /*2610*/  HMMA.16816.F32 R24, R24, R50, R60 ;  /* 0x000000321818723c */ /* 0x000fe2000000183c */
[----:B-1----:R-:W-:-:S06]  /*2620*/  FMUL.FTZ R2, R87, c[0x0][0x320] ;  /* 0x0000c80057027a20 */ /* 0x002fcc0000410000 */
[----:B------:R-:W1:Y:S01]  /*2630*/  MUFU.TANH R70, R70 ;  /* 0x0000004600467308 */ /* 0x000e620000002400 */
[----:B------:R-:W-:Y:S07]  /*2640*/  HMMA.16816.F32 R48, R20, R50, R28 ;  /* 0x000000321430723c */ /* 0x000fee000000181c */
[----:B------:R1:W1:Y:S01]  /*2650*/  MUFU.TANH R59, R2 ;  /* 0x00000002003b7308 */ /* 0x0002620000002400 */
[----:B-----5:R-:W-:Y:S07]  /*2660*/  HMMA.16816.F32 R52, R8, R32, R52 ;  /* 0x000000200834723c */ /* 0x020fee0000001834 */
[----:B------:R-:W2:Y:S01]  /*2670*/  MUFU.TANH R71, R71 ;  /* 0x0000004700477308 */ /* 0x000ea20000002400 */
[----:B------:R-:W-:Y:S01]  /*2680*/  HMMA.16816.F32 R16, R16, R42, R24 ;  /* 0x0000002a1010723c */ /* 0x000fe20000001818 */
[----:B-1----:R-:W-:-:S07]  /*2690*/  FMUL.FTZ R2, R76, c[0x0][0x320] ;  /* 0x0000c8004c027a20 */ /* 0x002fce0000410000 */
[----:B------:R-:W-:Y:S01]  /*26a0*/  HMMA.16816.F32 R12, R12, R42, R48 ;  /* 0x0000002a0c0c723c */ /* 0x000fe20000001830 */
[----:B------:R1:W1:Y:S07]  /*26b0*/  MUFU.TANH R86, R2 ;  /* 0x0000000200567308 */ /* 0x00026e0000002400 */
[----:B------:R-:W-:Y:S01]  /*26c0*/  HMMA.16816.F32 R20, R4, R32, R36 ;  /* 0x000000200414723c */ /* 0x000fe20000001824 */
[----:B------:R-:W-:Y:S02]  /*26d0*/  FMUL.FTZ R52, R52, c[0x0][0x320] ;  /* 0x0000c80034347a20 */ /* 0x000fe40000410000 */
[----:B------:R-:W-:-:S02]  /*26e0*/  FMUL.FTZ R53, R53, c[0x0][0x320] ;  /* 0x0000c80035357a20 */ /* 0x000fc40000410000 */
[----:B------:R-:W-:Y:S02]  /*26f0*/  FMUL.FTZ R54, R54, c[0x0][0x320] ;  /* 0x0000c80036367a20 */ /* 0x000fe40000410000 */
[----:B------:R-:W2:Y:S01]  /*2700*/  MUFU.TANH R52, R52 ;  /* 0x0000003400347308 */ /* 0x000ea20000002400 */
[----:B------:R-:W-:Y:S01]  /*2710*/  HMMA.16816.F32 R8, R8, R34, R16 ;  /* 0x000000220808723c */ /* 0x000fe20000001810 */
[----:B-1----:R-:W-:-:S06]  /*2720*/  FMUL.FTZ R2, R77, c[0x0][0x320] ;  /* 0x0000c8004d027a20 */ /* 0x002fcc0000410000 */
[----:B------:R1:W1:Y:S01]  /*2730*/  MUFU.TANH R87, R2 ;  /* 0x0000000200577308 */ /* 0x0002620000002400 */
[----:B------:R-:W-:Y:S07]  /*2740*/  HMMA.16816.F32 R4, R4, R34, R12 ;  /* 0x000000220404723c */ /* 0x000fee000000180c */
[----:B------:R-:W2:Y:S01]  /*2750*/  MUFU.TANH R53, R53 ;  /* 0x0000003500357308 */ /* 0x000ea20000002400 */
[----:B------:R-:W-:Y:S02]  /*2760*/  FMUL.FTZ R21, R21, c[0x0][0x320] ;  /* 0x0000c80015157a20 */ /* 0x000fe40000410000 */
[----:B------:R-:W-:-:S02]  /*2770*/  FMUL.FTZ R22, R22, c[0x0][0x320] ;  /* 0x0000c80016167a20 */ /* 0x000fc40000410000 */
[----:B------:R-:W-:Y:S02]  /*2780*/  FMUL.FTZ R23, R23, c[0x0][0x320] ;  /* 0x0000c80017177a20 */ /* 0x000fe40000410000 */
[----:B------:R-:W-:Y:S01]  /*2790*/  FMUL.FTZ R20, R20, c[0x0][0x320] ;  /* 0x0000c80014147a20 */ /* 0x000fe20000410000 */
[----:B------:R-:W2:Y:S01]  /*27a0*/  MUFU.TANH R26, R21 ;  /* 0x00000015001a7308 */ /* 0x000ea20000002400 */
[----:B-1----:R-:W-:Y:S02]  /*27b0*/  FMUL.FTZ R2, R78, c[0x0][0x320] ;  /* 0x0000c8004e027a20 */ /* 0x002fe40000410000 */
[----:B------:R-:W-:Y:S02]  /*27c0*/  FMUL.FTZ R8, R8, c[0x0][0x320] ;  /* 0x0000c80008087a20 */ /* 0x000fe40000410000 */
[----:B------:R-:W-:Y:S02]  /*27d0*/  FMUL.FTZ R9, R9, c[0x0][0x320] ;  /* 0x0000c80009097a20 */ /* 0x000fe40000410000 */
[----:B------:R-:W-:Y:S01]  /*27e0*/  FMUL.FTZ R10, R10, c[0x0][0x320] ;  /* 0x0000c8000a0a7a20 */ /* 0x000fe20000410000 */
[----:B------:R1:W1:Y:S01]  /*27f0*/  MUFU.TANH R85, R2 ;  /* 0x0000000200557308 */ /* 0x0002620000002400 */
[----:B------:R-:W-:-:S02]  /*2800*/  FMUL.FTZ R11, R11, c[0x0][0x320] ;  /* 0x0000c8000b0b7a20 */ /* 0x000fc40000410000 */
[----:B------:R-:W-:Y:S02]  /*2810*/  FMUL.FTZ R4, R4, c[0x0][0x320] ;  /* 0x0000c80004047a20 */ /* 0x000fe40000410000 */
[----:B------:R-:W-:Y:S02]  /*2820*/  FMUL.FTZ R5, R5, c[0x0][0x320] ;  /* 0x0000c80005057a20 */ /* 0x000fe40000410000 */
[----:B------:R-:W-:Y:S01]  /*2830*/  FMUL.FTZ R6, R6, c[0x0][0x320] ;  /* 0x0000c80006067a20 */ /* 0x000fe20000410000 */
[----:B------:R-:W2:Y:S01]  /*2840*/  MUFU.TANH R25, R22 ;  /* 0x0000001600197308 */ /* 0x000ea20000002400 */
[----:B------:R-:W-:Y:S02]  /*2850*/  FMUL.FTZ R7, R7, c[0x0][0x320] ;  /* 0x0000c80007077a20 */ /* 0x000fe40000410000 */
[----:B-1----:R-:W-:-:S05]  /*2860*/  FMUL.FTZ R2, R79, c[0x0][0x320] ;  /* 0x0000c8004f027a20 */ /* 0x002fca0000410000 */
[----:B------:R-:W1:Y:S08]  /*2870*/  MUFU.TANH R28, R23 ;  /* 0x00000017001c7308 */ /* 0x000e700000002400 */
[----:B------:R5:W1:Y:S08]  /*2880*/  MUFU.TANH R84, R2 ;  /* 0x0000000200547308 */ /* 0x000a700000002400 */
[----:B------:R-:W1:Y:S01]  /*2890*/  MUFU.TANH R54, R54 ;  /* 0x0000003600367308 */ /* 0x000e620000002400 */
[----:B-----5:R-:W-:-:S07]  /*28a0*/  FMUL.FTZ R2, R80, c[0x0][0x320] ;  /* 0x0000c80050027a20 */ /* 0x020fce0000410000 */
        /* <DEDUP_REMOVED lines=17> */
[----:B------:R5:W1:Y:S02]  /*29c0*/  MUFU.TANH R68, R2 ;  /* 0x0000000200447308 */ /* 0x000a640000002400 */
[----:B-----5:R-:W-:-:S06]  /*29d0*/  FMUL.FTZ R2, R75, c[0x0][0x320] ;  /* 0x0000c8004b027a20 */ /* 0x020fcc0000410000 */
[----:B------:R5:W1:Y:S02]  /*29e0*/  MUFU.TANH R31, R2 ;  /* 0x00000002001f7308 */ /* 0x000a640000002400 */
[----:B-----5:R-:W-:-:S06]  /*29f0*/  FMUL.FTZ R2, R55, c[0x0][0x320] ;  /* 0x0000c80037027a20 */ /* 0x020fcc0000410000 */
[----:B------:R1:W1:Y:S01]  /*2a00*/  MUFU.TANH R40, R2 ;  /* 0x0000000200287308 */ /* 0x0002620000002400 */
[----:B------:R-:W-:Y:S06]  /*2a10*/  BAR.SYNC.DEFER_BLOCKING 0x0 ;  /* 0x0000000000007b1d */ /* 0x000fec0000010000 */
[----:B------:R-:W-:Y:S05]  /*2a20*/  @P0 BRA `(.L_x_1) ;  /* 0x0000048000000947 */ /* 0x000fea0003800000 */
[----:B--234-:R-:W-:Y:S01]  /*2a30*/  ULEA UR4, UR7, UR10, 0x6 ;  /* 0x0000000a07047291 */ /* 0x01cfe2000f8e303f */
[----:B------:R-:W-:Y:S01]  /*2a40*/  PLOP3.LUT P1, PT, PT, PT, UP1, 0x80, 0x0 ;  /* 0x000000000000781c */ /* 0x000fe20003f2f018 */
[----:B------:R-:W-:Y:S01]  /*2a50*/  IMAD.MOV.U32 R236, RZ, RZ, RZ ;  /* 0x000000ffffec7224 */ /* 0x000fe200078e00ff */
[----:B------:R-:W-:-:S03]  /*2a60*/  PLOP3.LUT P0, PT, PT, PT, UP1, 0x80, 0x0 ;  /* 0x000000000000781c */ /* 0x000fc60003f0f018 */
[----:B------:R-:W-:-:S05]  /*2a70*/  IMAD.U32 R4, RZ, RZ, UR4 ;  /* 0x00000004ff047e24 */ /* 0x000fca000f8e00ff */
[----:B------:R-:W-:-:S05]  /*2a80*/  IADD3 R4, R4, -0x80, R156 ;  /* 0xffffff8004047810 */ /* 0x000fca0007ffe09c */
[----:B------:R-:W-:-:S04]  /*2a90*/  @P1 IMAD.HI.U32 R5, R4, c[0x0][0x2bc], RZ ;  /* 0x0000af0004051a27 */ /* 0x000fc800078e00ff */
[----:B-1----:R-:W-:Y:S01]  /*2aa0*/  IMAD.MOV.U32 R2, RZ, RZ, R4 ;  /* 0x000000ffff027224 */ /* 0x002fe200078e0004 */
[----:B------:R-:W-:-:S04]  /*2ab0*/  @P0 SHF.R.U32.HI R2, RZ, c[0x0][0x2c0], R5 ;  /* 0x0000b000ff020a19 */ /* 0x000fc80000011605 */
[----:B------:R-:W-:-:S04]  /*2ac0*/  @!P2 IADD3 R5, P0, R2, UR12, RZ ;  /* 0x0000000c0205ac10 */ /* 0x000fc8000ff1e0ff */
[----:B------:R-:W-:Y:S02]  /*2ad0*/  @!P2 LEA.HI.X.SX32 R7, R2, UR11, 0x1, P0 ;  /* 0x0000000b0207ac11 */ /* 0x000fe400080f0eff */
[----:B------:R-:W-:-:S04]  /*2ae0*/  @!P2 LEA R6, P0, R5, c[0x0][0x2a0], 0x2 ;  /* 0x0000a8000506aa11 */ /* 0x000fc800078010ff */
[----:B------:R-:W-:-:S05]  /*2af0*/  @!P2 LEA.HI.X R7, R5, c[0x0][0x2a4], R7, 0x2, P0 ;  /* 0x0000a9000507aa11 */ /* 0x000fca00000f1407 */
[----:B------:R-:W2:Y:S01]  /*2b00*/  @!P2 LDG.E R236, [R6.64] ;  /* 0x0000000e06eca981 */ /* 0x000ea2000c1e1900 */
[----:B------:R-:W-:Y:S01]  /*2b10*/  IMAD.MOV R2, RZ, RZ, -R2 ;  /* 0x000000ffff027224 */ /* 0x000fe200078e0a02 */
[----:B------:R-:W-:Y:S01]  /*2b20*/  SEL R20, RZ, 0x10, P3 ;  /* 0x00000010ff147807 */ /* 0x000fe20001800000 */
[----:B------:R-:W-:Y:S01]  /*2b30*/  IMAD.WIDE R14, R56, 0x2, RZ ;  /* 0x00000002380e7825 */ /* 0x000fe200078e02ff */
[----:B------:R-:W-:Y:S02]  /*2b40*/  SEL R11, RZ, 0x10, P4 ;  /* 0x00000010ff0b7807 */ /* 0x000fe40002000000 */
[----:B------:R-:W-:Y:S01]  /*2b50*/  IADD3 R18, -R20, 0x10, RZ ;  /* 0x0000001014127810 */ /* 0x000fe20007ffe1ff */
[----:B------:R-:W-:Y:S01]  /*2b60*/  IMAD R238, R2, c[0x0][0x2b8], R4 ;  /* 0x0000ae0002ee7a24 */ /* 0x000fe200078e0204 */
[----:B------:R-:W-:Y:S02]  /*2b70*/  IADD3 R16, -R11, 0x10, RZ ;  /* 0x000000100b107810 */ /* 0x000fe40007ffe1ff */
[----:B------:R-:W-:Y:S01]  /*2b80*/  LOP3.LUT R18, R18, 0xf, RZ, 0xc0, !PT ;  /* 0x0000000f12127812 */ /* 0x000fe200078ec0ff */
[----:B------:R-:W-:Y:S01]  /*2b90*/  IMAD.WIDE.U32 R4, R238, c[0x0][0x1e0], RZ ;  /* 0x00007800ee047a25 */ /* 0x000fe200078e00ff */
[----:B------:R-:W-:-:S02]  /*2ba0*/  SHF.R.S32.HI R2, RZ, 0x1f, R238 ;  /* 0x0000001fff027819 */ /* 0x000fc400000114ee */
[----:B------:R-:W-:Y:S02]  /*2bb0*/  LOP3.LUT R16, R16, 0xf, RZ, 0xc0, !PT ;  /* 0x0000000f10107812 */ /* 0x000fe400078ec0ff */
[----:B------:R-:W-:Y:S01]  /*2bc0*/  IADD3 R12, -R152, 0x10, RZ ;  /* 0x00000010980c7810 */ /* 0x000fe20007ffe1ff */
[----:B------:R-:W-:-:S03]  /*2bd0*/  IMAD R2, R2, c[0x0][0x1e0], RZ ;  /* 0x0000780002027a24 */ /* 0x000fc600078e02ff */
[----:B------:R-:W-:Y:S01]  /*2be0*/  LOP3.LUT R12, R12, 0xf, RZ, 0xc0, !PT ;  /* 0x0000000f0c0c7812 */ /* 0x000fe200078ec0ff */
[----:B------:R-:W-:-:S04]  /*2bf0*/  IMAD R2, R238, c[0x0][0x1e4], R2 ;  /* 0x00007900ee027a24 */ /* 0x000fc800078e0202 */
[----:B------:R-:W-:Y:S01]  /*2c00*/  IMAD.IADD R5, R5, 0x1, R2 ;  /* 0x0000000105057824 */ /* 0x000fe200078e0202 */
[----:B--2---:R-:W-:-:S03]  /*2c10*/  SHF.R.S32.HI R2, RZ, 0x1f, R236 ;  /* 0x0000001fff027819 */ /* 0x004fc600000114ec */
[----:B------:R-:W-:-:S04]  /*2c20*/  IMAD.WIDE.U32 R4, R236, c[0x0][0x1f0], R4 ;  /* 0x00007c00ec047a25 */ /* 0x000fc800078e0004 */
[----:B------:R-:W-:-:S04]  /*2c30*/  IMAD R2, R2, c[0x0][0x1f0], RZ ;  /* 0x00007c0002027a24 */ /* 0x000fc800078e02ff */
[----:B------:R-:W-:Y:S01]  /*2c40*/  IMAD R6, R236, c[0x0][0x1f4], R2 ;  /* 0x00007d00ec067a24 */ /* 0x000fe200078e0202 */
[----:B------:R-:W-:-:S04]  /*2c50*/  IADD3 R2, P0, R4, UR18, RZ ;  /* 0x0000001204027c10 */ /* 0x000fc8000ff1e0ff */
[----:B------:R-:W-:Y:S02]  /*2c60*/  IADD3.X R4, R5, UR16, R6, P0, !PT ;  /* 0x0000001005047c10 */ /* 0x000fe400087fe406 */
[C---:B------:R-:W-:Y:S02]  /*2c70*/  LEA R9, P0, R2.reuse, c[0x0][0x1c8], 0x1 ;  /* 0x0000720002097a11 */ /* 0x040fe400078008ff */
[----:B------:R-:W-:Y:S02]  /*2c80*/  SHF.R.S32.HI R5, RZ, 0x1f, R155 ;  /* 0x0000001fff057819 */ /* 0x000fe4000001149b */
[----:B------:R-:W-:Y:S02]  /*2c90*/  LEA.HI.X R4, R2, c[0x0][0x1cc], R4, 0x1, P0 ;  /* 0x0000730002047a11 */ /* 0x000fe400000f0c04 */
[----:B------:R-:W1:Y:S01]  /*2ca0*/  SHFL.IDX PT, R2, R9, 0x1, 0x1c1f ;  /* 0x003c1f0009027f89 */ /* 0x000e6200000e0000 */
[----:B------:R-:W-:Y:S02]  /*2cb0*/  LEA.HI R5, R5, R155, RZ, 0x3 ;  /* 0x0000009b05057211 */ /* 0x000fe400078f18ff */
[----:B------:R-:W-:Y:S01]  /*2cc0*/  SHF.R.S32.HI R6, RZ, 0x1f, R154 ;  /* 0x0000001fff067819 */ /* 0x000fe2000001149a */
[----:B------:R-:W2:Y:S03]  /*2cd0*/  SHFL.IDX PT, R8, R4, 0x1, 0x1c1f ;  /* 0x003c1f0004087f89 */ /* 0x000ea600000e0000 */
[----:B------:R-:W-:Y:S01]  /*2ce0*/  LEA.HI R6, R6, R154, RZ, 0x3 ;  /* 0x0000009a06067211 */ /* 0x000fe200078f18ff */
[----:B------:R-:W3:Y:S03]  /*2cf0*/  SHFL.IDX PT, R9, R9, RZ, 0x1c1f ;  /* 0x001c1fff09097589 */ /* 0x000ee600000e0000 */
[----:B------:R-:W-:Y:S01]  /*2d00*/  LOP3.LUT R6, R6, 0xfffffff8, RZ, 0xc0, !PT ;  /* 0xfffffff806067812 */ /* 0x000fe200078ec0ff */
[----:B------:R4:W5:Y:S04]  /*2d10*/  SHFL.IDX PT, R10, R4, RZ, 0x1c1f ;  /* 0x001c1fff040a7589 */ /* 0x00096800000e0000 */
[----:B------:R-:W-:Y:S01]  /*2d20*/  IMAD.WIDE R6, R6, 0x2, RZ ;  /* 0x0000000206067825 */ /* 0x000fe200078e02ff */
[----:B-1----:R-:W-:-:S04]  /*2d30*/  IADD3 R18, P1, P0, R18, R2, R14 ;  /* 0x0000000212127210 */ /* 0x002fc8000783e00e */
[----:B--2---:R-:W-:Y:S02]  /*2d40*/  IADD3.X R19, RZ, R8, R15, P1, P0 ;  /* 0x00000008ff137210 */ /* 0x004fe40000fe040f */
[----:B---3--:R-:W-:Y:S02]  /*2d50*/  IADD3 R14, P6, R14, R9, RZ ;  /* 0x000000090e0e7210 */ /* 0x008fe40007fde0ff */
[----:B----4-:R-:W-:-:S03]  /*2d60*/  LOP3.LUT R4, R5, 0xfffffff8, RZ, 0xc0, !PT ;  /* 0xfffffff805047812 */ /* 0x010fc600078ec0ff */
[----:B-----5:R-:W-:Y:S01]  /*2d70*/  IMAD.X R15, R15, 0x1, R10, P6 ;  /* 0x000000010f0f7824 */ /* 0x020fe200030e060a */
[----:B------:R-:W-:Y:S01]  /*2d80*/  ISETP.NE.U32.AND P6, PT, R20, RZ, PT ;  /* 0x000000ff1400720c */ /* 0x000fe20003fc5070 */
[----:B------:R-:W-:-:S05]  /*2d90*/  IMAD.WIDE R4, R4, 0x2, RZ ;  /* 0x0000000204047825 */ /* 0x000fca00078e02ff */
[----:B------:R-:W-:-:S04]  /*2da0*/  IADD3 R16, P1, P0, R16, R2, R4 ;  /* 0x0000000210107210 */ /* 0x000fc8000783e004 */
[----:B------:R-:W-:Y:S02]  /*2db0*/  IADD3.X R17, RZ, R8, R5, P1, P0 ;  /* 0x00000008ff117210 */ /* 0x000fe40000fe0405 */
[----:B------:R-:W-:Y:S01]  /*2dc0*/  IADD3 R12, P1, P0, R12, R2, R6 ;  /* 0x000000020c0c7210 */ /* 0x000fe2000783e006 */
[----:B------:R-:W-:-:S03]  /*2dd0*/  IMAD.SHL.U32 R2, R153, 0x2, RZ ;  /* 0x0000000299027824 */ /* 0x000fc600078e00ff */
[----:B------:R-:W-:Y:S02]  /*2de0*/  IADD3.X R13, RZ, R8, R7, P1, P0 ;  /* 0x00000008ff0d7210 */ /* 0x000fe40000fe0407 */
[-C--:B------:R-:W-:Y:S01]  /*2df0*/  IADD3 R8, P1, R4, R9.reuse, RZ ;  /* 0x0000000904087210 */ /* 0x080fe20007f3e0ff */
[----:B------:R1:W-:Y:S01]  /*2e00*/  LDGSTS.E.BYPASS.LTC128B.128 [R2+0x3100], [R14.64], !P3 ;  /* 0x031000000e027fae */ /* 0x0003e2000d901d4e */
[----:B------:R-:W-:-:S03]  /*2e10*/  IADD3 R4, P0, R6, R9, RZ ;  /* 0x0000000906047210 */ /* 0x000fc60007f1e0ff */
[--C-:B------:R-:W-:Y:S01]  /*2e20*/  IMAD.X R9, R5, 0x1, R10.reuse, P1 ;  /* 0x0000000105097824 */ /* 0x100fe200008e060a */
[----:B------:R-:W-:Y:S01]  /*2e30*/  ISETP.NE.U32.AND P1, PT, R11, RZ, PT ;  /* 0x000000ff0b00720c */ /* 0x000fe20003f25070 */
[----:B------:R-:W-:Y:S01]  /*2e40*/  IMAD.X R5, R7, 0x1, R10, P0 ;  /* 0x0000000107057824 */ /* 0x000fe200000e060a */
[----:B------:R-:W-:Y:S02]  /*2e50*/  ISETP.NE.U32.AND P0, PT, R152, RZ, PT ;  /* 0x000000ff9800720c */ /* 0x000fe40003f05070 */
[----:B------:R1:W-:Y:S04]  /*2e60*/  LDGSTS.E.BYPASS.LTC128B.128 [R2+0x4100], [R8.64], !P4 ;  /* 0x0410000008027fae */ /* 0x0003e8000e101d4e */
[----:B------:R1:W-:Y:S04]  /*2e70*/  LDGSTS.E.BYPASS.LTC128B.128 [R2+0x5100], [R4.64], !P5 ;  /* 0x0510000004027fae */ /* 0x0003e8000e901d4e */
[----:B------:R1:W-:Y:S04]  /*2e80*/  LDGSTS.E.BYPASS.LTC128B.128.ZFILL [R2+0x3900], [R18.64], P6 ;  /* 0x0390000012027fae */ /* 0x0003e8000b141d4e */
[----:B------:R1:W-:Y:S04]  /*2e90*/  LDGSTS.E.BYPASS.LTC128B.128.ZFILL [R2+0x4900], [R16.64], P1 ;  /* 0x0490000010027fae */ /* 0x0003e80008941d4e */
[----:B------:R1:W-:Y:S02]  /*2ea0*/  LDGSTS.E.BYPASS.LTC128B.128.ZFILL [R2+0x5900], [R12.64], P0 ;  /* 0x059000000c027fae */ /* 0x0003e40008141d4e */
.L_x_1:
[----:B-1234-:R-:W-:Y:S01]  /*2eb0*/  SHF.R.S32.HI R2, RZ, 0x1f, R57 ;  /* 0x0000001fff027819 */ /* 0x01efe20000011439 */
[----:B------:R-:W-:Y:S01]  /*2ec0*/  IMAD.SHL.U32 R217, R0, 0x2, RZ ;  /* 0x0000000200d97824 */ /* 0x000fe200078e00ff */
[----:B------:R-:W0:Y:S02]  /*2ed0*/  LDGDEPBAR ;  /* 0x00000000000079af */ /* 0x000e240000000000 */
[----:B------:R-:W-:Y:S01]  /*2ee0*/  LEA.HI R4, R2, R57, RZ, 0x2 ;  /* 0x0000003902047211 */ /* 0x000fe200078f10ff */
[----:B------:R-:W-:-:S03]  /*2ef0*/  IMAD R218, R3, 0x2, R217 ;  /* 0x0000000203da7824 */ /* 0x000fc600078e02d9 */
[----:B------:R-:W-:Y:S01]  /*2f00*/  LOP3.LUT R2, R4, 0x7ffffffc, RZ, 0xc0, !PT ;  /* 0x7ffffffc04027812 */ /* 0x000fe200078ec0ff */
[----:B------:R1:W-:Y:S04]  /*2f10*/  STL [R1+0x44], R4 ;  /* 0x0000440401007387 */ /* 0x0003e80000100800 */
[----:B------:R-:W-:Y:S02]  /*2f20*/  IMAD.IADD R2, R57, 0x1, -R2 ;  /* 0x0000000139027824 */ /* 0x000fe400078e0a02 */
[----:B-1----:R-:W-:-:S04]  /*2f30*/  IMAD.U32 R4, RZ, RZ, UR17 ;  /* 0x00000011ff047e24 */ /* 0x002fc8000f8e00ff */
[----:B------:R-:W-:-:S05]  /*2f40*/  IMAD R2, R2, -0x2, R4 ;  /* 0xfffffffe02027824 */ /* 0x000fca00078e0204 */
[C---:B------:R-:W-:Y:S02]  /*2f50*/  ISETP.GT.AND P0, PT, R2.reuse, RZ, PT ;  /* 0x000000ff0200720c */ /* 0x040fe40003f04270 */
[C---:B------:R-:W-:Y:S02]  /*2f60*/  ISETP.GT.AND P1, PT, R2.reuse, 0x1, PT ;  /* 0x000000010200780c */ /* 0x040fe40003f24270 */
[----:B------:R-:W-:Y:S02]  /*2f70*/  ISETP.GT.AND P6, PT, R2, 0x8, PT ;  /* 0x000000080200780c */ /* 0x000fe40003fc4270 */
[----:B------:R-:W-:Y:S02]  /*2f80*/  FSEL R9, R117, -INF , P0 ;  /* 0xff80000075097808 */ /* 0x000fe40000000000 */
[----:B------:R-:W-:Y:S02]  /*2f90*/  FSEL R10, R116, -INF , P1 ;  /* 0xff800000740a7808 */ /* 0x000fe40000800000 */
[----:B------:R-:W-:-:S02]  /*2fa0*/  FSEL R15, R115, -INF , P0 ;  /* 0xff800000730f7808 */ /* 0x000fc40000000000 */
[----:B------:R-:W-:Y:S02]  /*2fb0*/  FSEL R39, R119, -INF , P0 ;  /* 0xff80000077277808 */ /* 0x000fe40000000000 */
[----:B------:R-:W-:Y:S02]  /*2fc0*/  FSEL R32, R121, -INF , P0 ;  /* 0xff80000079207808 */ /* 0x000fe40000000000 */
[----:B------:R-:W-:Y:S02]  /*2fd0*/  ISETP.GT.AND P0, PT, R2, 0x9, PT ;  /* 0x000000090200780c */ /* 0x000fe40003f04270 */
[----:B------:R-:W-:Y:S02]  /*2fe0*/  FSEL R11, R105, -INF , P6 ;  /* 0xff800000690b7808 */ /* 0x000fe40003000000 */
[----:B------:R-:W-:Y:S02]  /*2ff0*/  FMNMX.FTZ R4, R9, R10, !PT ;  /* 0x0000000a09047209 */ /* 0x000fe40007810000 */
        /* <DEDUP_REMOVED lines=9> */
[----:B------:R-:W-:Y:S02]  /*3090*/  FSEL R47, R97, -INF , P1 ;  /* 0xff800000612f7808 */ /* 0x000fe40000800000 */
[----:B------:R-:W-:Y:S02]  /*30a0*/  FSEL R107, R99, -INF , P1 ;  /* 0xff800000636b7808 */ /* 0x000fe40000800000 */
[----:B------:R-:W-:Y:S02]  /*30b0*/  FSEL R100, R102, -INF , P1 ;  /* 0xff80000066647808 */ /* 0x000fe40000800000 */
[----:B------:R-:W-:-:S02]  /*30c0*/  ISETP.GT.AND P1, PT, R2, 0x11, PT ;  /* 0x000000110200780c */ /* 0x000fc40003f24270 */
[----:B------:R-:W-:Y:S02]  /*30d0*/  FMNMX.FTZ R4, R14, R4, !PT ;  /* 0x000000040e047209 */ /* 0x000fe40007810000 */
[----:B------:R-:W-:Y:S02]  /*30e0*/  FSEL R46, R106, -INF , P0 ;  /* 0xff8000006a2e7808 */ /* 0x000fe40000000000 */
[----:B------:R-:W-:Y:S02]  /*30f0*/  FSEL R38, R112, -INF , P0 ;  /* 0xff80000070267808 */ /* 0x000fe40000000000 */
[----:B------:R-:W-:Y:S02]  /*3100*/  ISETP.GT.AND P0, PT, R2, 0x18, PT ;  /* 0x000000180200780c */ /* 0x000fe40003f04270 */
[----:B------:R-:W-:Y:S02]  /*3110*/  FSEL R48, R96, -INF , P1 ;  /* 0xff80000060307808 */ /* 0x000fe40000800000 */
[----:B------:R-:W-:-:S02]  /*3120*/  FMNMX.FTZ R4, R47, R4, !PT ;  /* 0x000000042f047209 */ /* 0x000fc40007810000 */
        /* <DEDUP_REMOVED lines=9> */
[----:B------:R-:W-:Y:S02]  /*31c0*/  ISETP.GT.AND P6, PT, R2, 0x20, PT ;  /* 0x000000200200780c */ /* 0x000fe40003fc4270 */
[----:B------:R-:W-:Y:S02]  /*31d0*/  FMNMX.FTZ R4, R49, R4, !PT ;  /* 0x0000000431047209 */ /* 0x000fe40007810000 */
[----:B------:R-:W-:-:S02]  /*31e0*/  FMNMX.FTZ R5, R15, R16, !PT ;  /* 0x000000100f057209 */ /* 0x000fc40007810000 */
[----:B------:R-:W-:Y:S02]  /*31f0*/  FSEL R57, R93, -INF , P1 ;  /* 0xff8000005d397808 */ /* 0x000fe40000800000 */
[----:B------:R-:W-:Y:S02]  /*3200*/  FSEL R128, R98, -INF , P1 ;  /* 0xff80000062807808 */ /* 0x000fe40000800000 */
[----:B------:R-:W-:Y:S02]  /*3210*/  FSEL R101, R101, -INF , P1 ;  /* 0xff80000065657808 */ /* 0x000fe40000800000 */
[----:B------:R-:W-:Y:S02]  /*3220*/  ISETP.GT.AND P1, PT, R2, 0x21, PT ;  /* 0x000000210200780c */ /* 0x000fe40003f24270 */
[----:B------:R-:W-:Y:S02]  /*3230*/  FSEL R131, R79, -INF , P6 ;  /* 0xff8000004f837808 */ /* 0x000fe40003000000 */
[----:B------:R-:W-:-:S02]  /*3240*/  FMNMX.FTZ R4, R50, R4, !PT ;  /* 0x0000000432047209 */ /* 0x000fc40007810000 */
[----:B------:R-:W-:Y:S02]  /*3250*/  FMNMX.FTZ R5, R17, R5, !PT ;  /* 0x0000000511057209 */ /* 0x000fe40007810000 */
[----:B------:R-:W-:Y:S02]  /*3260*/  FSEL R58, R58, -INF , P0 ;  /* 0xff8000003a3a7808 */ /* 0x000fe40000000000 */
[----:B------:R-:W-:Y:S02]  /*3270*/  FSEL R129, R91, -INF , P0 ;  /* 0xff8000005b817808 */ /* 0x000fe40000000000 */
[----:B------:R-:W-:Y:S02]  /*3280*/  FSEL R102, R94, -INF , P0 ;  /* 0xff8000005e667808 */ /* 0x000fe40000000000 */
[----:B------:R-:W-:Y:S02]  /*3290*/  ISETP.GT.AND P0, PT, R2, 0x28, PT ;  /* 0x000000280200780c */ /* 0x000fe40003f04270 */
[----:B------:R-:W-:-:S02]  /*32a0*/  FSEL R154, R78, -INF , P1 ;  /* 0xff8000004e9a7808 */ /* 0x000fc40000800000 */
[----:B------:R-:W-:Y:S02]  /*32b0*/  FMNMX.FTZ R4, R131, R4, !PT ;  /* 0x0000000483047209 */ /* 0x000fe40007810000 */
[----:B------:R-:W-:Y:S02]  /*32c0*/  FMNMX.FTZ R5, R18, R5, !PT ;  /* 0x0000000512057209 */ /* 0x000fe40007810000 */
[----:B------:R-:W-:Y:S02]  /*32d0*/  FSEL R164, R76, -INF , P1 ;  /* 0xff8000004ca47808 */ /* 0x000fe40000800000 */
[----:B------:R-:W-:Y:S02]  /*32e0*/  FSEL R187, R84, -INF , P1 ;  /* 0xff80000054bb7808 */ /* 0x000fe40000800000 */
[----:B------:R-:W-:Y:S02]  /*32f0*/  FSEL R184, R87, -INF , P1 ;  /* 0xff80000057b87808 */ /* 0x000fe40000800000 */
[----:B------:R-:W-:-:S02]  /*3300*/  FSEL R153, R72, -INF , P0 ;  /* 0xff80000048997808 */ /* 0x000fc40000000000 */
[----:B------:R-:W-:Y:S02]  /*3310*/  ISETP.GT.AND P1, PT, R2, 0x29, PT ;  /* 0x000000290200780c */ /* 0x000fe40003f24270 */
[----:B------:R-:W-:Y:S02]  /*3320*/  FMNMX.FTZ R4, R154, R4, !PT ;  /* 0x000000049a047209 */ /* 0x000fe40007810000 */
[----:B------:R-:W-:Y:S02]  /*3330*/  FMNMX.FTZ R5, R51, R5, !PT ;  /* 0x0000000533057209 */ /* 0x000fe40007810000 */
[----:B------:R-:W-:Y:S02]  /*3340*/  FSEL R165, R74, -INF , P0 ;  /* 0xff8000004aa57808 */ /* 0x000fe40000000000 */
[----:B------:R-:W-:Y:S02]  /*3350*/  FSEL R190, R70, -INF , P0 ;  /* 0xff80000046be7808 */ /* 0x000fe40000000000 */
[----:B------:R-:W-:-:S02]  /*3360*/  FSEL R186, R68, -INF , P0 ;  /* 0xff80000044ba7808 */ /* 0x000fc40000000000 */
[----:B------:R-:W-:Y:S02]  /*3370*/  FSEL R152, R73, -INF , P1 ;  /* 0xff80000049987808 */ /* 0x000fe40000800000 */
[----:B------:R-:W-:Y:S02]  /*3380*/  ISETP.GT.AND P0, PT, R2, 0x30, PT ;  /* 0x000000300200780c */ /* 0x000fe40003f04270 */
[----:B------:R-:W-:Y:S02]  /*3390*/  FMNMX.FTZ R4, R153, R4, !PT ;  /* 0x0000000499047209 */ /* 0x000fe40007810000 */
[----:B------:R-:W-:Y:S02]  /*33a0*/  FMNMX.FTZ R5, R57, R5, !PT ;  /* 0x0000000539057209 */ /* 0x000fe40007810000 */
[----:B------:R-:W-:Y:S02]  /*33b0*/  FSEL R155, R77, -INF , P6 ;  /* 0xff8000004d9b7808 */ /* 0x000fe40003000000 */
[----:B------:R-:W-:-:S02]  /*33c0*/  FSEL R189, R85, -INF , P6 ;  /* 0xff80000055bd7808 */ /* 0x000fc40003000000 */
[----:B------:R-:W-:Y:S02]  /*33d0*/  FSEL R167, R86, -INF , P6 ;  /* 0xff80000056a77808 */ /* 0x000fe40003000000 */
[----:B------:R-:W-:Y:S02]  /*33e0*/  ISETP.GT.AND P6, PT, R2, 0x31, PT ;  /* 0x000000310200780c */ /* 0x000fe40003fc4270 */
[----:B------:R-:W-:Y:S02]  /*33f0*/  FSEL R200, R27, -INF , P0 ;  /* 0xff8000001bc87808 */ /* 0x000fe40000000000 */
[----:B------:R-:W-:Y:S02]  /*3400*/  FMNMX.FTZ R4, R152, R4, !PT ;  /* 0x0000000498047209 */ /* 0x000fe40007810000 */
        /* <DEDUP_REMOVED lines=10> */
[----:B------:R-:W-:Y:S02]  /*34b0*/  FMNMX.FTZ R5, R59, R5, !PT ;  /* 0x000000053b057209 */ /* 0x000fe40007810000 */
[----:B------:R-:W-:Y:S02]  /*34c0*/  ISETP.GT.AND P0, PT, R2, 0x39, PT ;  /* 0x000000390200780c */ /* 0x000fe40003f04270 */
[----:B------:R-:W-:Y:S02]  /*34d0*/  FSEL R202, R22, -INF , P1 ;  /* 0xff80000016ca7808 */ /* 0x000fe40000800000 */
[----:B------:R-:W-:-:S02]  /*34e0*/  FMNMX.FTZ R2, R201, R4, !PT ;  /* 0x00000004c9027209 */ /* 0x000fc40007810000 */
[----:B------:R-:W-:Y:S02]  /*34f0*/  FMNMX.FTZ R6, R32, R36, !PT ;  /* 0x0000002420067209 */ /* 0x000fe40007810000 */
[----:B------:R-:W-:Y:S02]  /*3500*/  FMNMX.FTZ R4, R155, R5, !PT ;  /* 0x000000059b047209 */ /* 0x000fe40007810000 */
[----:B------:R-:W-:Y:S02]  /*3510*/  FSEL R203, R21, -INF , P0 ;  /* 0xff80000015cb7808 */ /* 0x000fe40000000000 */
[----:B------:R-:W-:Y:S02]  /*3520*/  FMNMX.FTZ R2, R202, R2, !PT ;  /* 0x00000002ca027209 */ /* 0x000fe40007810000 */
[----:B------:R-:W-:Y:S02]  /*3530*/  FMNMX.FTZ R5, R37, R6, !PT ;  /* 0x0000000625057209 */ /* 0x000fe40007810000 */
[----:B------:R-:W-:-:S02]  /*3540*/  FMNMX.FTZ R4, R164, R4, !PT ;  /* 0x00000004a4047209 */ /* 0x000fc40007810000 */
[----:B------:R-:W-:Y:S02]  /*3550*/  FMNMX.FTZ R103, R203, R2, !PT ;  /* 0x00000002cb677209 */ /* 0x000fe40007810000 */
[----:B------:R-:W-:Y:S02]  /*3560*/  FMNMX.FTZ R5, R38, R5, !PT ;  /* 0x0000000526057209 */ /* 0x000fe40007810000 */
[----:B------:R-:W-:Y:S01]  /*3570*/  FMNMX.FTZ R2, R165, R4, !PT ;  /* 0x00000004a5027209 */ /* 0x000fe20007810000 */
[----:B------:R-:W1:Y:S01]  /*3580*/  SHFL.BFLY PT, R7, R103, 0x2, 0x1f ;  /* 0x0c401f0067077f89 */ /* 0x000e6200000e0000 */
[----:B------:R-:W-:Y:S02]  /*3590*/  FMNMX.FTZ R4, R100, R5, !PT ;  /* 0x0000000564047209 */ /* 0x000fe40007810000 */
[----:B------:R-:W-:Y:S02]  /*35a0*/  FMNMX.FTZ R2, R166, R2, !PT ;  /* 0x00000002a6027209 */ /* 0x000fe40007810000 */
[----:B------:R-:W-:-:S02]  /*35b0*/  FSEL R205, R28, -INF , P6 ;  /* 0xff8000001ccd7808 */ /* 0x000fc40003000000 */
[----:B------:R-:W-:Y:S02]  /*35c0*/  FMNMX.FTZ R4, R101, R4, !PT ;  /* 0x0000000465047209 */ /* 0x000fe40007810000 */
[----:B------:R-:W-:Y:S02]  /*35d0*/  FMNMX.FTZ R2, R211, R2, !PT ;  /* 0x00000002d3027209 */ /* 0x000fe40007810000 */
[----:B------:R-:W-:Y:S02]  /*35e0*/  FSEL R204, R24, -INF , P1 ;  /* 0xff80000018cc7808 */ /* 0x000fe40000800000 */
[----:B------:R-:W-:Y:S01]  /*35f0*/  FMNMX.FTZ R4, R102, R4, !PT ;  /* 0x0000000466047209 */ /* 0x000fe20007810000 */
[----:B------:R-:W-:Y:S01]  /*3600*/  LDSM.16.MT88.4 R24, [R218+0x100] ;  /* 0x00010000da18783b */ /* 0x000fe20000004200 */
[----:B------:R-:W-:Y:S02]  /*3610*/  FMNMX.FTZ R2, R205, R2, !PT ;  /* 0x00000002cd027209 */ /* 0x000fe40007810000 */
[----:B------:R-:W-:-:S02]  /*3620*/  FSEL R210, R23, -INF , P0 ;  /* 0xff80000017d27808 */ /* 0x000fc40000000000 */
[----:B------:R-:W-:Y:S01]  /*3630*/  FMNMX.FTZ R4, R106, R4, !PT ;  /* 0x000000046a047209 */ /* 0x000fe20007810000 */
[----:B------:R-:W-:Y:S01]  /*3640*/  LDSM.16.MT88.4 R20, [R217+0x1100] ;  /* 0x00110000d914783b */ /* 0x000fe20000004200 */
[----:B------:R-:W-:Y:S02]  /*3650*/  FMNMX.FTZ R2, R204, R2, !PT ;  /* 0x00000002cc027209 */ /* 0x000fe40007810000 */
[----:B------:R-:W-:Y:S02]  /*3660*/  FMNMX.FTZ R5, R39, R44, !PT ;  /* 0x0000002c27057209 */ /* 0x000fe40007810000 */
[----:B------:R-:W-:Y:S02]  /*3670*/  FMNMX.FTZ R4, R167, R4, !PT ;  /* 0x00000004a7047209 */ /* 0x000fe40007810000 */
[----:B------:R-:W-:Y:S02]  /*3680*/  FMNMX.FTZ R6, R210, R2, !PT ;  /* 0x00000002d2067209 */ /* 0x000fe40007810000 */
[----:B------:R-:W-:-:S02]  /*3690*/  FMNMX.FTZ R2, R45, R5, !PT ;  /* 0x000000052d027209 */ /* 0x000fc40007810000 */
[----:B------:R-:W-:Y:S02]  /*36a0*/  FMNMX.FTZ R4, R184, R4, !PT ;  /* 0x00000004b8047209 */ /* 0x000fe40007810000 */
[----:B------:R-:W-:Y:S02]  /*36b0*/  FMNMX.FTZ R2, R46, R2, !PT ;  /* 0x000000022e027209 */ /* 0x000fe40007810000 */
[----:B-1----:R-:W-:Y:S02]  /*36c0*/  FMNMX.FTZ R103, R103, R7, !PT ;  /* 0x0000000767677209 */ /* 0x002fe40007810000 */
[----:B------:R-:W1:Y:S01]  /*36d0*/  SHFL.BFLY PT, R7, R6, 0x2, 0x1f ;  /* 0x0c401f0006077f89 */ /* 0x000e6200000e0000 */
[----:B------:R-:W-:Y:S02]  /*36e0*/  FMNMX.FTZ R4, R186, R4, !PT ;  /* 0x00000004ba047209 */ /* 0x000fe40007810000 */
[----:B------:R-:W-:Y:S01]  /*36f0*/  FMNMX.FTZ R2, R107, R2, !PT ;  /* 0x000000026b027209 */ /* 0x000fe20007810000 */
[----:B------:R-:W2:Y:S01]  /*3700*/  SHFL.BFLY PT, R8, R103, 0x1, 0x1f ;  /* 0x0c201f0067087f89 */ /* 0x000ea200000e0000 */
[----:B------:R-:W-:-:S02]  /*3710*/  FMNMX.FTZ R4, R185, R4, !PT ;  /* 0x00000004b9047209 */ /* 0x000fc40007810000 */
[----:B------:R-:W-:Y:S02]  /*3720*/  FMNMX.FTZ R2, R128, R2, !PT ;  /* 0x0000000280027209 */ /* 0x000fe40007810000 */
[----:B------:R-:W-:Y:S02]  /*3730*/  FSEL R207, R53, -INF , P6 ;  /* 0xff80000035cf7808 */ /* 0x000fe40003000000 */
[----:B------:R-:W-:Y:S02]  /*3740*/  FMNMX.FTZ R4, R239, R4, !PT ;  /* 0x00000004ef047209 */ /* 0x000fe40007810000 */
[----:B------:R-:W-:Y:S02]  /*3750*/  FMNMX.FTZ R2, R129, R2, !PT ;  /* 0x0000000281027209 */ /* 0x000fe40007810000 */
[----:B------:R-:W-:Y:S02]  /*3760*/  FSEL R212, R30, -INF , P1 ;  /* 0xff8000001ed47808 */ /* 0x000fe40000800000 */
[----:B------:R-:W-:-:S02]  /*3770*/  FMNMX.FTZ R4, R207, R4, !PT ;  /* 0x00000004cf047209 */ /* 0x000fc40007810000 */
[----:B------:R-:W-:Y:S02]  /*3780*/  FMNMX.FTZ R2, R130, R2, !PT ;  /* 0x0000000282027209 */ /* 0x000fe40007810000 */
[----:B------:R-:W-:Y:S02]  /*3790*/  FSEL R214, R29, -INF , P0 ;  /* 0xff8000001dd67808 */ /* 0x000fe40000000000 */
[----:B------:R-:W-:Y:S01]  /*37a0*/  FMNMX.FTZ R4, R212, R4, !PT ;  /* 0x00000004d4047209 */ /* 0x000fe20007810000 */
[----:B------:R-:W-:Y:S01]  /*37b0*/  LDSM.16.MT88.4 R28, [R217+0x100] ;  /* 0x00010000d91c783b */ /* 0x000fe20000004200 */
[----:B------:R-:W-:Y:S02]  /*37c0*/  FMNMX.FTZ R5, R189, R2, !PT ;  /* 0x00000002bd057209 */ /* 0x000fe40007810000 */
[----:B------:R-:W-:Y:S02]  /*37d0*/  FMNMX.FTZ R4, R214, R4, !PT ;  /* 0x00000004d6047209 */ /* 0x000fe40007810000 */
[----:B------:R-:W-:-:S02]  /*37e0*/  FMNMX.FTZ R5, R187, R5, !PT ;  /* 0x00000005bb057209 */ /* 0x000fc40007810000 */
[----:B-1----:R-:W-:Y:S02]  /*37f0*/  FMNMX.FTZ R2, R6, R7, !PT ;  /* 0x0000000706027209 */ /* 0x002fe40007810000 */
[----:B------:R-:W-:Y:S01]  /*3800*/  SHFL.BFLY PT, R7, R4, 0x2, 0x1f ;  /* 0x0c401f0004077f89 */ /* 0x000fe200000e0000 */
[----:B------:R-:W-:Y:S02]  /*3810*/  FMNMX.FTZ R5, R190, R5, !PT ;  /* 0x00000005be057209 */ /* 0x000fe40007810000 */
[----:B--2---:R-:W-:Y:S02]  /*3820*/  FMNMX.FTZ R103, R103, R8, !PT ;  /* 0x0000000867677209 */ /* 0x004fe40007810000 */
[----:B------:R-:W-:Y:S01]  /*3830*/  FMNMX.FTZ R5, R188, R5, !PT ;  /* 0x00000005bc057209 */ /* 0x000fe20007810000 */
[----:B------:R-:W1:Y:S01]  /*3840*/  SHFL.BFLY PT, R8, R2, 0x1, 0x1f ;  /* 0x0c201f0002087f89 */ /* 0x000e6200000e0000 */
[----:B------:R-:W-:Y:S01]  /*3850*/  FSEL R215, R40, -INF , P6 ;  /* 0xff80000028d77808 */ /* 0x000fe20003000000 */
[----:B------:R-:W-:Y:S01]  /*3860*/  FMUL.FTZ R13, R103, c[0x0][0x2d0] ;  /* 0x0000b400670d7a20 */ /* 0x000fe20000410000 */
[----:B------:R-:W-:Y:S01]  /*3870*/  FMNMX.FTZ R5, R137, R5, !PT ;  /* 0x0000000589057209 */ /* 0x000fe20007810000 */
[----:B------:R-:W-:Y:S01]  /*3880*/  LDSM.16.MT88.4 R40, [R218+0x2100] ;  /* 0x00210000da28783b */ /* 0x000fe20000004200 */
[----:B------:R-:W-:-:S02]  /*3890*/  FSETP.NEU.FTZ.AND P6, PT, R103, -INF , PT ;  /* 0xff8000006700780b */ /* 0x000fc40003fdd000 */
[----:B------:R-:W-:Y:S02]  /*38a0*/  FSEL R234, R34, -INF , P1 ;  /* 0xff80000022ea7808 */ /* 0x000fe40000800000 */
[----:B------:R-:W-:Y:S02]  /*38b0*/  FMNMX.FTZ R5, R215, R5, !PT ;  /* 0x00000005d7057209 */ /* 0x000fe40007810000 */
[----:B------:R-:W-:Y:S02]  /*38c0*/  FSEL R13, R13, RZ, P6 ;  /* 0x000000ff0d0d7208 */ /* 0x000fe40003000000 */
[----:B------:R-:W-:Y:S02]  /*38d0*/  FSEL R237, R33, -INF , P0 ;  /* 0xff80000021ed7808 */ /* 0x000fe40000000000 */
[----:B------:R-:W-:Y:S01]  /*38e0*/  FMNMX.FTZ R5, R234, R5, !PT ;  /* 0x00000005ea057209 */ /* 0x000fe20007810000 */
[----:B------:R-:W-:-:S03]  /*38f0*/  FFMA.FTZ R6, R9, c[0x0][0x2d0], -R13 ;  /* 0x0000b40009067a23 */ /* 0x000fc6000001080d */
[----:B------:R-:W-:Y:S01]  /*3900*/  FMNMX.FTZ R5, R237, R5, !PT ;  /* 0x00000005ed057209 */ /* 0x000fe20007810000 */
[----:B------:R2:W-:Y:S01]  /*3910*/  MUFU.EX2 R192, R6 ;  /* 0x0000000600c07308 */ /* 0x0005e20000000800 */
[----:B-1----:R-:W-:-:S04]  /*3920*/  FMNMX.FTZ R2, R2, R8, !PT ;  /* 0x0000000802027209 */ /* 0x002fc80007810000 */
[C---:B------:R-:W-:Y:S01]  /*3930*/  FSETP.NEU.FTZ.AND P0, PT, R2.reuse, -INF , PT ;  /* 0xff8000000200780b */ /* 0x040fe20003f1d000 */
[----:B------:R-:W-:-:S05]  /*3940*/  FMUL.FTZ R12, R2, c[0x0][0x2d0] ;  /* 0x0000b400020c7a20 */ /* 0x000fca0000410000 */
[----:B------:R-:W-:Y:S02]  /*3950*/  FSEL R12, R12, RZ, P0 ;  /* 0x000000ff0c0c7208 */ /* 0x000fe40000000000 */
[----:B--2---:R-:W-:Y:S01]  /*3960*/  FMNMX.FTZ R6, R4, R7, !PT ;  /* 0x0000000704067209 */ /* 0x004fe20007810000 */
[----:B------:R-:W-:Y:S01]  /*3970*/  FFMA.FTZ R4, R10, c[0x0][0x2d0], -R13 ;  /* 0x0000b4000a047a23 */ /* 0x000fe2000001080d */
[----:B------:R-:W-:Y:S01]  /*3980*/  SHFL.BFLY PT, R7, R5, 0x2, 0x1f ;  /* 0x0c401f0005077f89 */ /* 0x000fe200000e0000 */
[--C-:B------:R-:W-:Y:S02]  /*3990*/  FFMA.FTZ R0, R16, c[0x0][0x2d0], -R12.reuse ;  /* 0x0000b40010007a23 */ /* 0x100fe4000001080c */
[----:B------:R1:W-:Y:S01]  /*39a0*/  MUFU.EX2 R19, R4 ;  /* 0x0000000400137308 */ /* 0x0003e20000000800 */
[----:B------:R-:W2:Y:S01]  /*39b0*/  SHFL.BFLY PT, R105, R6, 0x1, 0x1f ;  /* 0x0c201f0006697f89 */ /* 0x000ea200000e0000 */
[----:B------:R-:W-:-:S06]  /*39c0*/  FFMA.FTZ R3, R18, c[0x0][0x2d0], -R12 ;  /* 0x0000b40012037a23 */ /* 0x000fcc000001080c */
[----:B------:R3:W-:Y:S01]  /*39d0*/  MUFU.EX2 R197, R0 ;  /* 0x0000000000c57308 */ /* 0x0007e20000000800 */
[----:B-1----:R-:W-:-:S07]  /*39e0*/  FFMA.FTZ R4, R11, c[0x0][0x2d0], -R13 ;  /* 0x0000b4000b047a23 */ /* 0x002fce000001080d */
[----:B------:R-:W-:Y:S01]  /*39f0*/  MUFU.EX2 R182, R3 ;  /* 0x0000000300b67308 */ /* 0x000fe20000000800 */
[----:B---3--:R-:W-:-:S07]  /*3a00*/  FFMA.FTZ R0, R17, c[0x0][0x2d0], -R12 ;  /* 0x0000b40011007a23 */ /* 0x008fce000001080c */
[----:B------:R1:W-:Y:S01]  /*3a10*/  MUFU.EX2 R136, R4 ;  /* 0x0000000400887308 */ /* 0x0003e20000000800 */
[----:B--2---:R-:W-:-:S04]  /*3a20*/  FMNMX.FTZ R105, R6, R105, !PT ;  /* 0x0000006906697209 */ /* 0x004fc80007810000 */
[C---:B------:R-:W-:Y:S01]  /*3a30*/  FSETP.NEU.FTZ.AND P0, PT, R105.reuse, -INF , PT ;  /* 0xff8000006900780b */ /* 0x040fe20003f1d000 */
[----:B-1----:R-:W-:Y:S02]  /*3a40*/  FFMA.FTZ R4, R14, c[0x0][0x2d0], -R13 ;  /* 0x0000b4000e047a23 */ /* 0x002fe4000001080d */
[----:B------:R1:W-:Y:S08]  /*3a50*/  MUFU.EX2 R14, R0 ;  /* 0x00000000000e7308 */ /* 0x0003f00000000800 */
[----:B------:R2:W3:Y:S01]  /*3a60*/  MUFU.EX2 R181, R4 ;  /* 0x0000000400b57308 */ /* 0x0004e20000000800 */
[----:B-1----:R-:W-:-:S05]  /*3a70*/  FMUL.FTZ R0, R105, c[0x0][0x2d0] ;  /* 0x0000b40069007a20 */ /* 0x002fca0000410000 */
[----:B------:R-:W-:Y:S01]  /*3a80*/  FSEL R0, R0, RZ, P0 ;  /* 0x000000ff00007208 */ /* 0x000fe20000000000 */
[----:B--2---:R-:W-:Y:S01]  /*3a90*/  FFMA.FTZ R4, R15, c[0x0][0x2d0], -R12 ;  /* 0x0000b4000f047a23 */ /* 0x004fe2000001080c */
[----:B---3--:R-:W-:Y:S01]  /*3aa0*/  F2FP.PACK_AB R6, R181, R136 ;  /* 0x00000088b506723e */ /* 0x008fe200000000ff */
[----:B------:R-:W-:Y:S02]  /*3ab0*/  IMAD.MOV.U32 R15, RZ, RZ, R19 ;  /* 0x000000ffff0f7224 */ /* 0x000fe400078e0013 */
[----:B------:R1:W2:Y:S01]  /*3ac0*/  MUFU.EX2 R196, R4 ;  /* 0x0000000400c47308 */ /* 0x0002a20000000800 */
[--C-:B------:R-:W-:Y:S01]  /*3ad0*/  FFMA.FTZ R3, R32, c[0x0][0x2d0], -R0.reuse ;  /* 0x0000b40020037a23 */ /* 0x100fe20000010800 */
[----:B------:R-:W-:Y:S01]  /*3ae0*/  LDSM.16.MT88.4 R16, [R218+0x1100] ;  /* 0x00110000da10783b */ /* 0x000fe20000004200 */
[----:B------:R-:W-:-:S03]  /*3af0*/  FFMA.FTZ R8, R37, c[0x0][0x2d0], -R0 ;  /* 0x0000b40025087a23 */ /* 0x000fc60000010800 */
[----:B------:R-:W-:Y:S02]  /*3b00*/  LDSM.16.MT88.4 R32, [R217+0x2100] ;  /* 0x00210000d920783b */ /* 0x000fe40000004200 */
[----:B------:R3:W-:Y:S01]  /*3b10*/  MUFU.EX2 R251, R3 ;  /* 0x0000000300fb7308 */ /* 0x0007e20000000800 */
[----:B-1----:R-:W-:-:S07]  /*3b20*/  FMNMX.FTZ R4, R5, R7, !PT ;  /* 0x0000000705047209 */ /* 0x002fce0007810000 */
[----:B------:R1:W-:Y:S01]  /*3b30*/  MUFU.EX2 R252, R8 ;  /* 0x0000000800fc7308 */ /* 0x0003e20000000800 */
[----:B------:R-:W-:Y:S01]  /*3b40*/  F2FP.PACK_AB R7, R182, R14 ;  /* 0x0000000eb607723e */ /* 0x000fe200000000ff */
[----:B------:R-:W4:Y:S01]  /*3b50*/  SHFL.BFLY PT, R5, R4, 0x1, 0x1f ;  /* 0x0c201f0004057f89 */ /* 0x000f2200000e0000 */
[----:B---3--:R-:W-:-:S05]  /*3b60*/  FFMA.FTZ R3, R36, c[0x0][0x2d0], -R0 ;  /* 0x0000b40024037a23 */ /* 0x008fca0000010800 */
[----:B------:R3:W-:Y:S01]  /*3b70*/  MUFU.EX2 R247, R3 ;  /* 0x0000000300f77308 */ /* 0x0007e20000000800 */
[----:B-1----:R-:W-:-:S07]  /*3b80*/  FFMA.FTZ R8, R38, c[0x0][0x2d0], -R0 ;  /* 0x0000b40026087a23 */ /* 0x002fce0000010800 */
[----:B------:R-:W1:Y:S01]  /*3b90*/  MUFU.EX2 R180, R8 ;  /* 0x0000000800b47308 */ /* 0x000e620000000800 */
[----:B----4-:R-:W-:Y:S02]  /*3ba0*/  FMNMX.FTZ R104, R4, R5, !PT ;  /* 0x0000000504687209 */ /* 0x010fe40007810000 */
[----:B------:R-:W-:Y:S02]  /*3bb0*/  F2FP.PACK_AB R4, R15, R192 ;  /* 0x000000c00f04723e */ /* 0x000fe400000000ff */
[C---:B------:R-:W-:Y:S01]  /*3bc0*/  FSETP.NEU.FTZ.AND P0, PT, R104.reuse, -INF , PT ;  /* 0xff8000006800780b */ /* 0x040fe20003f1d000 */
[----:B---3--:R-:W-:Y:S01]  /*3bd0*/  FMUL.FTZ R3, R104, c[0x0][0x2d0] ;  /* 0x0000b40068037a20 */ /* 0x008fe20000410000 */
[----:B--2---:R-:W-:Y:S02]  /*3be0*/  F2FP.PACK_AB R5, R197, R196 ;  /* 0x000000c4c505723e */ /* 0x004fe400000000ff */
[----:B-1----:R-:W-:Y:S02]  /*3bf0*/  F2FP.PACK_AB R10, R180, R252 ;  /* 0x000000fcb40a723e */ /* 0x002fe400000000ff */
[----:B------:R-:W-:-:S02]  /*3c00*/  FSEL R3, R3, RZ, P0 ;  /* 0x000000ff03037208 */ /* 0x000fc40000000000 */
[----:B------:R-:W-:Y:S01]  /*3c10*/  PLOP3.LUT P0, PT, PT, PT, UP0, 0x40, 0x0 ;  /* 0x000000000000781c */ /* 0x000fe20003f0e808 */
[C---:B------:R-:W-:Y:S02]  /*3c20*/  HMMA.16816.F32 R124, R4.reuse, R28, RZ ;  /* 0x0000001c047c723c */ /* 0x040fe400000018ff */
[--C-:B------:R-:W-:Y:S02]  /*3c30*/  FFMA.FTZ R8, R39, c[0x0][0x2d0], -R3.reuse ;  /* 0x0000b40027087a23 */ /* 0x100fe40000010803 */
[----:B------:R-:W-:Y:S02]  /*3c40*/  LDSM.16.MT88.4 R36, [R218+0x2500] ;  /* 0x00250000da24783b */ /* 0x000fe40000004200 */
[----:B------:R1:W-:Y:S02]  /*3c50*/  MUFU.EX2 R244, R8 ;  /* 0x0000000800f47308 */ /* 0x0003e40000000800 */
[C---:B------:R-:W-:Y:S08]  /*3c60*/  HMMA.16816.F32 R120, R4.reuse, R24, RZ ;  /* 0x000000180478723c */ /* 0x040ff000000018ff */
[----:B------:R-:W-:Y:S01]  /*3c70*/  HMMA.16816.F32 R116, R4, R20, RZ ;  /* 0x000000140474723c */ /* 0x000fe200000018ff */
[----:B-1----:R-:W-:-:S07]  /*3c80*/  FFMA.FTZ R8, R44, c[0x0][0x2d0], -R3 ;  /* 0x0000b4002c087a23 */ /* 0x002fce0000010803 */
[C---:B------:R-:W-:Y:S01]  /*3c90*/  HMMA.16816.F32 R112, R4.reuse, R16, RZ ;  /* 0x000000100470723c */ /* 0x040fe200000018ff */
[----:B------:R1:W2:Y:S07]  /*3ca0*/  MUFU.EX2 R243, R8 ;  /* 0x0000000800f37308 */ /* 0x0002ae0000000800 */
[C---:B------:R-:W-:Y:S08]  /*3cb0*/  HMMA.16816.F32 R108, R4.reuse, R32, RZ ;  /* 0x00000020046c723c */ /* 0x040ff000000018ff */
[----:B------:R-:W-:Y:S01]  /*3cc0*/  HMMA.16816.F32 R96, R4, R40, RZ ;  /* 0x000000280460723c */ /* 0x000fe200000018ff */
[----:B-1----:R-:W-:Y:S01]  /*3cd0*/  FFMA.FTZ R8, R45, c[0x0][0x2d0], -R3 ;  /* 0x0000b4002d087a23 */ /* 0x002fe20000010803 */
[----:B--2---:R-:W-:-:S03]  /*3ce0*/  F2FP.PACK_AB R9, R243, R244 ;  /* 0x000000f4f309723e */ /* 0x004fc600000000ff */
[----:B------:R1:W-:Y:S03]  /*3cf0*/  MUFU.EX2 R246, R8 ;  /* 0x0000000800f67308 */ /* 0x0003e60000000800 */
[C---:B------:R-:W-:Y:S08]  /*3d00*/  HMMA.16816.F32 R92, R4.reuse, R30, RZ ;  /* 0x0000001e045c723c */ /* 0x040ff000000018ff */
[----:B------:R-:W-:Y:S01]  /*3d10*/  HMMA.16816.F32 R88, R4, R26, RZ ;  /* 0x0000001a0458723c */ /* 0x000fe200000018ff */
[----:B-1----:R-:W-:-:S07]  /*3d20*/  FFMA.FTZ R8, R46, c[0x0][0x2d0], -R3 ;  /* 0x0000b4002e087a23 */ /* 0x002fce0000010803 */
[C---:B------:R-:W-:Y:S01]  /*3d30*/  HMMA.16816.F32 R84, R4.reuse, R22, RZ ;  /* 0x000000160454723c */ /* 0x040fe200000018ff */
[----:B------:R1:W2:Y:S07]  /*3d40*/  MUFU.EX2 R250, R8 ;  /* 0x0000000800fa7308 */ /* 0x0002ae0000000800 */
[C---:B------:R-:W-:Y:S08]  /*3d50*/  HMMA.16816.F32 R80, R4.reuse, R18, RZ ;  /* 0x000000120450723c */ /* 0x040ff000000018ff */
[----:B------:R-:W-:Y:S01]  /*3d60*/  HMMA.16816.F32 R76, R4, R34, RZ ;  /* 0x00000022044c723c */ /* 0x000fe200000018ff */
[----:B-1----:R-:W-:-:S02]  /*3d70*/  F2FP.PACK_AB R8, R247, R251 ;  /* 0x000000fbf708723e */ /* 0x002fc400000000ff */
[----:B--2---:R-:W-:-:S05]  /*3d80*/  F2FP.PACK_AB R11, R250, R246 ;  /* 0x000000f6fa0b723e */ /* 0x004fca00000000ff */
[----:B------:R-:W-:Y:S07]  /*3d90*/  HMMA.16816.F32 R68, R4, R42, RZ ;  /* 0x0000002a0444723c */ /* 0x000fee00000018ff */
[--C-:B------:R-:W-:Y:S01]  /*3da0*/  FFMA.FTZ R4, R47, c[0x0][0x2d0], -R13.reuse ;  /* 0x0000b4002f047a23 */ /* 0x100fe2000001080d */
[C---:B------:R-:W-:Y:S03]  /*3db0*/  HMMA.16816.F32 R72, R8.reuse, R28, RZ ;  /* 0x0000001c0848723c */ /* 0x040fe600000018ff */
[----:B------:R1:W-:Y:S05]  /*3dc0*/  MUFU.EX2 R245, R4 ;  /* 0x0000000400f57308 */ /* 0x0003ea0000000800 */
[C---:B------:R-:W-:Y:S01]  /*3dd0*/  HMMA.16816.F32 R144, R8.reuse, R30, RZ ;  /* 0x0000001e0890723c */ /* 0x040fe200000018ff */
[----:B------:R-:W-:Y:S07]  /*3de0*/  LDSM.16.MT88.4 R28, [R218+0x1500] ;  /* 0x00150000da1c783b */ /* 0x000fee0000004200 */
[----:B------:R-:W-:Y:S01]  /*3df0*/  HMMA.16816.F32 R64, R8, R24, RZ ;  /* 0x000000180840723c */ /* 0x000fe200000018ff */
[----:B-1----:R-:W-:-:S04]  /*3e00*/  FFMA.FTZ R4, R48, c[0x0][0x2d0], -R13 ;  /* 0x0000b40030047a23 */ /* 0x002fc8000001080d */
[----:B------:R1:W-:Y:S03]  /*3e10*/  MUFU.EX2 R138, R4 ;  /* 0x00000004008a7308 */ /* 0x0003e60000000800 */
[C---:B------:R-:W-:Y:S01]  /*3e20*/  HMMA.16816.F32 R140, R8.reuse, R26, RZ ;  /* 0x0000001a088c723c */ /* 0x040fe200000018ff */
[----:B------:R-:W-:Y:S07]  /*3e30*/  LDSM.16.MT88.4 R24, [R217+0x500] ;  /* 0x00050000d918783b */ /* 0x000fee0000004200 */
[----:B------:R-:W-:Y:S01]  /*3e40*/  HMMA.16816.F32 R60, R8, R20, RZ ;  /* 0x00000014083c723c */ /* 0x000fe200000018ff */
[----:B-1----:R-:W-:-:S07]  /*3e50*/  FFMA.FTZ R4, R49, c[0x0][0x2d0], -R13 ;  /* 0x0000b40031047a23 */ /* 0x002fce000001080d */
[C---:B------:R-:W-:Y:S01]  /*3e60*/  HMMA.16816.F32 R132, R8.reuse, R22, RZ ;  /* 0x000000160884723c */ /* 0x040fe200000018ff */
[----:B------:R-:W-:Y:S01]  /*3e70*/  LDSM.16.MT88.4 R20, [R218+0x500] ;  /* 0x00050000da14783b */ /* 0x000fe20000004200 */
[----:B------:R1:W-:Y:S06]  /*3e80*/  MUFU.EX2 R249, R4 ;  /* 0x0000000400f97308 */ /* 0x0003ec0000000800 */
[C---:B------:R-:W-:Y:S08]  /*3e90*/  HMMA.16816.F32 R52, R8.reuse, R16, RZ ;  /* 0x000000100834723c */ /* 0x040ff000000018ff */
[----:B------:R-:W-:Y:S01]  /*3ea0*/  HMMA.16816.F32 R148, R8, R18, RZ ;  /* 0x000000120894723c */ /* 0x000fe200000018ff */
[----:B------:R-:W2:Y:S01]  /*3eb0*/  LDSM.16.MT88.4 R16, [R217+0x1500] ;  /* 0x00150000d910783b */ /* 0x000ea20000004200 */
[----:B-1----:R-:W-:-:S04]  /*3ec0*/  FFMA.FTZ R4, R50, c[0x0][0x2d0], -R13 ;  /* 0x0000b40032047a23 */ /* 0x002fc8000001080d */
[----:B------:R1:W3:Y:S02]  /*3ed0*/  MUFU.EX2 R248, R4 ;  /* 0x0000000400f87308 */ /* 0x0002e40000000800 */
[C---:B------:R-:W-:Y:S08]  /*3ee0*/  HMMA.16816.F32 R156, R8.reuse, R34, RZ ;  /* 0x00000022089c723c */ /* 0x040ff000000018ff */
[----:B------:R-:W-:Y:S01]  /*3ef0*/  HMMA.16816.F32 R44, R8, R40, RZ ;  /* 0x00000028082c723c */ /* 0x000fe200000018ff */
[----:B-1----:R-:W-:-:S07]  /*3f00*/  FFMA.FTZ R4, R51, c[0x0][0x2d0], -R12 ;  /* 0x0000b40033047a23 */ /* 0x002fce000001080c */
[C---:B------:R-:W-:Y:S01]  /*3f10*/  HMMA.16816.F32 R168, R8.reuse, R42, RZ ;  /* 0x0000002a08a8723c */ /* 0x040fe200000018ff */
[----:B---3--:R-:W-:Y:S01]  /*3f20*/  F2FP.PACK_AB R6, R248, R249 ;  /* 0x000000f9f806723e */ /* 0x008fe200000000ff */
[----:B------:R1:W-:Y:S06]  /*3f30*/  MUFU.EX2 R240, R4 ;  /* 0x0000000400f07308 */ /* 0x0003ec0000000800 */
[----:B------:R-:W-:Y:S01]  /*3f40*/  HMMA.16816.F32 R48, R8, R32, RZ ;  /* 0x000000200830723c */ /* 0x000fe200000018ff */
[----:B------:R-:W3:Y:S06]  /*3f50*/  LDSM.16.MT88.4 R32, [R217+0x2500] ;  /* 0x00250000d920783b */ /* 0x000eec0000004200 */
[----:B------:R-:W-:-:S02]  /*3f60*/  FFMA.FTZ R8, R102, c[0x0][0x2d0], -R0 ;  /* 0x0000b40066087a23 */ /* 0x000fc40000010800 */
[----:B-1----:R-:W-:Y:S02]  /*3f70*/  FFMA.FTZ R4, R57, c[0x0][0x2d0], -R12 ;  /* 0x0000b40039047a23 */ /* 0x002fe4000001080c */
[----:B------:R1:W-:Y:S01]  /*3f80*/  MUFU.EX2 R233, R8 ;  /* 0x0000000800e97308 */ /* 0x0003e20000000800 */
[----:B------:R-:W-:-:S07]  /*3f90*/  IMAD.MOV.U32 R57, RZ, RZ, R138 ;  /* 0x000000ffff397224 */ /* 0x000fce00078e008a */
[----:B------:R4:W5:Y:S01]  /*3fa0*/  MUFU.EX2 R5, R4 ;  /* 0x0000000400057308 */ /* 0x0009620000000800 */
[----:B-1----:R-:W-:-:S07]  /*3fb0*/  FFMA.FTZ R8, R106, c[0x0][0x2d0], -R0 ;  /* 0x0000b4006a087a23 */ /* 0x002fce0000010800 */
[----:B------:R1:W-:Y:S01]  /*3fc0*/  MUFU.EX2 R213, R8 ;  /* 0x0000000800d57308 */ /* 0x0003e20000000800 */
[----:B----4-:R-:W-:Y:S02]  /*3fd0*/  FFMA.FTZ R4, R58, c[0x0][0x2d0], -R12 ;  /* 0x0000b4003a047a23 */ /* 0x010fe4000001080c */
[----:B-----5:R-:W-:-:S05]  /*3fe0*/  IMAD.MOV.U32 R58, RZ, RZ, R5 ;  /* 0x000000ffff3a7224 */ /* 0x020fca00078e0005 */
[----:B------:R4:W-:Y:S01]  /*3ff0*/  MUFU.EX2 R242, R4 ;  /* 0x0000000400f27308 */ /* 0x0009e20000000800 */
[----:B------:R-:W-:Y:S01]  /*4000*/  F2FP.PACK_AB R5, R58, R240 ;  /* 0x000000f03a05723e */ /* 0x000fe200000000ff */
[----:B-1----:R-:W-:-:S06]  /*4010*/  FFMA.FTZ R8, R107, c[0x0][0x2d0], -R3 ;  /* 0x0000b4006b087a23 */ /* 0x002fcc0000010803 */
[----:B------:R1:W-:Y:S01]  /*4020*/  MUFU.EX2 R209, R8 ;  /* 0x0000000800d17308 */ /* 0x0003e20000000800 */
[----:B----4-:R-:W-:Y:S02]  /*4030*/  FFMA.FTZ R4, R59, c[0x0][0x2d0], -R12 ;  /* 0x0000b4003b047a23 */ /* 0x010fe4000001080c */
[----:B------:R-:W-:-:S05]  /*4040*/  IMAD.MOV.U32 R59, RZ, RZ, R137 ;  /* 0x000000ffff3b7224 */ /* 0x000fca00078e0089 */
[----:B------:R4:W5:Y:S01]  /*4050*/  MUFU.EX2 R241, R4 ;  /* 0x0000000400f17308 */ /* 0x0009620000000800 */
[----:B-1----:R-:W-:Y:S02]  /*4060*/  FFMA.FTZ R8, R128, c[0x0][0x2d0], -R3 ;  /* 0x0000b40080087a23 */ /* 0x002fe40000010803 */
[----:B------:R-:W-:-:S05]  /*4070*/  IMAD.MOV.U32 R128, RZ, RZ, R180 ;  /* 0x000000ffff807224 */ /* 0x000fca00078e00b4 */
[----:B------:R1:W-:Y:S01]  /*4080*/  MUFU.EX2 R191, R8 ;  /* 0x0000000800bf7308 */ /* 0x0003e20000000800 */
[----:B----4-:R-:W-:Y:S01]  /*4090*/  FFMA.FTZ R4, R100, c[0x0][0x2d0], -R0 ;  /* 0x0000b40064047a23 */ /* 0x010fe20000010800 */
[----:B-----5:R-:W-:Y:S01]  /*40a0*/  F2FP.PACK_AB R7, R241, R242 ;  /* 0x000000f2f107723e */ /* 0x020fe200000000ff */
[----:B------:R-:W-:-:S05]  /*40b0*/  IMAD.MOV.U32 R100, RZ, RZ, R136 ;  /* 0x000000ffff647224 */ /* 0x000fca00078e0088 */
[----:B------:R4:W-:Y:S01]  /*40c0*/  MUFU.EX2 R235, R4 ;  /* 0x0000000400eb7308 */ /* 0x0009e20000000800 */
[----:B-1----:R-:W-:Y:S02]  /*40d0*/  FFMA.FTZ R8, R129, c[0x0][0x2d0], -R3 ;  /* 0x0000b40081087a23 */ /* 0x002fe40000010803 */
[----:B------:R-:W-:-:S05]  /*40e0*/  IMAD.MOV.U32 R129, RZ, RZ, R14 ;  /* 0x000000ffff817224 */ /* 0x000fca00078e000e */
[----:B------:R1:W-:Y:S01]  /*40f0*/  MUFU.EX2 R208, R8 ;  /* 0x0000000800d07308 */ /* 0x0003e20000000800 */
[----:B------:R-:W-:Y:S02]  /*4100*/  FFMA.FTZ R14, R165, c[0x0][0x2d0], -R12 ;  /* 0x0000b400a50e7a23 */ /* 0x000fe4000001080c */
[----:B----4-:R-:W-:-:S05]  /*4110*/  FFMA.FTZ R4, R101, c[0x0][0x2d0], -R0 ;  /* 0x0000b40065047a23 */ /* 0x010fca0000010800 */
[----:B------:R4:W5:Y:S01]  /*4120*/  MUFU.EX2 R183, R4 ;  /* 0x0000000400b77308 */ /* 0x0009620000000800 */
[----:B-1----:R-:W-:-:S07]  /*4130*/  FFMA.FTZ R8, R130, c[0x0][0x2d0], -R3 ;  /* 0x0000b40082087a23 */ /* 0x002fce0000010803 */
[----:B------:R1:W-:Y:S01]  /*4140*/  MUFU.EX2 R180, R14 ;  /* 0x0000000e00b47308 */ /* 0x0003e20000000800 */
[----:B----4-:R-:W-:-:S07]  /*4150*/  F2FP.PACK_AB R4, R57, R245 ;  /* 0x000000f53904723e */ /* 0x010fce00000000ff */
[----:B------:R4:W4:Y:S01]  /*4160*/  MUFU.EX2 R206, R8 ;  /* 0x0000000800ce7308 */ /* 0x0009220000000800 */
[----:B--2---:R-:W-:Y:S01]  /*4170*/  HMMA.16816.F32 R160, R4, R16, R116 ;  /* 0x0000001004a0723c */ /* 0x004fe20000001874 */
[----:B-1----:R-:W-:-:S07]  /*4180*/  FFMA.FTZ R14, R166, c[0x0][0x2d0], -R12 ;  /* 0x0000b400a60e7a23 */ /* 0x002fce000001080c */
[----:B---3--:R-:W-:Y:S01]  /*4190*/  HMMA.16816.F32 R116, R4, R32, R108 ;  /* 0x000000200474723c */ /* 0x008fe2000000186c */
[----:B----4-:R-:W-:-:S04]  /*41a0*/  FFMA.FTZ R8, R131, c[0x0][0x2d0], -R13 ;  /* 0x0000b40083087a23 */ /* 0x010fc8000001080d */
[----:B------:R1:W-:Y:S03]  /*41b0*/  MUFU.EX2 R199, R8 ;  /* 0x0000000800c77308 */ /* 0x0003e60000000800 */
[C---:B------:R-:W-:Y:S08]  /*41c0*/  HMMA.16816.F32 R172, R4.reuse, R20, R120 ;  /* 0x0000001404ac723c */ /* 0x040ff00000001878 */
[----:B------:R-:W-:Y:S01]  /*41d0*/  HMMA.16816.F32 R108, R4, R36, R96 ;  /* 0x00000024046c723c */ /* 0x000fe20000001860 */
[----:B-1----:R-:W-:-:S07]  /*41e0*/  FFMA.FTZ R8, R154, c[0x0][0x2d0], -R13 ;  /* 0x0000b4009a087a23 */ /* 0x002fce000001080d */
[C---:B------:R-:W-:Y:S01]  /*41f0*/  HMMA.16816.F32 R176, R4.reuse, R24, R124 ;  /* 0x0000001804b0723c */ /* 0x040fe2000000187c */
[----:B------:R-:W-:Y:S01]  /*4200*/  IMAD.MOV.U32 R154, RZ, RZ, R192 ;  /* 0x000000ffff9a7224 */ /* 0x000fe200078e00c0 */
[----:B------:R1:W2:Y:S06]  /*4210*/  MUFU.EX2 R198, R8 ;  /* 0x0000000800c67308 */ /* 0x0002ac0000000800 */
[C---:B------:R-:W-:Y:S08]  /*4220*/  HMMA.16816.F32 R120, R4.reuse, R26, R92 ;  /* 0x0000001a0478723c */ /* 0x040ff0000000185c */
[----:B------:R-:W-:Y:S01]  /*4230*/  HMMA.16816.F32 R136, R4, R22, R88 ;  /* 0x000000160488723c */ /* 0x000fe20000001858 */
[----:B-1----:R-:W-:-:S02]  /*4240*/  FFMA.FTZ R8, R153, c[0x0][0x2d0], -R13 ;  /* 0x0000b40099087a23 */ /* 0x002fc4000001080d */
[----:B------:R-:W-:Y:S02]  /*4250*/  IMAD.MOV.U32 R153, RZ, RZ, R197 ;  /* 0x000000ffff997224 */ /* 0x000fe400078e00c5 */
[----:B------:R1:W-:Y:S03]  /*4260*/  MUFU.EX2 R197, R8 ;  /* 0x0000000800c57308 */ /* 0x0003e60000000800 */
[C---:B------:R-:W-:Y:S08]  /*4270*/  HMMA.16816.F32 R96, R4.reuse, R18, R84 ;  /* 0x000000120460723c */ /* 0x040ff00000001854 */
[----:B------:R-:W-:Y:S01]  /*4280*/  HMMA.16816.F32 R124, R4, R28, R112 ;  /* 0x0000001c047c723c */ /* 0x000fe20000001870 */
[----:B-1----:R-:W-:-:S07]  /*4290*/  FFMA.FTZ R8, R152, c[0x0][0x2d0], -R13 ;  /* 0x0000b40098087a23 */ /* 0x002fce000001080d */
[C---:B------:R-:W-:Y:S01]  /*42a0*/  HMMA.16816.F32 R92, R4.reuse, R30, R80 ;  /* 0x0000001e045c723c */ /* 0x040fe20000001850 */
[----:B------:R-:W-:Y:S02]  /*42b0*/  IMAD.MOV.U32 R152, RZ, RZ, R196 ;  /* 0x000000ffff987224 */ /* 0x000fe400078e00c4 */
[----:B------:R1:W-:Y:S05]  /*42c0*/  MUFU.EX2 R196, R8 ;  /* 0x0000000800c47308 */ /* 0x0003ea0000000800 */
[C---:B------:R-:W-:Y:S08]  /*42d0*/  HMMA.16816.F32 R88, R4.reuse, R34, R76 ;  /* 0x000000220458723c */ /* 0x040ff0000000184c */
[----:B------:R-:W-:Y:S01]  /*42e0*/  HMMA.16816.F32 R84, R4, R38, R68 ;  /* 0x000000260454723c */ /* 0x000fe20000001844 */
[----:B-1----:R-:W-:-:S02]  /*42f0*/  FFMA.FTZ R8, R155, c[0x0][0x2d0], -R12 ;  /* 0x0000b4009b087a23 */ /* 0x002fc4000001080c */
[----:B------:R-:W-:-:S04]  /*4300*/  IMAD.MOV.U32 R155, RZ, RZ, R100 ;  /* 0x000000ffff9b7224 */ /* 0x000fc800078e0064 */
[----:B-----5:R-:W-:Y:S02]  /*4310*/  F2FP.PACK_AB R4, R183, R235 ;  /* 0x000000ebb704723e */ /* 0x020fe400000000ff */
[----:B------:R-:W-:Y:S02]  /*4320*/  F2FP.PACK_AB R5, R191, R209 ;  /* 0x000000d1bf05723e */ /* 0x000fe400000000ff */
[----:B------:R-:W-:Y:S02]  /*4330*/  F2FP.PACK_AB R6, R213, R233 ;  /* 0x000000e9d506723e */ /* 0x000fe400000000ff */
[----:B------:R-:W-:-:S07]  /*4340*/  F2FP.PACK_AB R7, R206, R208 ;  /* 0x000000d0ce07723e */ /* 0x000fce00000000ff */
[C---:B------:R-:W-:Y:S08]  /*4350*/  HMMA.16816.F32 R76, R4.reuse, R20, R64 ;  /* 0x00000014044c723c */ /* 0x040ff00000001840 */
[C---:B------:R-:W-:Y:S08]  /*4360*/  HMMA.16816.F32 R64, R4.reuse, R32, R48 ;  /* 0x000000200440723c */ /* 0x040ff00000001830 */
[C---:B------:R-:W-:Y:S01]  /*4370*/  HMMA.16816.F32 R48, R4.reuse, R22, R140 ;  /* 0x000000160430723c */ /* 0x040fe2000000188c */
[----:B------:R-:W1:Y:S06]  /*4380*/  LDSM.16.MT88.4 R20, [R217+0x1900] ;  /* 0x00190000d914783b */ /* 0x000e6c0000004200 */
[----:B------:R-:W-:Y:S01]  /*4390*/  IMAD.MOV.U32 R141, RZ, RZ, R181 ;  /* 0x000000ffff8d7224 */ /* 0x000fe200078e00b5 */
[----:B------:R-:W-:Y:S01]  /*43a0*/  HMMA.16816.F32 R80, R4, R24, R72 ;  /* 0x000000180450723c */ /* 0x000fe20000001848 */
[----:B------:R3:W-:Y:S01]  /*43b0*/  MUFU.EX2 R181, R14 ;  /* 0x0000000e00b57308 */ /* 0x0007e20000000800 */
[----:B------:R-:W-:-:S02]  /*43c0*/  IMAD.MOV.U32 R143, RZ, RZ, R183 ;  /* 0x000000ffff8f7224 */ /* 0x000fc400078e00b7 */
[----:B------:R-:W-:-:S04]  /*43d0*/  IMAD.MOV.U32 R142, RZ, RZ, R182 ;  /* 0x000000ffff8e7224 */ /* 0x000fc800078e00b6 */
[C---:B------:R-:W-:Y:S01]  /*43e0*/  HMMA.16816.F32 R72, R4.reuse, R16, R60 ;  /* 0x000000100448723c */ /* 0x040fe2000000183c */
[----:B------:R4:W-:Y:S07]  /*43f0*/  MUFU.EX2 R183, R8 ;  /* 0x0000000800b77308 */ /* 0x0009ee0000000800 */
[----:B------:R-:W-:Y:S01]  /*4400*/  HMMA.16816.F32 R68, R4, R28, R52 ;  /* 0x0000001c0444723c */ /* 0x000fe20000001834 */
[----:B---3--:R-:W-:-:S04]  /*4410*/  FFMA.FTZ R14, R167, c[0x0][0x2d0], -R0 ;  /* 0x0000b400a70e7a23 */ /* 0x008fc80000010800 */
[----:B------:R3:W-:Y:S03]  /*4420*/  MUFU.EX2 R106, R14 ;  /* 0x0000000e006a7308 */ /* 0x0007e60000000800 */
[----:B------:R-:W-:Y:S01]  /*4430*/  HMMA.16816.F32 R192, R4, R36, R44 ;  /* 0x0000002404c0723c */ /* 0x000fe2000000182c */
[----:B----4-:R-:W-:-:S04]  /*4440*/  FFMA.FTZ R8, R164, c[0x0][0x2d0], -R12 ;  /* 0x0000b400a4087a23 */ /* 0x010fc8000001080c */
[----:B------:R4:W5:Y:S03]  /*4450*/  MUFU.EX2 R182, R8 ;  /* 0x0000000800b67308 */ /* 0x0009660000000800 */
[----:B------:R-:W-:Y:S01]  /*4460*/  HMMA.16816.F32 R40, R4, R30, R148 ;  /* 0x0000001e0428723c */ /* 0x000fe20000001894 */
[----:B------:R-:W-:Y:S01]  /*4470*/  LDSM.16.MT88.4 R28, [R217+0x2900] ;  /* 0x00290000d91c783b */ /* 0x000fe20000004200 */
[----:B---3--:R-:W-:-:S06]  /*4480*/  FFMA.FTZ R14, R184, c[0x0][0x2d0], -R0 ;  /* 0x0000b400b80e7a23 */ /* 0x008fcc0000010800 */
[C---:B------:R-:W-:Y:S01]  /*4490*/  HMMA.16816.F32 R60, R4.reuse, R26, R144 ;  /* 0x0000001a043c723c */ /* 0x040fe20000001890 */
[----:B------:R3:W1:Y:S01]  /*44a0*/  MUFU.EX2 R101, R14 ;  /* 0x0000000e00657308 */ /* 0x0006620000000800 */
[----:B------:R-:W-:Y:S04]  /*44b0*/  LDSM.16.MT88.4 R24, [R218+0x1900] ;  /* 0x00190000da18783b */ /* 0x000fe80000004200 */
[----:B----4-:R-:W-:Y:S01]  /*44c0*/  LDSM.16.MT88.4 R8, [R218+0x900] ;  /* 0x00090000da08783b */ /* 0x010fe20000004200 */
[----:B------:R-:W-:Y:S01]  /*44d0*/  IMAD.MOV.U32 R145, RZ, RZ, R57 ;  /* 0x000000ffff917224 */ /* 0x000fe200078e0039 */
[----:B------:R-:W-:Y:S01]  /*44e0*/  HMMA.16816.F32 R44, R4, R18, R132 ;  /* 0x00000012042c723c */ /* 0x000fe20000001884 */
[----:B------:R-:W-:Y:S01]  /*44f0*/  IMAD.MOV.U32 R147, RZ, RZ, R59 ;  /* 0x000000ffff937224 */ /* 0x000fe200078e003b */
[----:B------:R-:W4:Y:S01]  /*4500*/  LDSM.16.MT88.4 R16, [R217+0x900] ;  /* 0x00090000d910783b */ /* 0x000f220000004200 */
[----:B------:R-:W-:-:S02]  /*4510*/  IMAD.MOV.U32 R146, RZ, RZ, R58 ;  /* 0x000000ffff927224 */ /* 0x000fc400078e003a */
[----:B------:R-:W-:-:S03]  /*4520*/  IMAD.MOV.U32 R144, RZ, RZ, R191 ;  /* 0x000000ffff907224 */ /* 0x000fc600078e00bf */
[C---:B------:R-:W-:Y:S01]  /*4530*/  HMMA.16816.F32 R52, R4.reuse, R34, R156 ;  /* 0x000000220434723c */ /* 0x040fe2000000189c */
[----:B---3--:R-:W-:Y:S01]  /*4540*/  FFMA.FTZ R14, R186, c[0x0][0x2d0], -R0 ;  /* 0x0000b400ba0e7a23 */ /* 0x008fe20000010800 */
[----:B------:R-:W3:Y:S03]  /*4550*/  LDSM.16.MT88.4 R32, [R218+0x2900] ;  /* 0x00290000da20783b */ /* 0x000ee60000004200 */
[----:B------:R1:W-:Y:S01]  /*4560*/  MUFU.EX2 R102, R14 ;  /* 0x0000000e00667308 */ /* 0x0003e20000000800 */
[----:B------:R-:W3:Y:S02]  /*4570*/  LDSM.16.MT88.4 R156, [R217+0x1d00] ;  /* 0x001d0000d99c783b */ /* 0x000ee40000004200 */
[----:B------:R-:W-:Y:S07]  /*4580*/  HMMA.16816.F32 R36, R4, R38, R168 ;  /* 0x000000260424723c */ /* 0x000fee00000018a8 */
[----:B--2---:R-:W-:-:S02]  /*4590*/  F2FP.PACK_AB R4, R198, R199 ;  /* 0x000000c7c604723e */ /* 0x004fc400000000ff */
[----:B-----5:R-:W-:Y:S02]  /*45a0*/  F2FP.PACK_AB R5, R182, R183 ;  /* 0x000000b7b605723e */ /* 0x020fe400000000ff */
[----:B------:R-:W-:Y:S01]  /*45b0*/  F2FP.PACK_AB R6, R196, R197 ;  /* 0x000000c5c406723e */ /* 0x000fe200000000ff */
[----:B-1----:R-:W-:Y:S01]  /*45c0*/  FFMA.FTZ R14, R185, c[0x0][0x2d0], -R0 ;  /* 0x0000b400b90e7a23 */ /* 0x002fe20000010800 */
[----:B------:R-:W-:-:S03]  /*45d0*/  F2FP.PACK_AB R7, R181, R180 ;  /* 0x000000b4b507723e */ /* 0x000fc600000000ff */
[----:B------:R1:W-:Y:S04]  /*45e0*/  MUFU.EX2 R107, R14 ;  /* 0x0000000e006b7308 */ /* 0x0003e80000000800 */
[C---:B------:R-:W-:Y:S08]  /*45f0*/  HMMA.16816.F32 R148, R4.reuse, R20, R160 ;  /* 0x000000140494723c */ /* 0x040ff000000018a0 */
[----:B----4-:R-:W-:Y:S01]  /*4600*/  HMMA.16816.F32 R112, R4, R16, R176 ;  /* 0x000000100470723c */ /* 0x010fe200000018b0 */
[----:B-1----:R-:W-:-:S04]  /*4610*/  FFMA.FTZ R14, R189, c[0x0][0x2d0], -R3 ;  /* 0x0000b400bd0e7a23 */ /* 0x002fc80000010803 */
[----:B------:R1:W-:Y:S03]  /*4620*/  MUFU.EX2 R57, R14 ;  /* 0x0000000e00397308 */ /* 0x0003e60000000800 */
[C---:B------:R-:W-:Y:S01]  /*4630*/  HMMA.16816.F32 R132, R4.reuse, R8, R172 ;  /* 0x000000080484723c */ /* 0x040fe200000018ac */
[----:B------:R-:W-:Y:S07]  /*4640*/  LDSM.16.MT88.4 R172, [R218+0x1d00] ;  /* 0x001d0000daac783b */ /* 0x000fee0000004200 */
[----:B------:R-:W-:Y:S01]  /*4650*/  HMMA.16816.F32 R164, R4, R24, R124 ;  /* 0x0000001804a4723c */ /* 0x000fe2000000187c */
[----:B------:R-:W2:Y:S01]  /*4660*/  LDSM.16.MT88.4 R124, [R217+0xd00] ;  /* 0x000d0000d97c783b */ /* 0x000ea20000004200 */
[----:B-1----:R-:W-:-:S06]  /*4670*/  FFMA.FTZ R14, R187, c[0x0][0x2d0], -R3 ;  /* 0x0000b400bb0e7a23 */ /* 0x002fcc0000010803 */
[C---:B------:R-:W-:Y:S01]  /*4680*/  HMMA.16816.F32 R120, R4.reuse, R18, R120 ;  /* 0x000000120478723c */ /* 0x040fe20000001878 */
[----:B------:R1:W4:Y:S07]  /*4690*/  MUFU.EX2 R100, R14 ;  /* 0x0000000e00647308 */ /* 0x00032e0000000800 */
[C---:B------:R-:W-:Y:S08]  /*46a0*/  HMMA.16816.F32 R184, R4.reuse, R28, R116 ;  /* 0x0000001c04b8723c */ /* 0x040ff00000001874 */
[----:B------:R-:W-:Y:S01]  /*46b0*/  HMMA.16816.F32 R136, R4, R10, R136 ;  /* 0x0000000a0488723c */ /* 0x000fe20000001888 */
[----:B-1----:R-:W-:-:S04]  /*46c0*/  FFMA.FTZ R14, R190, c[0x0][0x2d0], -R3 ;  /* 0x0000b400be0e7a23 */ /* 0x002fc80000010803 */
[----:B------:R1:W-:Y:S03]  /*46d0*/  MUFU.EX2 R59, R14 ;  /* 0x0000000e003b7308 */ /* 0x0003e60000000800 */
[C---:B------:R-:W-:Y:S08]  /*46e0*/  HMMA.16816.F32 R96, R4.reuse, R22, R96 ;  /* 0x000000160460723c */ /* 0x040ff00000001860 */
[----:B------:R-:W-:Y:S01]  /*46f0*/  HMMA.16816.F32 R168, R4, R26, R92 ;  /* 0x0000001a04a8723c */ /* 0x000fe2000000185c */
[----:B-1----:R-:W-:-:S07]  /*4700*/  FFMA.FTZ R14, R188, c[0x0][0x2d0], -R3 ;  /* 0x0000b400bc0e7a23 */ /* 0x002fce0000010803 */
[C---:B------:R-:W-:Y:S01]  /*4710*/  HMMA.16816.F32 R88, R4.reuse, R30, R88 ;  /* 0x0000001e0458723c */ /* 0x040fe20000001858 */
[----:B------:R1:W5:Y:S07]  /*4720*/  MUFU.EX2 R58, R14 ;  /* 0x0000000e003a7308 */ /* 0x00036e0000000800 */
[C---:B---3--:R-:W-:Y:S08]  /*4730*/  HMMA.16816.F32 R188, R4.reuse, R32, R108 ;  /* 0x0000002004bc723c */ /* 0x048ff0000000186c */
[----:B------:R-:W-:Y:S01]  /*4740*/  HMMA.16816.F32 R116, R4, R34, R84 ;  /* 0x000000220474723c */ /* 0x000fe20000001854 */
[----:B-1----:R-:W-:-:S06]  /*4750*/  IMAD.MOV.U32 R14, RZ, RZ, R129 ;  /* 0x000000ffff0e7224 */ /* 0x002fcc00078e0081 */
[----:B------:R-:W-:Y:S02]  /*4760*/  F2FP.PACK_AB R4, R101, R106 ;  /* 0x0000006a6504723e */ /* 0x000fe400000000ff */
[----:B----4-:R-:W-:Y:S02]  /*4770*/  F2FP.PACK_AB R5, R100, R57 ;  /* 0x000000396405723e */ /* 0x010fe400000000ff */
[----:B------:R-:W-:Y:S02]  /*4780*/  F2FP.PACK_AB R6, R107, R102 ;  /* 0x000000666b06723e */ /* 0x000fe400000000ff */
[----:B-----5:R-:W-:-:S07]  /*4790*/  F2FP.PACK_AB R7, R58, R59 ;  /* 0x0000003b3a07723e */ /* 0x020fce00000000ff */
[C---:B------:R-:W-:Y:S01]  /*47a0*/  HMMA.16816.F32 R176, R4.reuse, R16, R80 ;  /* 0x0000001004b0723c */ /* 0x040fe20000001850 */
[----:B------:R-:W-:Y:S06]  /*47b0*/  LDSM.16.MT88.4 R80, [R217+0x2d00] ;  /* 0x002d0000d950783b */ /* 0x000fec0000004200 */
[----:B------:R-:W-:Y:S01]  /*47c0*/  IMAD.MOV.U32 R16, RZ, RZ, R128 ;  /* 0x000000ffff107224 */ /* 0x000fe200078e0080 */
[C---:B------:R-:W-:Y:S07]  /*47d0*/  HMMA.16816.F32 R108, R4.reuse, R10, R48 ;  /* 0x0000000a046c723c */ /* 0x040fee0000001830 */
[----:B------:R-:W-:Y:S01]  /*47e0*/  IMAD.MOV.U32 R50, RZ, RZ, R145 ;  /* 0x000000ffff327224 */ /* 0x000fe200078e0091 */
[----:B------:R-:W-:Y:S01]  /*47f0*/  HMMA.16816.F32 R128, R4, R8, R76 ;  /* 0x000000080480723c */ /* 0x000fe2000000184c */
[----:B------:R-:W-:-:S06]  /*4800*/  IMAD.MOV.U32 R51, RZ, RZ, R146 ;  /* 0x000000ffff337224 */ /* 0x000fcc00078e0092 */
[----:B------:R-:W-:Y:S01]  /*4810*/  FFMA.FTZ R8, R200, c[0x0][0x2d0], -R13 ;  /* 0x0000b400c8087a23 */ /* 0x000fe2000001080d */
[C---:B------:R-:W-:Y:S01]  /*4820*/  HMMA.16816.F32 R160, R4.reuse, R18, R60 ;  /* 0x0000001204a0723c */ /* 0x040fe2000000183c */
[----:B------:R-:W-:Y:S02]  /*4830*/  IMAD.MOV.U32 R76, RZ, RZ, R144 ;  /* 0x000000ffff4c7224 */ /* 0x000fe400078e0090 */
[----:B------:R1:W-:Y:S01]  /*4840*/  MUFU.EX2 R49, R8 ;  /* 0x0000000800317308 */ /* 0x0003e20000000800 */
[----:B------:R-:W-:Y:S02]  /*4850*/  IMAD.MOV.U32 R200, RZ, RZ, R147 ;  /* 0x000000ffffc87224 */ /* 0x000fe400078e0093 */
[----:B------:R-:W-:Y:S02]  /*4860*/  IMAD.MOV.U32 R79, RZ, RZ, R141 ;  /* 0x000000ffff4f7224 */ /* 0x000fe400078e008d */
[----:B------:R-:W-:Y:S01]  /*4870*/  HMMA.16816.F32 R60, R4, R22, R44 ;  /* 0x00000016043c723c */ /* 0x000fe2000000182c */
[----:B------:R-:W-:-:S02]  /*4880*/  IMAD.MOV.U32 R78, RZ, RZ, R142 ;  /* 0x000000ffff4e7224 */ /* 0x000fc400078e008e */
[----:B------:R-:W-:Y:S02]  /*4890*/  IMAD.MOV.U32 R77, RZ, RZ, R143 ;  /* 0x000000ffff4d7224 */ /* 0x000fe400078e008f */
[----:B------:R-:W3:Y:S02]  /*48a0*/  LDSM.16.MT88.4 R140, [R218+0xd00] ;  /* 0x000d0000da8c783b */ /* 0x000ee40000004200 */
[----:B------:R-:W-:Y:S01]  /*48b0*/  IMAD.MOV.U32 R45, RZ, RZ, R16 ;  /* 0x000000ffff2d7224 */ /* 0x000fe200078e0010 */
[----:B------:R-:W-:Y:S01]  /*48c0*/  HMMA.16816.F32 R68, R4, R24, R68 ;  /* 0x000000180444723c */ /* 0x000fe20000001844 */
[----:B------:R-:W-:Y:S02]  /*48d0*/  IMAD.MOV.U32 R47, RZ, RZ, R78 ;  /* 0x000000ffff2f7224 */ /* 0x000fe400078e004e */
[----:B-1----:R-:W-:Y:S02]  /*48e0*/  FFMA.FTZ R8, R201, c[0x0][0x2d0], -R13 ;  /* 0x0000b400c9087a23 */ /* 0x002fe4000001080d */
[----:B------:R-:W-:-:S02]  /*48f0*/  IMAD.MOV.U32 R46, RZ, RZ, R79 ;  /* 0x000000ffff2e7224 */ /* 0x000fc400078e004f */
[----:B------:R1:W4:Y:S01]  /*4900*/  MUFU.EX2 R48, R8 ;  /* 0x0000000800307308 */ /* 0x0003220000000800 */
[----:B------:R-:W-:Y:S01]  /*4910*/  HMMA.16816.F32 R144, R4, R20, R72 ;  /* 0x000000140490723c */ /* 0x000fe20000001848 */
[----:B------:R-:W-:-:S07]  /*4920*/  IMAD.MOV.U32 R201, RZ, RZ, R77 ;  /* 0x000000ffffc97224 */ /* 0x000fce00078e004d */
[----:B------:R-:W-:Y:S01]  /*4930*/  HMMA.16816.F32 R40, R4, R26, R40 ;  /* 0x0000001a0428723c */ /* 0x000fe20000001828 */
[----:B-1----:R-:W-:-:S07]  /*4940*/  FFMA.FTZ R8, R202, c[0x0][0x2d0], -R13 ;  /* 0x0000b400ca087a23 */ /* 0x002fce000001080d */
[C---:B------:R-:W-:Y:S01]  /*4950*/  HMMA.16816.F32 R64, R4.reuse, R28, R64 ;  /* 0x0000001c0440723c */ /* 0x040fe20000001840 */
[----:B------:R-:W-:Y:S01]  /*4960*/  IMAD.MOV.U32 R202, RZ, RZ, R14 ;  /* 0x000000ffffca7224 */ /* 0x000fe200078e000e */
[----:B----4-:R-:W-:Y:S01]  /*4970*/  F2FP.PACK_AB R92, R48, R49 ;  /* 0x00000031305c723e */ /* 0x010fe200000000ff */
[----:B------:R1:W-:Y:S01]  /*4980*/  MUFU.EX2 R44, R8 ;  /* 0x00000008002c7308 */ /* 0x0003e20000000800 */
[----:B------:R-:W-:Y:S02]  /*4990*/  IMAD.MOV.U32 R27, RZ, RZ, R152 ;  /* 0x000000ffff1b7224 */ /* 0x000fe400078e0098 */
[----:B------:R-:W-:Y:S02]  /*49a0*/  IMAD.MOV.U32 R26, RZ, RZ, R153 ;  /* 0x000000ffff1a7224 */ /* 0x000fe400078e0099 */
[----:B------:R-:W-:Y:S01]  /*49b0*/  HMMA.16816.F32 R52, R4, R30, R52 ;  /* 0x0000001e0434723c */ /* 0x000fe20000001834 */
[----:B------:R-:W-:-:S07]  /*49c0*/  IMAD.MOV.U32 R29, RZ, RZ, R15 ;  /* 0x000000ffff1d7224 */ /* 0x000fce00078e000f */
[C---:B------:R-:W-:Y:S01]  /*49d0*/  HMMA.16816.F32 R84, R4.reuse, R32, R192 ;  /* 0x000000200454723c */ /* 0x040fe200000018c0 */
[----:B-1----:R-:W-:Y:S02]  /*49e0*/  FFMA.FTZ R8, R203, c[0x0][0x2d0], -R13 ;  /* 0x0000b400cb087a23 */ /* 0x002fe4000001080d */
[----:B------:R-:W-:Y:S02]  /*49f0*/  IMAD.MOV.U32 R203, RZ, RZ, R155 ;  /* 0x000000ffffcb7224 */ /* 0x000fe400078e009b */
[----:B------:R1:W4:Y:S03]  /*4a00*/  MUFU.EX2 R25, R8 ;  /* 0x0000000800197308 */ /* 0x0003260000000800 */
[----:B------:R-:W-:Y:S07]  /*4a10*/  HMMA.16816.F32 R36, R4, R34, R36 ;  /* 0x000000220424723c */ /* 0x000fee0000001824 */
[----:B------:R-:W-:-:S02]  /*4a20*/  FFMA.FTZ R4, R212, c[0x0][0x2d0], -R0 ;  /* 0x0000b400d4047a23 */ /* 0x000fc40000010800 */
[----:B------:R-:W-:Y:S02]  /*4a30*/  FADD.FTZ R5, R244, R243 ;  /* 0x000000f3f4057221 */ /* 0x000fe40000010000 */
[----:B------:R5:W-:Y:S01]  /*4a40*/  MUFU.EX2 R18, R4 ;  /* 0x0000000400127308 */ /* 0x000be20000000800 */
[----:B-1----:R-:W-:Y:S01]  /*4a50*/  FFMA.FTZ R8, R211, c[0x0][0x2d0], -R12 ;  /* 0x0000b400d3087a23 */ /* 0x002fe2000001080c */
[----:B----4-:R-:W-:Y:S01]  /*4a60*/  F2FP.PACK_AB R94, R25, R44 ;  /* 0x0000002c195e723e */ /* 0x010fe200000000ff */
[----:B------:R-:W-:-:S05]  /*4a70*/  IMAD.MOV.U32 R211, RZ, RZ, R154 ;  /* 0x000000ffffd37224 */ /* 0x000fca00078e009a */
[----:B------:R1:W-:Y:S01]  /*4a80*/  MUFU.EX2 R24, R8 ;  /* 0x0000000800187308 */ /* 0x0003e20000000800 */
[----:B-----5:R-:W-:-:S04]  /*4a90*/  FADD.FTZ R4, R211, R29 ;  /* 0x0000001dd3047221 */ /* 0x020fc80000010000 */
[----:B------:R-:W-:Y:S02]  /*4aa0*/  FADD.FTZ R7, R203, R4 ;  /* 0x00000004cb077221 */ /* 0x000fe40000010000 */
[----:B-1----:R-:W-:-:S04]  /*4ab0*/  FFMA.FTZ R8, R205, c[0x0][0x2d0], -R12 ;  /* 0x0000b400cd087a23 */ /* 0x002fc8000001080c */
[----:B------:R1:W4:Y:S02]  /*4ac0*/  MUFU.EX2 R23, R8 ;  /* 0x0000000800177308 */ /* 0x0003240000000800 */
[----:B-1----:R-:W-:Y:S01]  /*4ad0*/  FFMA.FTZ R8, R204, c[0x0][0x2d0], -R12 ;  /* 0x0000b400cc087a23 */ /* 0x002fe2000001080c */
[----:B----4-:R-:W-:-:S05]  /*4ae0*/  F2FP.PACK_AB R93, R23, R24 ;  /* 0x00000018175d723e */ /* 0x010fca00000000ff */
[----:B------:R1:W-:Y:S02]  /*4af0*/  MUFU.EX2 R21, R8 ;  /* 0x0000000800157308 */ /* 0x0003e40000000800 */
[----:B-1----:R-:W-:Y:S02]  /*4b00*/  FFMA.FTZ R8, R210, c[0x0][0x2d0], -R12 ;  /* 0x0000b400d2087a23 */ /* 0x002fe4000001080c */
[----:B------:R-:W-:-:S04]  /*4b10*/  FADD.FTZ R12, R246, R5 ;  /* 0x00000005f60c7221 */ /* 0x000fc80000010000 */
[----:B------:R1:W4:Y:S01]  /*4b20*/  MUFU.EX2 R22, R8 ;  /* 0x0000000800167308 */ /* 0x0003220000000800 */
[----:B------:R-:W-:Y:S02]  /*4b30*/  FADD.FTZ R4, R250, R12 ;  /* 0x0000000cfa047221 */ /* 0x000fe40000010000 */
[----:B-1----:R-:W-:Y:S01]  /*4b40*/  FFMA.FTZ R8, R239, c[0x0][0x2d0], -R0 ;  /* 0x0000b400ef087a23 */ /* 0x002fe20000010800 */
[----:B----4-:R-:W-:-:S04]  /*4b50*/  F2FP.PACK_AB R95, R22, R21 ;  /* 0x00000015165f723e */ /* 0x010fc800000000ff */
[----:B------:R1:W-:Y:S03]  /*4b60*/  MUFU.EX2 R20, R8 ;  /* 0x0000000800147308 */ /* 0x0003e60000000800 */
[C---:B------:R-:W-:Y:S08]  /*4b70*/  HMMA.16816.F32 R152, R92.reuse, R158, R96 ;  /* 0x0000009e5c98723c */ /* 0x040ff00000001860 */
[----:B--2---:R-:W-:Y:S01]  /*4b80*/  HMMA.16816.F32 R112, R92, R124, R112 ;  /* 0x0000007c5c70723c */ /* 0x004fe20000001870 */
[----:B-1----:R-:W-:-:S02]  /*4b90*/  FFMA.FTZ R8, R207, c[0x0][0x2d0], -R0 ;  /* 0x0000b400cf087a23 */ /* 0x002fc40000010800 */
[----:B------:R-:W-:Y:S02]  /*4ba0*/  FFMA.FTZ R0, R214, c[0x0][0x2d0], -R0 ;  /* 0x0000b400d6007a23 */ /* 0x000fe40000010800 */
[----:B------:R1:W2:Y:S03]  /*4bb0*/  MUFU.EX2 R19, R8 ;  /* 0x0000000800137308 */ /* 0x0002a60000000800 */
[C---:B------:R-:W-:Y:S05]  /*4bc0*/  HMMA.16816.F32 R120, R92.reuse, R126, R120 ;  /* 0x0000007e5c78723c */ /* 0x040fea0000001878 */
[----:B------:R4:W5:Y:S03]  /*4bd0*/  MUFU.EX2 R17, R0 ;  /* 0x0000000000117308 */ /* 0x0009660000000800 */
[----:B---3--:R-:W-:Y:S01]  /*4be0*/  HMMA.16816.F32 R132, R92, R140, R132 ;  /* 0x0000008c5c84723c */ /* 0x008fe20000001884 */
[----:B-1----:R-:W1:Y:S01]  /*4bf0*/  LDSM.16.MT88.4 R8, [R218+0x2d00] ;  /* 0x002d0000da08783b */ /* 0x002e620000004200 */
[----:B--2---:R-:W-:-:S06]  /*4c00*/  F2FP.PACK_AB R96, R19, R20 ;  /* 0x000000141360723e */ /* 0x004fcc00000000ff */
[----:B------:R-:W-:Y:S01]  /*4c10*/  HMMA.16816.F32 R136, R92, R142, R136 ;  /* 0x0000008e5c88723c */ /* 0x000fe20000001888 */
[----:B----4-:R-:W-:Y:S01]  /*4c20*/  FFMA.FTZ R0, R200, c[0x0][0x2d0], -R3 ;  /* 0x0000b400c8007a23 */ /* 0x010fe20000010803 */
[----:B-----5:R-:W-:Y:S01]  /*4c30*/  F2FP.PACK_AB R98, R17, R18 ;  /* 0x000000121162723e */ /* 0x020fe200000000ff */
[----:B------:R-:W-:-:S05]  /*4c40*/  IMAD.MOV.U32 R200, RZ, RZ, R76 ;  /* 0x000000ffffc87224 */ /* 0x000fca00078e004c */
[C---:B------:R-:W-:Y:S01]  /*4c50*/  HMMA.16816.F32 R148, R92.reuse, R156, R148 ;  /* 0x0000009c5c94723c */ /* 0x040fe20000001894 */
[----:B------:R2:W-:Y:S07]  /*4c60*/  MUFU.EX2 R13, R0 ;  /* 0x00000000000d7308 */ /* 0x0005ee0000000800 */
[C---:B------:R-:W-:Y:S08]  /*4c70*/  HMMA.16816.F32 R76, R92.reuse, R82, R88 ;  /* 0x000000525c4c723c */ /* 0x040ff00000001858 */
[----:B------:R-:W-:Y:S01]  /*4c80*/  HMMA.16816.F32 R164, R92, R172, R164 ;  /* 0x000000ac5ca4723c */ /* 0x000fe200000018a4 */
[----:B--2---:R-:W-:-:S04]  /*4c90*/  FFMA.FTZ R0, R215, c[0x0][0x2d0], -R3 ;  /* 0x0000b400d7007a23 */ /* 0x004fc80000010803 */
[----:B------:R2:W3:Y:S03]  /*4ca0*/  MUFU.EX2 R14, R0 ;  /* 0x00000000000e7308 */ /* 0x0004e60000000800 */
[C---:B------:R-:W-:Y:S08]  /*4cb0*/  HMMA.16816.F32 R168, R92.reuse, R174, R168 ;  /* 0x000000ae5ca8723c */ /* 0x040ff000000018a8 */
[----:B------:R-:W-:Y:S01]  /*4cc0*/  HMMA.16816.F32 R72, R92, R80, R184 ;  /* 0x000000505c48723c */ /* 0x000fe200000018b8 */
[--C-:B--2---:R-:W-:Y:S01]  /*4cd0*/  FFMA.FTZ R0, R234, c[0x0][0x2d0], -R3.reuse ;  /* 0x0000b400ea007a23 */ /* 0x104fe20000010803 */
[----:B---3--:R-:W-:Y:S01]  /*4ce0*/  F2FP.PACK_AB R97, R14, R13 ;  /* 0x0000000d0e61723e */ /* 0x008fe200000000ff */
[----:B------:R-:W-:-:S05]  /*4cf0*/  FFMA.FTZ R3, R237, c[0x0][0x2d0], -R3 ;  /* 0x0000b400ed037a23 */ /* 0x000fca0000010803 */
[C---:B-1----:R-:W-:Y:S01]  /*4d00*/  HMMA.16816.F32 R88, R92.reuse, R8, R188 ;  /* 0x000000085c58723c */ /* 0x042fe200000018bc */
[----:B------:R1:W-:Y:S07]  /*4d10*/  MUFU.EX2 R15, R0 ;  /* 0x00000000000f7308 */ /* 0x0003ee0000000800 */
[----:B------:R-:W-:Y:S01]  /*4d20*/  HMMA.16816.F32 R92, R92, R10, R116 ;  /* 0x0000000a5c5c723c */ /* 0x000fe20000001874 */
[----:B------:R2:W3:Y:S01]  /*4d30*/  MUFU.EX2 R16, R3 ;  /* 0x0000000300107308 */ /* 0x0004e20000000800 */
[----:B-1----:R-:W-:-:S04]  /*4d40*/  FADD.FTZ R0, R251, R247 ;  /* 0x000000f7fb007221 */ /* 0x002fc80000010000 */
[----:B------:R-:W-:Y:S02]  /*4d50*/  FADD.FTZ R0, R252, R0 ;  /* 0x00000000fc007221 */ /* 0x000fe40000010000 */
[----:B--2---:R-:W-:Y:S01]  /*4d60*/  FADD.FTZ R3, R27, R26 ;  /* 0x0000001a1b037221 */ /* 0x004fe20000010000 */
[----:B---3--:R-:W-:Y:S01]  /*4d70*/  F2FP.PACK_AB R99, R16, R15 ;  /* 0x0000000f1063723e */ /* 0x008fe200000000ff */
[----:B------:R-:W-:Y:S02]  /*4d80*/  FADD.FTZ R5, R45, R0 ;  /* 0x000000002d057221 */ /* 0x000fe40000010000 */
[----:B------:R-:W-:Y:S02]  /*4d90*/  FADD.FTZ R6, R202, R3 ;  /* 0x00000003ca067221 */ /* 0x000fe40000010000 */
[----:B------:R-:W-:Y:S02]  /*4da0*/  FADD.FTZ R3, R46, R7 ;  /* 0x000000072e037221 */ /* 0x000fe40000010000 */
[----:B------:R-:W-:Y:S01]  /*4db0*/  FADD.FTZ R0, R47, R6 ;  /* 0x000000062f007221 */ /* 0x000fe20000010000 */
[----:B------:R-:W-:Y:S01]  /*4dc0*/  HMMA.16816.F32 R116, R96, R124, R176 ;  /* 0x0000007c6074723c */ /* 0x000fe200000018b0 */
[----:B------:R-:W-:-:S02]  /*4dd0*/  FADD.FTZ R7, R235, R5 ;  /* 0x00000005eb077221 */ /* 0x000fc40000010000 */
[----:B------:R-:W-:Y:S02]  /*4de0*/  FADD.FTZ R5, R240, R0 ;  /* 0x00000000f0057221 */ /* 0x000fe40000010000 */
[----:B------:R-:W-:Y:S02]  /*4df0*/  FADD.FTZ R0, R201, R7 ;  /* 0x00000007c9007221 */ /* 0x000fe40000010000 */
[----:B------:R-:W-:Y:S01]  /*4e00*/  FADD.FTZ R6, R209, R4 ;  /* 0x00000004d1067221 */ /* 0x000fe20000010000 */
[----:B------:R-:W-:Y:S01]  /*4e10*/  HMMA.16816.F32 R124, R96, R126, R160 ;  /* 0x0000007e607c723c */ /* 0x000fe200000018a0 */
[----:B------:R-:W-:Y:S02]  /*4e20*/  FADD.FTZ R4, R245, R3 ;  /* 0x00000003f5047221 */ /* 0x000fe40000010000 */
[----:B------:R-:W-:Y:S02]  /*4e30*/  FADD.FTZ R0, R233, R0 ;  /* 0x00000000e9007221 */ /* 0x000fe40000010000 */
[----:B------:R-:W-:-:S02]  /*4e40*/  FADD.FTZ R3, R200, R6 ;  /* 0x00000006c8037221 */ /* 0x000fc40000010000 */
[----:B------:R-:W-:Y:S01]  /*4e50*/  FADD.FTZ R5, R51, R5 ;  /* 0x0000000533057221 */ /* 0x000fe20000010000 */
[C---:B------:R-:W-:Y:S01]  /*4e60*/  HMMA.16816.F32 R160, R96.reuse, R172, R68 ;  /* 0x000000ac60a0723c */ /* 0x040fe20000001844 */
        /* <DEDUP_REMOVED lines=44> */
[----:B------:R1:W-:Y:S01]  /*5130*/  STL [R1+0x14], R0 ;  /* 0x0000140001007387 */ /* 0x0003e20000100800 */
[----:B------:R-:W-:Y:S01]  /*5140*/  FADD.FTZ R4, R44, R4 ;  /* 0x000000042c047221 */ /* 0x000fe20000010000 */
[----:B------:R-:W-:Y:S01]  /*5150*/  HMMA.16816.F32 R96, R96, R10, R36 ;  /* 0x0000000a6060723c */ /* 0x000fe20000001824 */
[----:B------:R-:W-:Y:S02]  /*5160*/  FADD.FTZ R6, R16, R3 ;  /* 0x0000000310067221 */ /* 0x000fe40000010000 */
[----:B------:R-:W-:-:S03]  /*5170*/  FADD.FTZ R3, R25, R4 ;  /* 0x0000000419037221 */ /* 0x000fc60000010000 */
[----:B------:R2:W-:Y:S01]  /*5180*/  STL [R1+0x18], R6 ;  /* 0x0000180601007387 */ /* 0x0005e20000100800 */
[----:B-1----:R-:W-:-:S05]  /*5190*/  FADD.FTZ R0, R22, R5 ;  /* 0x0000000516007221 */ /* 0x002fca0000010000 */
[----:B------:R2:W-:Y:S04]  /*51a0*/  STL [R1+0x20], R0 ;  /* 0x0000200001007387 */ /* 0x0005e80000100800 */
[----:B------:R2:W-:Y:S01]  /*51b0*/  STL [R1+0x1c], R3 ;  /* 0x00001c0301007387 */ /* 0x0005e20000100800 */
[----:B------:R-:W-:Y:S05]  /*51c0*/  @P0 BRA `(.L_x_2) ;  /* 0x0000437000000947 */ /* 0x000fea0003800000 */
[C---:B------:R-:W-:Y:S01]  /*51d0*/  IADD3 R50, R56.reuse, 0x20, RZ ;  /* 0x0000002038327810 */ /* 0x040fe20007ffe0ff */
[----:B------:R-:W-:Y:S01]  /*51e0*/  IMAD.MOV.U32 R107, RZ, RZ, R2 ;  /* 0x000000ffff6b7224 */ /* 0x000fe200078e0002 */
[----:B------:R-:W-:Y:S01]  /*51f0*/  IADD3 R51, R56, 0x40, RZ ;  /* 0x0000004038337810 */ /* 0x000fe20007ffe0ff */
[----:B------:R-:W-:Y:S01]  /*5200*/  IMAD.MOV.U32 R100, RZ, RZ, R104 ;  /* 0x000000ffff647224 */ /* 0x000fe200078e0068 */
[----:B--2---:R-:W-:Y:S01]  /*5210*/  SHF.R.S32.HI R0, RZ, 0x1f, R50 ;  /* 0x0000001fff007819 */ /* 0x004fe20000011432 */
[----:B------:R-:W-:Y:S01]  /*5220*/  IMAD.MOV.U32 R3, RZ, RZ, R105 ;  /* 0x000000ffff037224 */ /* 0x000fe200078e0069 */
[----:B------:R-:W-:Y:S01]  /*5230*/  SHF.R.S32.HI R4, RZ, 0x1f, R51 ;  /* 0x0000001fff047819 */ /* 0x000fe20000011433 */
[----:B------:R-:W-:Y:S01]  /*5240*/  IMAD.MOV.U32 R106, RZ, RZ, R103 ;  /* 0x000000ffff6a7224 */ /* 0x000fe200078e0067 */
[----:B------:R-:W-:Y:S01]  /*5250*/  LEA.HI R0, R0, R50, RZ, 0x3 ;  /* 0x0000003200007211 */ /* 0x000fe200078f18ff */
[----:B------:R-:W-:Y:S01]  /*5260*/  IMAD.WIDE R234, R56, 0x2, RZ ;  /* 0x0000000238ea7825 */ /* 0x000fe200078e02ff */
[----:B------:R-:W-:Y:S01]  /*5270*/  LEA.HI R4, R4, R51, RZ, 0x3 ;  /* 0x0000003304047211 */ /* 0x000fe200078f18ff */
[----:B------:R-:W-:Y:S01]  /*5280*/  UIADD3 UR7, UR7, -0x2, URZ ;  /* 0xfffffffe07077890 */ /* 0x000fe2000fffe03f */
[----:B------:R-:W-:-:S02]  /*5290*/  LOP3.LUT R0, R0, 0xfffffff8, RZ, 0xc0, !PT ;  /* 0xfffffff800007812 */ /* 0x000fc400078ec0ff */
[----:B------:R-:W-:Y:S02]  /*52a0*/  LOP3.LUT R2, R4, 0xfffffff8, RZ, 0xc0, !PT ;  /* 0xfffffff804027812 */ /* 0x000fe400078ec0ff */
[----:B------:R-:W-:Y:S02]  /*52b0*/  SHF.R.S32.HI R4, RZ, 0x1f, R0 ;  /* 0x0000001fff047819 */ /* 0x000fe40000011400 */
[----:B------:R-:W-:Y:S02]  /*52c0*/  SHF.R.S32.HI R5, RZ, 0x1f, R2 ;  /* 0x0000001fff057819 */ /* 0x000fe40000011402 */
[----:B------:R-:W2:Y:S01]  /*52d0*/  LDL R51, [R1+0x38] ;  /* 0x0000380001337983 */ /* 0x000ea20000100800 */
[C---:B------:R-:W-:Y:S01]  /*52e0*/  SHF.L.U64.HI R7, R0.reuse, 0x1, R4 ;  /* 0x0000000100077819 */ /* 0x040fe20000010204 */
[----:B------:R-:W-:Y:S01]  /*52f0*/  IMAD.SHL.U32 R6, R0, 0x2, RZ ;  /* 0x0000000200067824 */ /* 0x000fe200078e00ff */
[C---:B------:R-:W-:Y:S01]  /*5300*/  SHF.L.U64.HI R4, R2.reuse, 0x1, R5 ;  /* 0x0000000102047819 */ /* 0x040fe20000010205 */
[----:B------:R-:W-:Y:S01]  /*5310*/  IMAD.SHL.U32 R2, R2, 0x2, RZ ;  /* 0x0000000202027824 */ /* 0x000fe200078e00ff */
[----:B------:R-:W-:Y:S01]  /*5320*/  SEL R0, RZ, 0x10, P3 ;  /* 0x00000010ff007807 */ /* 0x000fe20001800000 */
[----:B------:R-:W-:Y:S01]  /*5330*/  STL [R1], R7 ;  /* 0x0000000701007387 */ /* 0x000fe20000100800 */
[----:B------:R-:W-:-:S02]  /*5340*/  SEL R5, RZ, 0x10, P5 ;  /* 0x00000010ff057807 */ /* 0x000fc40002800000 */
[----:B------:R-:W-:Y:S01]  /*5350*/  ISETP.NE.U32.AND P1, PT, R0, RZ, PT ;  /* 0x000000ff0000720c */ /* 0x000fe20003f25070 */
[----:B------:R1:W-:Y:S01]  /*5360*/  STL [R1+0x4], R6 ;  /* 0x0000040601007387 */ /* 0x0003e20000100800 */
[----:B------:R-:W-:-:S03]  /*5370*/  ISETP.NE.U32.AND P6, PT, R5, RZ, PT ;  /* 0x000000ff0500720c */ /* 0x000fc60003fc5070 */
[----:B------:R3:W-:Y:S04]  /*5380*/  STL [R1+0x8], R4 ;  /* 0x0000080401007387 */ /* 0x0007e80000100800 */
[----:B------:R4:W-:Y:S04]  /*5390*/  STL [R1+0xc], R2 ;  /* 0x00000c0201007387 */ /* 0x0009e80000100800 */
[----:B------:R5:W-:Y:S01]  /*53a0*/  STL [R1+0x4c], R0 ;  /* 0x00004c0001007387 */ /* 0x000be20000100800 */
[----:B-1----:R-:W-:Y:S02]  /*53b0*/  SEL R6, RZ, 0x10, P4 ;  /* 0x00000010ff067807 */ /* 0x002fe40002000000 */
[----:B---3--:R-:W-:-:S03]  /*53c0*/  IADD3 R4, -R0, 0x10, RZ ;  /* 0x0000001000047810 */ /* 0x008fc60007ffe1ff */
[----:B------:R1:W-:Y:S01]  /*53d0*/  STL [R1+0x48], R6 ;  /* 0x0000480601007387 */ /* 0x0003e20000100800 */
[C---:B------:R-:W-:Y:S02]  /*53e0*/  ISETP.NE.U32.AND P0, PT, R6.reuse, RZ, PT ;  /* 0x000000ff0600720c */ /* 0x040fe40003f05070 */
[----:B----4-:R-:W-:Y:S02]  /*53f0*/  IADD3 R2, -R6, 0x10, RZ ;  /* 0x0000001006027810 */ /* 0x010fe40007ffe1ff */
[----:B------:R-:W-:Y:S02]  /*5400*/  LOP3.LUT R4, R4, 0xf, RZ, 0xc0, !PT ;  /* 0x0000000f04047812 */ /* 0x000fe400078ec0ff */
[----:B-----5:R-:W-:Y:S02]  /*5410*/  IADD3 R0, -R5, 0x10, RZ ;  /* 0x0000001005007810 */ /* 0x020fe40007ffe1ff */
[----:B------:R-:W-:Y:S01]  /*5420*/  LOP3.LUT R2, R2, 0xf, RZ, 0xc0, !PT ;  /* 0x0000000f02027812 */ /* 0x000fe200078ec0ff */
[----:B------:R1:W-:Y:S01]  /*5430*/  STL [R1+0x34], R4 ;  /* 0x0000340401007387 */ /* 0x0003e20000100800 */
[----:B------:R-:W-:-:S05]  /*5440*/  LOP3.LUT R0, R0, 0xf, RZ, 0xc0, !PT ;  /* 0x0000000f00007812 */ /* 0x000fca00078ec0ff */
[----:B------:R1:W-:Y:S04]  /*5450*/  STL [R1+0x2c], R0 ;  /* 0x00002c0001007387 */ /* 0x0003e80000100800 */
[----:B------:R1:W-:Y:S01]  /*5460*/  STL [R1+0x30], R2 ;  /* 0x0000300201007387 */ /* 0x0003e20000100800 */
[----:B--2---:R-:W-:Y:S01]  /*5470*/  IMAD.SHL.U32 R233, R51, 0x2, RZ ;  /* 0x0000000233e97824 */ /* 0x004fe200078e00ff */
[----:B-1----:R-:W-:Y:S05]  /*5480*/  BRA `(.L_x_3) ;  /* 0x000003a000007947 */ /* 0x002fea0003800000 */
.L_x_5:
[----:B------:R-:W2:Y:S01]  /*5490*/  LDL R2, [R1+0x4] ;  /* 0x0000040001027983 */ /* 0x000ea20000100800 */
[----:B------:R-:W-:Y:S01]  /*54a0*/  IMAD.MOV.U32 R236, RZ, RZ, RZ ;  /* 0x000000ffffec7224 */ /* 0x000fe200078e00ff */
[----:B------:R-:W-:Y:S01]  /*54b0*/  PLOP3.LUT P0, PT, PT, PT, UP1, 0x80, 0x0 ;  /* 0x000000000000781c */ /* 0x000fe20003f0f018 */
[----:B------:R-:W-:Y:S01]  /*54c0*/  ULEA UR4, UR7, UR10, 0x6 ;  /* 0x0000000a07047291 */ /* 0x000fe2000f8e303f */
[----:B------:R-:W3:Y:S04]  /*54d0*/  LDL R104, [R1+0x10] ;  /* 0x0000100001687983 */ /* 0x000ee80000100800 */
[----:B------:R-:W4:Y:S04]  /*54e0*/  LDL R103, [R1+0xc] ;  /* 0x00000c0001677983 */ /* 0x000f280000100800 */
[----:B------:R-:W5:Y:S01]  /*54f0*/  LDL R102, [R1] ;  /* 0x0000000001667983 */ /* 0x000f620000100800 */
[----:B--2---:R-:W-:Y:S02]  /*5500*/  IMAD.MOV.U32 R105, RZ, RZ, R2 ;  /* 0x000000ffff697224 */ /* 0x004fe400078e0002 */
[----:B------:R-:W-:Y:S05]  /*5510*/  IMAD.U32 R2, RZ, RZ, UR4 ;  /* 0x00000004ff027e24 */ /* 0x000fea000f8e00ff */
[----:B---3--:R-:W-:Y:S05]  /*5520*/  IADD3 R2, R2, -0x40, R104 ;  /* 0xffffffc002027810 */ /* 0x008fea0007ffe068 */
[----:B------:R-:W-:Y:S01]  /*5530*/  @P0 IMAD.HI.U32 R4, R2, c[0x0][0x2bc], RZ ;  /* 0x0000af0002040a27 */ /* 0x000fe200078e00ff */
[----:B------:R-:W-:Y:S03]  /*5540*/  PLOP3.LUT P0, PT, PT, PT, UP1, 0x80, 0x0 ;  /* 0x000000000000781c */ /* 0x000fe60003f0f018 */
[----:B------:R-:W-:Y:S10]  /*5550*/  IMAD.MOV.U32 R0, RZ, RZ, R2 ;  /* 0x000000ffff007224 */ /* 0x000ff400078e0002 */
[----:B------:R-:W-:Y:S04]  /*5560*/  @P0 SHF.R.U32.HI R0, RZ, c[0x0][0x2c0], R4 ;  /* 0x0000b000ff000a19 */ /* 0x000fe80000011604 */
[C---:B------:R-:W-:Y:S04]  /*5570*/  @!P2 IADD3 R5, P0, R0.reuse, UR12, RZ ;  /* 0x0000000c0005ac10 */ /* 0x040fe8000ff1e0ff */
[----:B------:R-:W-:Y:S01]  /*5580*/  @!P2 LEA.HI.X.SX32 R6, R0, UR11, 0x1, P0 ;  /* 0x0000000b0006ac11 */ /* 0x000fe200080f0eff */
[----:B------:R-:W-:Y:S01]  /*5590*/  IMAD.MOV R0, RZ, RZ, -R0 ;  /* 0x000000ffff007224 */ /* 0x000fe200078e0a00 */
[C---:B------:R-:W-:Y:S03]  /*55a0*/  @!P2 LEA R4, P0, R5.reuse, c[0x0][0x2a0], 0x2 ;  /* 0x0000a8000504aa11 */ /* 0x040fe600078010ff */
[----:B------:R-:W-:Y:S01]  /*55b0*/  IMAD R238, R0, c[0x0][0x2b8], R2 ;  /* 0x0000ae0000ee7a24 */ /* 0x000fe200078e0202 */
[----:B------:R-:W-:Y:S04]  /*55c0*/  @!P2 LEA.HI.X R5, R5, c[0x0][0x2a4], R6, 0x2, P0 ;  /* 0x0000a9000505aa11 */ /* 0x000fe800000f1406 */
[----:B------:R-:W-:Y:S01]  /*55d0*/  SHF.R.S32.HI R0, RZ, 0x1f, R238 ;  /* 0x0000001fff007819 */ /* 0x000fe200000114ee */
[----:B------:R1:W2:Y:S04]  /*55e0*/  @!P2 LDG.E R236, [R4.64] ;  /* 0x0000000e04eca981 */ /* 0x0002a8000c1e1900 */
[----:B------:R-:W-:Y:S04]  /*55f0*/  IMAD R0, R0, c[0x0][0x1e0], RZ ;  /* 0x0000780000007a24 */ /* 0x000fe800078e02ff */
[C---:B------:R-:W-:Y:S02]  /*5600*/  IMAD R0, R238.reuse, c[0x0][0x1e4], R0 ;  /* 0x00007900ee007a24 */ /* 0x040fe400078e0200 */
[----:B-1----:R-:W-:Y:S04]  /*5610*/  IMAD.WIDE.U32 R4, R238, c[0x0][0x1e0], RZ ;  /* 0x00007800ee047a25 */ /* 0x002fe800078e00ff */
[----:B------:R-:W-:Y:S01]  /*5620*/  IMAD.IADD R5, R5, 0x1, R0 ;  /* 0x0000000105057824 */ /* 0x000fe200078e0200 */
[----:B--2---:R-:W-:Y:S03]  /*5630*/  SHF.R.S32.HI R2, RZ, 0x1f, R236 ;  /* 0x0000001fff027819 */ /* 0x004fe600000114ec */
[----:B------:R-:W-:Y:S04]  /*5640*/  IMAD.WIDE.U32 R4, R236, c[0x0][0x1f0], R4 ;  /* 0x00007c00ec047a25 */ /* 0x000fe800078e0004 */
[----:B------:R-:W-:Y:S01]  /*5650*/  IMAD R2, R2, c[0x0][0x1f0], RZ ;  /* 0x00007c0002027a24 */ /* 0x000fe200078e02ff */
[----:B------:R-:W-:Y:S03]  /*5660*/  IADD3 R0, P0, R4, UR18, RZ ;  /* 0x0000001204007c10 */ /* 0x000fe6000ff1e0ff */
[----:B------:R-:W-:Y:S05]  /*5670*/  IMAD R2, R236, c[0x0][0x1f4], R2 ;  /* 0x00007d00ec027a24 */ /* 0x000fea00078e0202 */
[----:B------:R-:W-:Y:S02]  /*5680*/  IADD3.X R4, R5, UR16, R2, P0, !PT ;  /* 0x0000001005047c10 */ /* 0x000fe400087fe402 */
[C---:B------:R-:W-:Y:S04]  /*5690*/  LEA R5, P0, R0.reuse, c[0x0][0x1c8], 0x1 ;  /* 0x0000720000057a11 */ /* 0x040fe800078008ff */
[----:B------:R-:W-:Y:S02]  /*56a0*/  LEA.HI.X R4, R0, c[0x0][0x1cc], R4, 0x1, P0 ;  /* 0x0000730000047a11 */ /* 0x000fe400000f0c04 */
[----:B------:R-:W1:Y:S04]  /*56b0*/  SHFL.IDX PT, R0, R5, RZ, 0x1c1f ;  /* 0x001c1fff05007589 */ /* 0x000e6800000e0000 */
[----:B------:R-:W2:Y:S01]  /*56c0*/  SHFL.IDX PT, R2, R4, RZ, 0x1c1f ;  /* 0x001c1fff04027589 */ /* 0x000ea200000e0000 */
[----:B-1----:R-:W-:Y:S05]  /*56d0*/  IADD3 R14, P0, R234, R0, RZ ;  /* 0x00000000ea0e7210 */ /* 0x002fea0007f1e0ff */
[C---:B--2---:R-:W-:Y:S01]  /*56e0*/  IMAD.X R15, R235.reuse, 0x1, R2, P0 ;  /* 0x00000001eb0f7824 */ /* 0x044fe200000e0602 */
[----:B------:R-:W-:Y:S04]  /*56f0*/  IADD3 R12, P0, R0, R105, RZ ;  /* 0x00000069000c7210 */ /* 0x000fe80007f1e0ff */
[----:B------:R-:W-:Y:S01]  /*5700*/  @!PT LDS RZ, [RZ] ;  /* 0x00000000fffff984 */ /* 0x000fe20000000800 */
[----:B------:R1:W-:Y:S01]  /*5710*/  LDGSTS.E.BYPASS.LTC128B.128 [R233+0x3100], [R14.64], !P3 ;  /* 0x031000000ee97fae */ /* 0x0003e2000d901d4e */
[----:B-----5:R-:W-:Y:S01]  /*5720*/  IMAD.X R13, R2, 0x1, R102, P0 ;  /* 0x00000001020d7824 */ /* 0x020fe200000e0666 */
[----:B----4-:R-:W-:Y:S02]  /*5730*/  IADD3 R10, P0, R0, R103, RZ ;  /* 0x00000067000a7210 */ /* 0x010fe40007f1e0ff */
[----:B------:R-:W2:Y:S03]  /*5740*/  SHFL.IDX PT, R0, R5, 0x1, 0x1c1f ;  /* 0x003c1f0005007f89 */ /* 0x000ea600000e0000 */
[--C-:B------:R-:W-:Y:S01]  /*5750*/  IMAD.X R11, R2, 0x1, R101.reuse, P0 ;  /* 0x00000001020b7824 */ /* 0x100fe200000e0665 */
[----:B------:R1:W-:Y:S04]  /*5760*/  LDGSTS.E.BYPASS.LTC128B.128 [R233+0x4100], [R12.64], !P4 ;  /* 0x041000000ce97fae */ /* 0x0003e8000e101d4e */
[----:B------:R-:W3:Y:S04]  /*5770*/  SHFL.IDX PT, R2, R4, 0x1, 0x1c1f ;  /* 0x003c1f0004027f89 */ /* 0x000ee800000e0000 */
[----:B------:R1:W-:Y:S01]  /*5780*/  LDGSTS.E.BYPASS.LTC128B.128 [R233+0x5100], [R10.64], !P5 ;  /* 0x051000000ae97fae */ /* 0x0003e2000e901d4e */
[----:B--2---:R-:W-:Y:S05]  /*5790*/  IADD3 R8, P0, R234, R0, RZ ;  /* 0x00000000ea087210 */ /* 0x004fea0007f1e0ff */
[----:B---3--:R-:W-:Y:S01]  /*57a0*/  IMAD.X R9, R235, 0x1, R2, P0 ;  /* 0x00000001eb097824 */ /* 0x008fe200000e0602 */
[----:B------:R-:W-:Y:S04]  /*57b0*/  IADD3 R6, P0, R0, R105, RZ ;  /* 0x0000006900067210 */ /* 0x000fe80007f1e0ff */
[----:B------:R1:W-:Y:S01]  /*57c0*/  LDGSTS.E.BYPASS.LTC128B.128 [R233+0x3900], [R8.64], !P3 ;  /* 0x0390000008e97fae */ /* 0x0003e2000d901d4e */
[----:B------:R-:W-:Y:S01]  /*57d0*/  IMAD.X R7, R2, 0x1, R102, P0 ;  /* 0x0000000102077824 */ /* 0x000fe200000e0666 */
[----:B------:R-:W-:Y:S04]  /*57e0*/  IADD3 R4, P0, R0, R103, RZ ;  /* 0x0000006700047210 */ /* 0x000fe80007f1e0ff */
[----:B------:R1:W-:Y:S01]  /*57f0*/  LDGSTS.E.BYPASS.LTC128B.128 [R233+0x4900], [R6.64], !P4 ;  /* 0x0490000006e97fae */ /* 0x0003e2000e101d4e */
[----:B------:R-:W-:Y:S05]  /*5800*/  IMAD.X R5, R2, 0x1, R101, P0 ;  /* 0x0000000102057824 */ /* 0x000fea00000e0665 */
[----:B------:R1:W-:Y:S01]  /*5810*/  LDGSTS.E.BYPASS.LTC128B.128 [R233+0x5900], [R4.64], !P5 ;  /* 0x0590000004e97fae */ /* 0x0003e2000e901d4e */
[----:B------:R-:W-:-:S05]  /*5820*/  BRA `(.L_x_4) ;  /* 0x000013d000007947 */ /* 0x000fca0003800000 */
.L_x_3:
[----:B------:R-:W2:Y:S01]  /*5830*/  LDL R11, [R1+0x34] ;  /* 0x00003400010b7983 */ /* 0x000ea20000100800 */
[----:B------:R-:W-:Y:S01]  /*5840*/  SHF.R.S32.HI R0, RZ, 0x1f, R238 ;  /* 0x0000001fff007819 */ /* 0x000fe200000114ee */
[----:B------:R-:W-:Y:S01]  /*5850*/  IMAD.WIDE.U32 R4, R238, c[0x0][0x208], RZ ;  /* 0x00008200ee047a25 */ /* 0x000fe200078e00ff */
[----:B------:R-:W-:Y:S01]  /*5860*/  SHF.R.S32.HI R2, RZ, 0x1f, R236 ;  /* 0x0000001fff027819 */ /* 0x000fe200000114ec */
[----:B------:R-:W3:Y:S01]  /*5870*/  LDL R10, [R1+0x30] ;  /* 0x00003000010a7983 */ /* 0x000ee20000100800 */
[----:B------:R-:W-:Y:S04]  /*5880*/  DEPBAR.LE SB0, 0x0 ;  /* 0x000080000000791a */ /* 0x000fe80000000000 */
[----:B------:R-:W3:Y:S01]  /*5890*/  LDL R8, [R1+0x4] ;  /* 0x0000040001087983 */ /* 0x000ee20000100800 */
[----:B------:R-:W-:Y:S01]  /*58a0*/  IMAD R0, R0, c[0x0][0x208], RZ ;  /* 0x0000820000007a24 */ /* 0x000fe200078e02ff */
[----:B------:R-:W-:Y:S01]  /*58b0*/  UISETP.GE.AND UP0, UPT, UR7, 0x1, UPT ;  /* 0x000000010700788c */ /* 0x000fe2000bf06270 */
[----:B------:R-:W-:Y:S01]  /*58c0*/  IMAD R2, R2, c[0x0][0x218], RZ ;  /* 0x0000860002027a24 */ /* 0x000fe200078e02ff */
[----:B------:R-:W4:Y:S01]  /*58d0*/  LDL R9, [R1+0x2c] ;  /* 0x00002c0001097983 */ /* 0x000f220000100800 */
[----:B------:R-:W-:Y:S02]  /*58e0*/  IMAD R0, R238, c[0x0][0x20c], R0 ;  /* 0x00008300ee007a24 */ /* 0x000fe400078e0200 */
[C---:B------:R-:W-:Y:S01]  /*58f0*/  IMAD R2, R236.reuse, c[0x0][0x21c], R2 ;  /* 0x00008700ec027a24 */ /* 0x040fe200078e0202 */
[----:B------:R-:W5:Y:S02]  /*5900*/  LDL R7, [R1] ;  /* 0x0000000001077983 */ /* 0x000f640000100800 */
[----:B------:R-:W-:Y:S02]  /*5910*/  IADD3 R5, R5, R0, RZ ;  /* 0x0000000005057210 */ /* 0x000fe40007ffe0ff */
[----:B------:R-:W4:Y:S03]  /*5920*/  LDL R6, [R1+0xc] ;  /* 0x00000c0001067983 */ /* 0x000f260000100800 */
[----:B------:R-:W-:Y:S01]  /*5930*/  IMAD.WIDE.U32 R4, R236, c[0x0][0x218], R4 ;  /* 0x00008600ec047a25 */ /* 0x000fe200078e0004 */
[----:B------:R-:W4:Y:S04]  /*5940*/  LDL R101, [R1+0x8] ;  /* 0x0000080001657983 */ /* 0x000f280000100800 */
[----:B------:R-:W4:Y:S04]  /*5950*/  LDL R201, [R1+0x4c] ;  /* 0x00004c0001c97983 */ /* 0x000f280000100800 */
[----:B------:R-:W-:Y:S01]  /*5960*/  BAR.SYNC.DEFER_BLOCKING 0x0 ;  /* 0x0000000000007b1d */ /* 0x000fe20000010000 */
[----:B------:R-:W-:Y:S04]  /*5970*/  IADD3 R0, P0, R4, UR20, RZ ;  /* 0x0000001404007c10 */ /* 0x000fe8000ff1e0ff */
[----:B------:R-:W-:Y:S02]  /*5980*/  IADD3.X R4, R5, UR5, R2, P0, !PT ;  /* 0x0000000505047c10 */ /* 0x000fe400087fe402 */
[C---:B------:R-:W-:Y:S04]  /*5990*/  LEA R5, P0, R0.reuse, c[0x0][0x1f8], 0x1 ;  /* 0x00007e0000057a11 */ /* 0x040fe800078008ff */
[----:B------:R-:W-:Y:S01]  /*59a0*/  LEA.HI.X R4, R0, c[0x0][0x1fc], R4, 0x1, P0 ;  /* 0x00007f0000047a11 */ /* 0x000fe200000f0c04 */
[----:B------:R-:W-:Y:S08]  /*59b0*/  LDSM.16.M88.4 R64, [R219+0x6100] ;  /* 0x00610000db40783b */ /* 0x000ff00000000200 */
[----:B------:R-:W4:Y:S04]  /*59c0*/  LDL R200, [R1+0x48] ;  /* 0x0000480001c87983 */ /* 0x000f280000100800 */
[----:B------:R-:W2:Y:S08]  /*59d0*/  SHFL.IDX PT, R0, R5, 0x1, 0x1c1f ;  /* 0x003c1f0005007f89 */ /* 0x000eb000000e0000 */
[----:B------:R-:W1:Y:S08]  /*59e0*/  SHFL.IDX PT, R2, R4, 0x1, 0x1c1f ;  /* 0x003c1f0004027f89 */ /* 0x000e7000000e0000 */
[----:B------:R-:W-:Y:S08]  /*59f0*/  LDSM.16.M88.4 R16, [R216+0x3100] ;  /* 0x00310000d810783b */ /* 0x000ff00000000200 */
[----:B------:R-:W-:Y:S08]  /*5a00*/  LDSM.16.M88.4 R60, [R219+0x7100] ;  /* 0x00710000db3c783b */ /* 0x000ff00000000200 */
[----:B------:R-:W-:Y:S08]  /*5a10*/  LDSM.16.M88.4 R32, [R216+0x3500] ;  /* 0x00350000d820783b */ /* 0x000ff00000000200 */
[----:B------:R-:W-:Y:S08]  /*5a20*/  LDSM.16.M88.4 R48, [R216+0x3900] ;  /* 0x00390000d830783b */ /* 0x000ff00000000200 */
[----:B------:R-:W-:Y:S08]  /*5a30*/  LDSM.16.M88.4 R108, [R216+0x3d00] ;  /* 0x003d0000d86c783b */ /* 0x000ff00000000200 */
[----:B------:R-:W-:Y:S08]  /*5a40*/  LDSM.16.M88.4 R176, [R220+0x6100] ;  /* 0x00610000dcb0783b */ /* 0x000ff00000000200 */
[----:B------:R-:W-:Y:S08]  /*5a50*/  LDSM.16.M88.4 R180, [R221] ;  /* 0x00000000ddb4783b */ /* 0x000ff00000000200 */
[----:B------:R-:W-:Y:S08]  /*5a60*/  LDSM.16.M88.4 R184, [R220+0x7100] ;  /* 0x00710000dcb8783b */ /* 0x000ff00000000200 */
[----:B------:R-:W-:Y:S01]  /*5a70*/  LDSM.16.M88.4 R188, [R232] ;  /* 0x00000000e8bc783b */ /* 0x000fe20000000200 */
[----:B--2---:R-:W-:Y:S04]  /*5a80*/  IADD3 R194, P1, P0, R11, R0, R234 ;  /* 0x000000000bc27210 */ /* 0x004fe8000783e0ea */
[----:B-1----:R-:W-:Y:S02]  /*5a90*/  IADD3.X R195, RZ, R2, R235, P1, P0 ;  /* 0x00000002ffc37210 */ /* 0x002fe40000fe04eb */
[----:B---3--:R-:W-:Y:S04]  /*5aa0*/  IADD3 R198, P1, P0, R10, R0, R8 ;  /* 0x000000000ac67210 */ /* 0x008fe8000783e008 */
[----:B-----5:R-:W-:Y:S02]  /*5ab0*/  IADD3.X R199, RZ, R2, R7, P1, P0 ;  /* 0x00000002ffc77210 */ /* 0x020fe40000fe0407 */
[----:B----4-:R-:W-:Y:S02]  /*5ac0*/  IADD3 R196, P1, P0, R9, R0, R6 ;  /* 0x0000000009c47210 */ /* 0x010fe4000783e006 */
[----:B------:R-:W1:Y:S02]  /*5ad0*/  SHFL.IDX PT, R0, R5, RZ, 0x1c1f ;  /* 0x001c1fff05007589 */ /* 0x000e6400000e0000 */
[----:B------:R-:W-:Y:S06]  /*5ae0*/  IADD3.X R197, RZ, R2, R101, P1, P0 ;  /* 0x00000002ffc57210 */ /* 0x000fec0000fe0465 */
[----:B------:R-:W2:Y:S01]  /*5af0*/  SHFL.IDX PT, R2, R4, RZ, 0x1c1f ;  /* 0x001c1fff04027589 */ /* 0x000ea200000e0000 */
[----:B-1----:R-:W-:Y:S04]  /*5b00*/  IADD3 R102, P0, R234, R0, RZ ;  /* 0x00000000ea667210 */ /* 0x002fe80007f1e0ff */
[----:B--2---:R-:W-:Y:S02]  /*5b10*/  IADD3.X R103, R235, R2, RZ, P0, !PT ;  /* 0x00000002eb677210 */ /* 0x004fe400007fe4ff */
[----:B------:R-:W-:Y:S04]  /*5b20*/  IADD3 R192, P0, R0, R8, RZ ;  /* 0x0000000800c07210 */ /* 0x000fe80007f1e0ff */
[----:B------:R-:W-:Y:S02]  /*5b30*/  IADD3.X R193, R2, R7, RZ, P0, !PT ;  /* 0x0000000702c17210 */ /* 0x000fe400007fe4ff */
[----:B------:R-:W-:Y:S02]  /*5b40*/  IADD3 R104, P0, R0, R6, RZ ;  /* 0x0000000600687210 */ /* 0x000fe40007f1e0ff */
[-C--:B------:R-:W-:Y:S03]  /*5b50*/  HMMA.16816.F32 R4, R64, R16.reuse, RZ ;  /* 0x000000104004723c */ /* 0x080fe600000018ff */
[----:B------:R-:W-:Y:S02]  /*5b60*/  IADD3.X R105, R2, R101, RZ, P0, !PT ;  /* 0x0000006502697210 */ /* 0x000fe400007fe4ff */
[----:B------:R-:W-:Y:S02]  /*5b70*/  ISETP.NE.U32.AND P0, PT, R201, RZ, PT ;  /* 0x000000ffc900720c */ /* 0x000fe40003f05070 */
[----:B------:R-:W-:Y:S01]  /*5b80*/  ISETP.NE.U32.AND P1, PT, R200, RZ, PT ;  /* 0x000000ffc800720c */ /* 0x000fe20003f25070 */
[C---:B------:R-:W-:Y:S08]  /*5b90*/  HMMA.16816.F32 R8, R60.reuse, R16, RZ ;  /* 0x000000103c08723c */ /* 0x040ff000000018ff */
[-C--:B------:R-:W-:Y:S08]  /*5ba0*/  HMMA.16816.F32 R12, R60, R18.reuse, RZ ;  /* 0x000000123c0c723c */ /* 0x080ff000000018ff */
        /* <DEDUP_REMOVED lines=12> */
[----:B------:R-:W-:Y:S01]  /*5c70*/  HMMA.16816.F32 R64, R64, R110, RZ ;  /* 0x0000006e4040723c */ /* 0x000fe200000018ff */
[----:B------:R-:W1:Y:S07]  /*5c80*/  LDSM.16.M88.4 R108, [R231] ;  /* 0x00000000e76c783b */ /* 0x000e6e0000000200 */
[-C--:B------:R-:W-:Y:S08]  /*5c90*/  HMMA.16816.F32 R4, R176, R180.reuse, R4 ;  /* 0x000000b4b004723c */ /* 0x080ff00000001804 */
[C---:B------:R-:W-:Y:S08]  /*5ca0*/  HMMA.16816.F32 R8, R184.reuse, R180, R8 ;  /* 0x000000b4b808723c */ /* 0x040ff00000001808 */
[-C--:B------:R-:W-:Y:S08]  /*5cb0*/  HMMA.16816.F32 R12, R184, R182.reuse, R12 ;  /* 0x000000b6b80c723c */ /* 0x080ff0000000180c */
[C---:B------:R-:W-:Y:S01]  /*5cc0*/  HMMA.16816.F32 R16, R176.reuse, R182, R16 ;  /* 0x000000b6b010723c */ /* 0x040fe20000001810 */
[----:B------:R-:W2:Y:S07]  /*5cd0*/  LDSM.16.M88.4 R180, [R230] ;  /* 0x00000000e6b4783b */ /* 0x000eae0000000200 */
[-C--:B------:R-:W-:Y:S01]  /*5ce0*/  HMMA.16816.F32 R20, R176, R188.reuse, R20 ;  /* 0x000000bcb014723c */ /* 0x080fe20000001814 */
[----:B------:R-:W-:Y:S01]  /*5cf0*/  @!PT LDS RZ, [RZ] ;  /* 0x00000000fffff984 */ /* 0x000fe20000000800 */
[----:B------:R-:W-:Y:S01]  /*5d00*/  @!PT LDS RZ, [RZ] ;  /* 0x00000000fffff984 */ /* 0x000fe20000000800 */
[----:B------:R-:W-:Y:S01]  /*5d10*/  @!PT LDS RZ, [RZ] ;  /* 0x00000000fffff984 */ /* 0x000fe20000000800 */
[----:B------:R3:W-:Y:S07]  /*5d20*/  LDGSTS.E.BYPASS.LTC128B.128 [R233+0x100], [R102.64], !P3 ;  /* 0x0010000066e97fae */ /* 0x0007ee000d901d4e */
[C---:B------:R-:W-:Y:S01]  /*5d30*/  HMMA.16816.F32 R24, R184.reuse, R188, R24 ;  /* 0x000000bcb818723c */ /* 0x040fe20000001818 */
[----:B------:R4:W-:Y:S07]  /*5d40*/  LDGSTS.E.BYPASS.LTC128B.128 [R233+0x1100], [R192.64], !P4 ;  /* 0x01100000c0e97fae */ /* 0x0009ee000e101d4e */
[-C--:B------:R-:W-:Y:S01]  /*5d50*/  HMMA.16816.F32 R28, R184, R190.reuse, R28 ;  /* 0x000000beb81c723c */ /* 0x080fe2000000181c */
[----:B------:R3:W-:Y:S07]  /*5d60*/  LDGSTS.E.BYPASS.LTC128B.128 [R233+0x2100], [R104.64], !P5 ;  /* 0x0210000068e97fae */ /* 0x0007ee000e901d4e */
[C---:B------:R-:W-:Y:S01]  /*5d70*/  HMMA.16816.F32 R32, R176.reuse, R190, R32 ;  /* 0x000000beb020723c */ /* 0x040fe20000001820 */
[----:B------:R4:W-:Y:S01]  /*5d80*/  LDGSTS.E.BYPASS.LTC128B.128.ZFILL [R233+0x900], [R194.64], P0 ;  /* 0x00900000c2e97fae */ /* 0x0009e20008141d4e */
[----:B------:R-:W-:Y:S06]  /*5d90*/  PLOP3.LUT P0, PT, PT, PT, UP0, 0x80, 0x0 ;  /* 0x000000000000781c */ /* 0x000fec0003f0f008 */
[-C--:B-1----:R-:W-:Y:S01]  /*5da0*/  HMMA.16816.F32 R36, R176, R108.reuse, R36 ;  /* 0x0000006cb024723c */ /* 0x082fe20000001824 */
[----:B------:R1:W-:Y:S07]  /*5db0*/  LDGSTS.E.BYPASS.LTC128B.128.ZFILL [R233+0x1900], [R198.64], P1 ;  /* 0x01900000c6e97fae */ /* 0x0003ee0008941d4e */
[C---:B------:R-:W-:Y:S01]  /*5dc0*/  HMMA.16816.F32 R40, R184.reuse, R108, R40 ;  /* 0x0000006cb828723c */ /* 0x040fe20000001828 */
[----:B------:R1:W-:Y:S07]  /*5dd0*/  LDGSTS.E.BYPASS.LTC128B.128.ZFILL [R233+0x2900], [R196.64], P6 ;  /* 0x02900000c4e97fae */ /* 0x0003ee000b141d4e */
[-C--:B------:R-:W-:Y:S01]  /*5de0*/  HMMA.16816.F32 R44, R184, R110.reuse, R44 ;  /* 0x0000006eb82c723c */ /* 0x080fe2000000182c */
[----:B------:R-:W-:Y:S07]  /*5df0*/  LDSM.16.M88.4 R200, [R219+0x9100] ;  /* 0x00910000dbc8783b */ /* 0x000fee0000000200 */
[C---:B------:R-:W-:Y:S01]  /*5e00*/  HMMA.16816.F32 R48, R176.reuse, R110, R48 ;  /* 0x0000006eb030723c */ /* 0x040fe20000001830 */
[----:B----4-:R-:W-:Y:S07]  /*5e10*/  LDSM.16.M88.4 R192, [R219+0x8100] ;  /* 0x00810000dbc0783b */ /* 0x010fee0000000200 */
[-C--:B--2---:R-:W-:Y:S01]  /*5e20*/  HMMA.16816.F32 R52, R176, R180.reuse, R52 ;  /* 0x000000b4b034723c */ /* 0x084fe20000001834 */
[----:B------:R-:W0:Y:S07]  /*5e30*/  LDGDEPBAR ;  /* 0x00000000000079af */ /* 0x000e2e0000000000 */
[C---:B------:R-:W-:Y:S01]  /*5e40*/  HMMA.16816.F32 R56, R184.reuse, R180, R56 ;  /* 0x000000b4b838723c */ /* 0x040fe20000001838 */
[----:B-1----:R-:W1:Y:S07]  /*5e50*/  LDSM.16.M88.4 R196, [R216+0x4100] ;  /* 0x00410000d8c4783b */ /* 0x002e6e0000000200 */
[-C--:B------:R-:W-:Y:S01]  /*5e60*/  HMMA.16816.F32 R60, R184, R182.reuse, R60 ;  /* 0x000000b6b83c723c */ /* 0x080fe2000000183c */
[----:B------:R-:W2:Y:S07]  /*5e70*/  LDSM.16.M88.4 R188, [R216+0x4500] ;  /* 0x00450000d8bc783b */ /* 0x000eae0000000200 */
[----:B------:R-:W-:Y:S01]  /*5e80*/  HMMA.16816.F32 R64, R176, R182, R64 ;  /* 0x000000b6b040723c */ /* 0x000fe20000001840 */
[----:B------:R-:W4:Y:S08]  /*5e90*/  LDSM.16.M88.4 R108, [R216+0x4900] ;  /* 0x00490000d86c783b */ /* 0x000f300000000200 */
[----:B------:R-:W5:Y:S08]  /*5ea0*/  LDSM.16.M88.4 R184, [R216+0x4d00] ;  /* 0x004d0000d8b8783b */ /* 0x000f700000000200 */
[----:B------:R-:W-:Y:S08]  /*5eb0*/  LDSM.16.M88.4 R204, [R220+0x8100] ;  /* 0x00810000dccc783b */ /* 0x000ff00000000200 */
[----:B------:R-:W3:Y:S01]  /*5ec0*/  LDSM.16.M88.4 R208, [R229] ;  /* 0x00000000e5d0783b */ /* 0x000ee20000000200 */
[-C--:B-1----:R-:W-:Y:S07]  /*5ed0*/  HMMA.16816.F32 R4, R192, R196.reuse, R4 ;  /* 0x000000c4c004723c */ /* 0x082fee0000001804 */
[----:B------:R-:W1:Y:S01]  /*5ee0*/  LDSM.16.M88.4 R212, [R220+0x9100] ;  /* 0x00910000dcd4783b */ /* 0x000e620000000200 */
[C---:B------:R-:W-:Y:S07]  /*5ef0*/  HMMA.16816.F32 R8, R200.reuse, R196, R8 ;  /* 0x000000c4c808723c */ /* 0x040fee0000001808 */
[----:B------:R-:W1:Y:S01]  /*5f00*/  LDSM.16.M88.4 R176, [R228] ;  /* 0x00000000e4b0783b */ /* 0x000e620000000200 */
[-C--:B------:R-:W-:Y:S07]  /*5f10*/  HMMA.16816.F32 R12, R200, R198.reuse, R12 ;  /* 0x000000c6c80c723c */ /* 0x080fee000000180c */
[----:B------:R-:W1:Y:S01]  /*5f20*/  LDSM.16.M88.4 R180, [R227] ;  /* 0x00000000e3b4783b */ /* 0x000e620000000200 */
[C---:B------:R-:W-:Y:S07]  /*5f30*/  HMMA.16816.F32 R16, R192.reuse, R198, R16 ;  /* 0x000000c6c010723c */ /* 0x040fee0000001810 */
[----:B------:R-:W-:Y:S01]  /*5f40*/  LDSM.16.M88.4 R196, [R216+0x5900] ;  /* 0x00590000d8c4783b */ /* 0x000fe20000000200 */
[-C--:B--2---:R-:W-:Y:S08]  /*5f50*/  HMMA.16816.F32 R20, R192, R188.reuse, R20 ;  /* 0x000000bcc014723c */ /* 0x084ff00000001814 */
[C---:B------:R-:W-:Y:S08]  /*5f60*/  HMMA.16816.F32 R24, R200.reuse, R188, R24 ;  /* 0x000000bcc818723c */ /* 0x040ff00000001818 */
[-C--:B------:R-:W-:Y:S08]  /*5f70*/  HMMA.16816.F32 R28, R200, R190.reuse, R28 ;  /* 0x000000bec81c723c */ /* 0x080ff0000000181c */
[C---:B------:R-:W-:Y:S01]  /*5f80*/  HMMA.16816.F32 R32, R192.reuse, R190, R32 ;  /* 0x000000bec020723c */ /* 0x040fe20000001820 */
[----:B------:R-:W-:Y:S07]  /*5f90*/  LDSM.16.M88.4 R188, [R216+0x5100] ;  /* 0x00510000d8bc783b */ /* 0x000fee0000000200 */
[-C--:B----4-:R-:W-:Y:S08]  /*5fa0*/  HMMA.16816.F32 R36, R192, R108.reuse, R36 ;  /* 0x0000006cc024723c */ /* 0x090ff00000001824 */
[C---:B------:R-:W-:Y:S08]  /*5fb0*/  HMMA.16816.F32 R40, R200.reuse, R108, R40 ;  /* 0x0000006cc828723c */ /* 0x040ff00000001828 */
[-C--:B------:R-:W-:Y:S08]  /*5fc0*/  HMMA.16816.F32 R44, R200, R110.reuse, R44 ;  /* 0x0000006ec82c723c */ /* 0x080ff0000000182c */
[C---:B------:R-:W-:Y:S01]  /*5fd0*/  HMMA.16816.F32 R48, R192.reuse, R110, R48 ;  /* 0x0000006ec030723c */ /* 0x040fe20000001830 */
[----:B------:R-:W2:Y:S07]  /*5fe0*/  LDSM.16.M88.4 R108, [R226] ;  /* 0x00000000e26c783b */ /* 0x000eae0000000200 */
[-C--:B-----5:R-:W-:Y:S08]  /*5ff0*/  HMMA.16816.F32 R52, R192, R184.reuse, R52 ;  /* 0x000000b8c034723c */ /* 0x0a0ff00000001834 */
[C---:B------:R-:W-:Y:S08]  /*6000*/  HMMA.16816.F32 R56, R200.reuse, R184, R56 ;  /* 0x000000b8c838723c */ /* 0x040ff00000001838 */
[-C--:B------:R-:W-:Y:S01]  /*6010*/  HMMA.16816.F32 R60, R200, R186.reuse, R60 ;  /* 0x000000bac83c723c */ /* 0x080fe2000000183c */
[----:B------:R-:W-:Y:S07]  /*6020*/  LDSM.16.M88.4 R200, [R216+0x5d00] ;  /* 0x005d0000d8c8783b */ /* 0x000fee0000000200 */
[----:B------:R-:W-:Y:S01]  /*6030*/  HMMA.16816.F32 R64, R192, R186, R64 ;  /* 0x000000bac040723c */ /* 0x000fe20000001840 */
[----:B------:R-:W4:Y:S07]  /*6040*/  LDSM.16.M88.4 R184, [R219+0xa100] ;  /* 0x00a10000dbb8783b */ /* 0x000f2e0000000200 */
[-C--:B---3--:R-:W-:Y:S01]  /*6050*/  HMMA.16816.F32 R4, R204, R208.reuse, R4 ;  /* 0x000000d0cc04723c */ /* 0x088fe20000001804 */
[----:B------:R-:W3:Y:S07]  /*6060*/  LDSM.16.M88.4 R192, [R219+0xb100] ;  /* 0x00b10000dbc0783b */ /* 0x000eee0000000200 */
[C---:B-1----:R-:W-:Y:S08]  /*6070*/  HMMA.16816.F32 R8, R212.reuse, R208, R8 ;  /* 0x000000d0d408723c */ /* 0x042ff00000001808 */
[-C--:B------:R-:W-:Y:S08]  /*6080*/  HMMA.16816.F32 R12, R212, R210.reuse, R12 ;  /* 0x000000d2d40c723c */ /* 0x080ff0000000180c */
[C---:B------:R-:W-:Y:S01]  /*6090*/  HMMA.16816.F32 R16, R204.reuse, R210, R16 ;  /* 0x000000d2cc10723c */ /* 0x040fe20000001810 */
[----:B------:R-:W-:Y:S07]  /*60a0*/  LDSM.16.M88.4 R208, [R225] ;  /* 0x00000000e1d0783b */ /* 0x000fee0000000200 */
[-C--:B------:R-:W-:Y:S08]  /*60b0*/  HMMA.16816.F32 R20, R204, R176.reuse, R20 ;  /* 0x000000b0cc14723c */ /* 0x080ff00000001814 */
[C---:B------:R-:W-:Y:S08]  /*60c0*/  HMMA.16816.F32 R24, R212.reuse, R176, R24 ;  /* 0x000000b0d418723c */ /* 0x040ff00000001818 */
[-C--:B------:R-:W-:Y:S08]  /*60d0*/  HMMA.16816.F32 R28, R212, R178.reuse, R28 ;  /* 0x000000b2d41c723c */ /* 0x080ff0000000181c */
[C---:B------:R-:W-:Y:S01]  /*60e0*/  HMMA.16816.F32 R32, R204.reuse, R178, R32 ;  /* 0x000000b2cc20723c */ /* 0x040fe20000001820 */
[----:B------:R-:W1:Y:S07]  /*60f0*/  LDSM.16.M88.4 R176, [R216+0x5500] ;  /* 0x00550000d8b0783b */ /* 0x000e6e0000000200 */
[-C--:B------:R-:W-:Y:S08]  /*6100*/  HMMA.16816.F32 R36, R204, R180.reuse, R36 ;  /* 0x000000b4cc24723c */ /* 0x080ff00000001824 */
[C---:B------:R-:W-:Y:S08]  /*6110*/  HMMA.16816.F32 R40, R212.reuse, R180, R40 ;  /* 0x000000b4d428723c */ /* 0x040ff00000001828 */
[-C--:B------:R-:W-:Y:S08]  /*6120*/  HMMA.16816.F32 R44, R212, R182.reuse, R44 ;  /* 0x000000b6d42c723c */ /* 0x080ff0000000182c */
[C---:B------:R-:W-:Y:S01]  /*6130*/  HMMA.16816.F32 R48, R204.reuse, R182, R48 ;  /* 0x000000b6cc30723c */ /* 0x040fe20000001830 */
[----:B------:R-:W5:Y:S07]  /*6140*/  LDSM.16.M88.4 R180, [R220+0xa100] ;  /* 0x00a10000dcb4783b */ /* 0x000f6e0000000200 */
[-C--:B--2---:R-:W-:Y:S08]  /*6150*/  HMMA.16816.F32 R52, R204, R108.reuse, R52 ;  /* 0x0000006ccc34723c */ /* 0x084ff00000001834 */
[C---:B------:R-:W-:Y:S08]  /*6160*/  HMMA.16816.F32 R56, R212.reuse, R108, R56 ;  /* 0x0000006cd438723c */ /* 0x040ff00000001838 */
[-C--:B------:R-:W-:Y:S08]  /*6170*/  HMMA.16816.F32 R60, R212, R110.reuse, R60 ;  /* 0x0000006ed43c723c */ /* 0x080ff0000000183c */
[----:B------:R-:W-:Y:S01]  /*6180*/  HMMA.16816.F32 R64, R204, R110, R64 ;  /* 0x0000006ecc40723c */ /* 0x000fe20000001840 */
[----:B------:R-:W2:Y:S07]  /*6190*/  LDSM.16.M88.4 R108, [R220+0xb100] ;  /* 0x00b10000dc6c783b */ /* 0x000eae0000000200 */
[-C--:B----4-:R-:W-:Y:S08]  /*61a0*/  HMMA.16816.F32 R4, R184, R188.reuse, R4 ;  /* 0x000000bcb804723c */ /* 0x090ff00000001804 */
[C---:B---3--:R-:W-:Y:S08]  /*61b0*/  HMMA.16816.F32 R8, R192.reuse, R188, R8 ;  /* 0x000000bcc008723c */ /* 0x048ff00000001808 */
[-C--:B------:R-:W-:Y:S08]  /*61c0*/  HMMA.16816.F32 R12, R192, R190.reuse, R12 ;  /* 0x000000bec00c723c */ /* 0x080ff0000000180c */
[C---:B------:R-:W-:Y:S08]  /*61d0*/  HMMA.16816.F32 R16, R184.reuse, R190, R16 ;  /* 0x000000beb810723c */ /* 0x040ff00000001810 */
[-C--:B-1----:R-:W-:Y:S08]  /*61e0*/  HMMA.16816.F32 R20, R184, R176.reuse, R20 ;  /* 0x000000b0b814723c */ /* 0x082ff00000001814 */
[C---:B------:R-:W-:Y:S08]  /*61f0*/  HMMA.16816.F32 R24, R192.reuse, R176, R24 ;  /* 0x000000b0c018723c */ /* 0x040ff00000001818 */
[-C--:B------:R-:W-:Y:S08]  /*6200*/  HMMA.16816.F32 R28, R192, R178.reuse, R28 ;  /* 0x000000b2c01c723c */ /* 0x080ff0000000181c */
        /* <DEDUP_REMOVED lines=8> */
[----:B------:R-:W-:Y:S08]  /*6290*/  HMMA.16816.F32 R64, R184, R202, R64 ;  /* 0x000000cab840723c */ /* 0x000ff00000001840 */
[-C--:B-----5:R-:W-:Y:S08]  /*62a0*/  HMMA.16816.F32 R4, R180, R208.reuse, R4 ;  /* 0x000000d0b404723c */ /* 0x0a0ff00000001804 */
[C---:B--2---:R-:W-:Y:S08]  /*62b0*/  HMMA.16816.F32 R8, R108.reuse, R208, R8 ;  /* 0x000000d06c08723c */ /* 0x044ff00000001808 */
[-C--:B------:R-:W-:Y:S08]  /*62c0*/  HMMA.16816.F32 R12, R108, R210.reuse, R12 ;  /* 0x000000d26c0c723c */ /* 0x080ff0000000180c */
[----:B------:R-:W-:Y:S01]  /*62d0*/  FMUL.FTZ R4, R4, c[0x0][0x320] ;  /* 0x0000c80004047a20 */ /* 0x000fe20000410000 */
[C---:B------:R-:W-:Y:S03]  /*62e0*/  HMMA.16816.F32 R16, R180.reuse, R210, R16 ;  /* 0x000000d2b410723c */ /* 0x040fe60000001810 */
[----:B------:R-:W1:Y:S01]  /*62f0*/  MUFU.TANH R177, R4 ;  /* 0x0000000400b17308 */ /* 0x000e620000002400 */
[----:B------:R-:W-:Y:S02]  /*6300*/  FMUL.FTZ R5, R5, c[0x0][0x320] ;  /* 0x0000c80005057a20 */ /* 0x000fe40000410000 */
[----:B------:R-:W-:Y:S02]  /*6310*/  FMUL.FTZ R6, R6, c[0x0][0x320] ;  /* 0x0000c80006067a20 */ /* 0x000fe40000410000 */
[----:B------:R-:W-:Y:S04]  /*6320*/  FMUL.FTZ R7, R7, c[0x0][0x320] ;  /* 0x0000c80007077a20 */ /* 0x000fe80000410000 */
[----:B------:R-:W-:Y:S01]  /*6330*/  FMUL.FTZ R8, R8, c[0x0][0x320] ;  /* 0x0000c80008087a20 */ /* 0x000fe20000410000 */
[----:B------:R-:W2:Y:S01]  /*6340*/  MUFU.TANH R186, R5 ;  /* 0x0000000500ba7308 */ /* 0x000ea20000002400 */
[----:B------:R-:W-:Y:S02]  /*6350*/  FMUL.FTZ R9, R9, c[0x0][0x320] ;  /* 0x0000c80009097a20 */ /* 0x000fe40000410000 */
[----:B------:R-:W-:Y:S02]  /*6360*/  FMUL.FTZ R10, R10, c[0x0][0x320] ;  /* 0x0000c8000a0a7a20 */ /* 0x000fe40000410000 */
[----:B------:R-:W-:Y:S02]  /*6370*/  FMUL.FTZ R11, R11, c[0x0][0x320] ;  /* 0x0000c8000b0b7a20 */ /* 0x000fe40000410000 */
[----:B------:R-:W-:Y:S02]  /*6380*/  FMUL.FTZ R12, R12, c[0x0][0x320] ;  /* 0x0000c8000c0c7a20 */ /* 0x000fe40000410000 */
[----:B------:R-:W-:Y:S01]  /*6390*/  FMUL.FTZ R13, R13, c[0x0][0x320] ;  /* 0x0000c8000d0d7a20 */ /* 0x000fe20000410000 */
[----:B------:R-:W3:Y:S01]  /*63a0*/  MUFU.TANH R178, R6 ;  /* 0x0000000600b27308 */ /* 0x000ee20000002400 */
[----:B------:R-:W-:Y:S02]  /*63b0*/  FMUL.FTZ R16, R16, c[0x0][0x320] ;  /* 0x0000c80010107a20 */ /* 0x000fe40000410000 */
[----:B------:R-:W-:Y:S02]  /*63c0*/  FMUL.FTZ R14, R14, c[0x0][0x320] ;  /* 0x0000c8000e0e7a20 */ /* 0x000fe40000410000 */
[----:B------:R-:W-:Y:S05]  /*63d0*/  FMUL.FTZ R15, R15, c[0x0][0x320] ;  /* 0x0000c8000f0f7a20 */ /* 0x000fea0000410000 */
[----:B------:R4:W1:Y:S10]  /*63e0*/  MUFU.TANH R188, R7 ;  /* 0x0000000700bc7308 */ /* 0x0008740000002400 */
[----:B------:R-:W1:Y:S10]  /*63f0*/  MUFU.TANH R187, R8 ;  /* 0x0000000800bb7308 */ /* 0x000e740000002400 */
[----:B------:R-:W1:Y:S01]  /*6400*/  MUFU.TANH R191, R9 ;  /* 0x0000000900bf7308 */ /* 0x000e620000002400 */
[----:B----4-:R-:W4:Y:S09]  /*6410*/  LDSM.16.M88.4 R4, [R224] ;  /* 0x00000000e004783b */ /* 0x010f320000000200 */
[----:B------:R-:W1:Y:S10]  /*6420*/  MUFU.TANH R185, R10 ;  /* 0x0000000a00b97308 */ /* 0x000e740000002400 */
[----:B------:R5:W1:Y:S10]  /*6430*/  MUFU.TANH R192, R11 ;  /* 0x0000000b00c07308 */ /* 0x000a740000002400 */
[----:B------:R1:W1:Y:S10]  /*6440*/  MUFU.TANH R176, R16 ;  /* 0x0000001000b07308 */ /* 0x0002740000002400 */
[----:B------:R2:W2:Y:S01]  /*6450*/  MUFU.TANH R184, R12 ;  /* 0x0000000c00b87308 */ /* 0x0004a20000002400 */
[----:B-----5:R-:W5:Y:S01]  /*6460*/  LDSM.16.M88.4 R8, [R223] ;  /* 0x00000000df08783b */ /* 0x020f620000000200 */
[-C--:B----4-:R-:W-:Y:S08]  /*6470*/  HMMA.16816.F32 R20, R180, R4.reuse, R20 ;  /* 0x00000004b414723c */ /* 0x090ff00000001814 */
[----:B------:R4:W2:Y:S01]  /*6480*/  MUFU.TANH R179, R13 ;  /* 0x0000000d00b37308 */ /* 0x0008a20000002400 */
[C---:B------:R-:W-:Y:S04]  /*6490*/  HMMA.16816.F32 R24, R108.reuse, R4, R24 ;  /* 0x000000046c18723c */ /* 0x040fe80000001818 */
[----:B-1----:R-:W-:Y:S02]  /*64a0*/  FMUL.FTZ R16, R17, c[0x0][0x320] ;  /* 0x0000c80011107a20 */ /* 0x002fe40000410000 */
[----:B------:R-:W-:Y:S03]  /*64b0*/  FMUL.FTZ R17, R18, c[0x0][0x320] ;  /* 0x0000c80012117a20 */ /* 0x000fe60000410000 */
[----:B------:R4:W1:Y:S01]  /*64c0*/  MUFU.TANH R190, R14 ;  /* 0x0000000e00be7308 */ /* 0x0008620000002400 */
[-C--:B------:R-:W-:Y:S03]  /*64d0*/  HMMA.16816.F32 R28, R108, R6.reuse, R28 ;  /* 0x000000066c1c723c */ /* 0x080fe6000000181c */
[----:B------:R-:W-:Y:S05]  /*64e0*/  FMUL.FTZ R18, R19, c[0x0][0x320] ;  /* 0x0000c80013127a20 */ /* 0x000fea0000410000 */
[C---:B------:R-:W-:Y:S01]  /*64f0*/  HMMA.16816.F32 R32, R180.reuse, R6, R32 ;  /* 0x00000006b420723c */ /* 0x040fe20000001820 */
[----:B------:R4:W1:Y:S01]  /*6500*/  MUFU.TANH R189, R15 ;  /* 0x0000000f00bd7308 */ /* 0x0008620000002400 */
[----:B------:R-:W1:Y:S01]  /*6510*/  LDSM.16.M88.4 R4, [R222] ;  /* 0x00000000de04783b */ /* 0x000e620000000200 */
[----:B------:R-:W-:Y:S04]  /*6520*/  DEPBAR.LE SB0, 0x0 ;  /* 0x000080000000791a */ /* 0x000fe80000000000 */
[----:B------:R-:W-:Y:S02]  /*6530*/  FMUL.FTZ R20, R20, c[0x0][0x320] ;  /* 0x0000c80014147a20 */ /* 0x000fe40000410000 */
[----:B------:R-:W-:Y:S02]  /*6540*/  FMUL.FTZ R21, R21, c[0x0][0x320] ;  /* 0x0000c80015157a20 */ /* 0x000fe40000410000 */
[----:B------:R-:W1:Y:S01]  /*6550*/  MUFU.TANH R16, R16 ;  /* 0x0000001000107308 */ /* 0x000e620000002400 */
[----:B------:R-:W-:Y:S01]  /*6560*/  BAR.SYNC.DEFER_BLOCKING 0x0 ;  /* 0x0000000000007b1d */ /* 0x000fe20000010000 */
[----:B------:R-:W-:Y:S01]  /*6570*/  FMUL.FTZ R22, R22, c[0x0][0x320] ;  /* 0x0000c80016167a20 */ /* 0x000fe20000410000 */
[-C--:B-----5:R-:W-:Y:S05]  /*6580*/  HMMA.16816.F32 R36, R180, R8.reuse, R36 ;  /* 0x00000008b424723c */ /* 0x0a0fea0000001824 */
[----:B------:R-:W-:Y:S02]  /*6590*/  FMUL.FTZ R23, R23, c[0x0][0x320] ;  /* 0x0000c80017177a20 */ /* 0x000fe40000410000 */
[----:B------:R-:W1:Y:S01]  /*65a0*/  MUFU.TANH R17, R17 ;  /* 0x0000001100117308 */ /* 0x000e620000002400 */
[----:B------:R-:W-:Y:S01]  /*65b0*/  FMUL.FTZ R24, R24, c[0x0][0x320] ;  /* 0x0000c80018187a20 */ /* 0x000fe20000410000 */
[C---:B------:R-:W-:Y:S04]  /*65c0*/  HMMA.16816.F32 R40, R108.reuse, R8, R40 ;  /* 0x000000086c28723c */ /* 0x040fe80000001828 */
[----:B------:R-:W-:Y:S02]  /*65d0*/  FMUL.FTZ R25, R25, c[0x0][0x320] ;  /* 0x0000c80019197a20 */ /* 0x000fe40000410000 */
[----:B------:R-:W-:Y:S02]  /*65e0*/  FMUL.FTZ R26, R26, c[0x0][0x320] ;  /* 0x0000c8001a1a7a20 */ /* 0x000fe40000410000 */
[----:B------:R-:W2:Y:S01]  /*65f0*/  MUFU.TANH R18, R18 ;  /* 0x0000001200127308 */ /* 0x000ea20000002400 */
[-C--:B------:R-:W-:Y:S03]  /*6600*/  HMMA.16816.F32 R44, R108, R10.reuse, R44 ;  /* 0x0000000a6c2c723c */ /* 0x080fe6000000182c */
[----:B------:R-:W-:Y:S02]  /*6610*/  FMUL.FTZ R27, R27, c[0x0][0x320] ;  /* 0x0000c8001b1b7a20 */ /* 0x000fe40000410000 */
[----:B------:R-:W-:Y:S02]  /*6620*/  FMUL.FTZ R28, R28, c[0x0][0x320] ;  /* 0x0000c8001c1c7a20 */ /* 0x000fe40000410000 */
[----:B------:R-:W-:Y:S01]  /*6630*/  FMUL.FTZ R29, R29, c[0x0][0x320] ;  /* 0x0000c8001d1d7a20 */ /* 0x000fe20000410000 */
[C---:B------:R-:W-:Y:S01]  /*6640*/  HMMA.16816.F32 R48, R180.reuse, R10, R48 ;  /* 0x0000000ab430723c */ /* 0x040fe20000001830 */
[----:B------:R4:W2:Y:S03]  /*6650*/  MUFU.TANH R193, R20 ;  /* 0x0000001400c17308 */ /* 0x0008a60000002400 */
[----:B------:R-:W-:Y:S02]  /*6660*/  FMUL.FTZ R30, R30, c[0x0][0x320] ;  /* 0x0000c8001e1e7a20 */ /* 0x000fe40000410000 */
[----:B------:R-:W-:Y:S02]  /*6670*/  FMUL.FTZ R31, R31, c[0x0][0x320] ;  /* 0x0000c8001f1f7a20 */ /* 0x000fe40000410000 */
[-C--:B-1----:R-:W-:Y:S03]  /*6680*/  HMMA.16816.F32 R52, R180, R4.reuse, R52 ;  /* 0x00000004b434723c */ /* 0x082fe60000001834 */
[----:B------:R4:W1:Y:S01]  /*6690*/  MUFU.TANH R194, R21 ;  /* 0x0000001500c27308 */ /* 0x0008620000002400 */
[----:B------:R-:W-:Y:S02]  /*66a0*/  FMUL.FTZ R32, R32, c[0x0][0x320] ;  /* 0x0000c80020207a20 */ /* 0x000fe40000410000 */
[----:B------:R-:W-:Y:S02]  /*66b0*/  FMUL.FTZ R33, R33, c[0x0][0x320] ;  /* 0x0000c80021217a20 */ /* 0x000fe40000410000 */
[C---:B------:R-:W-:Y:S04]  /*66c0*/  HMMA.16816.F32 R56, R108.reuse, R4, R56 ;  /* 0x000000046c38723c */ /* 0x040fe80000001838 */
[----:B------:R-:W-:Y:S01]  /*66d0*/  FMUL.FTZ R46, R46, c[0x0][0x320] ;  /* 0x0000c8002e2e7a20 */ /* 0x000fe20000410000 */
[----:B------:R4:W1:Y:S01]  /*66e0*/  MUFU.TANH R197, R22 ;  /* 0x0000001600c57308 */ /* 0x0008620000002400 */
[----:B------:R-:W-:Y:S02]  /*66f0*/  FMUL.FTZ R47, R47, c[0x0][0x320] ;  /* 0x0000c8002f2f7a20 */ /* 0x000fe40000410000 */
[-C--:B------:R-:W-:Y:S04]  /*6700*/  HMMA.16816.F32 R60, R108, R6.reuse, R60 ;  /* 0x000000066c3c723c */ /* 0x080fe8000000183c */
[----:B------:R-:W-:Y:S02]  /*6710*/  FMUL.FTZ R50, R50, c[0x0][0x320] ;  /* 0x0000c80032327a20 */ /* 0x000fe40000410000 */
[----:B------:R-:W-:Y:S01]  /*6720*/  FMUL.FTZ R51, R51, c[0x0][0x320] ;  /* 0x0000c80033337a20 */ /* 0x000fe20000410000 */
[----:B------:R4:W1:Y:S01]  /*6730*/  MUFU.TANH R199, R23 ;  /* 0x0000001700c77308 */ /* 0x0008620000002400 */
[----:B------:R-:W-:Y:S04]  /*6740*/  HMMA.16816.F32 R64, R180, R6, R64 ;  /* 0x00000006b440723c */ /* 0x000fe80000001840 */
[----:B------:R-:W-:Y:S02]  /*6750*/  FMUL.FTZ R34, R34, c[0x0][0x320] ;  /* 0x0000c80022227a20 */ /* 0x000fe40000410000 */
[----:B------:R-:W-:Y:S02]  /*6760*/  FMUL.FTZ R35, R35, c[0x0][0x320] ;  /* 0x0000c80023237a20 */ /* 0x000fe40000410000 */
[----:B------:R-:W-:Y:S01]  /*6770*/  FMUL.FTZ R36, R36, c[0x0][0x320] ;  /* 0x0000c80024247a20 */ /* 0x000fe20000410000 */
[----:B------:R4:W1:Y:S03]  /*6780*/  MUFU.TANH R202, R24 ;  /* 0x0000001800ca7308 */ /* 0x0008660000002400 */
[----:B------:R-:W-:Y:S02]  /*6790*/  FMUL.FTZ R37, R37, c[0x0][0x320] ;  /* 0x0000c80025257a20 */ /* 0x000fe40000410000 */
[----:B------:R-:W-:Y:S02]  /*67a0*/  FMUL.FTZ R38, R38, c[0x0][0x320] ;  /* 0x0000c80026267a20 */ /* 0x000fe40000410000 */
[----:B------:R-:W-:Y:S02]  /*67b0*/  FMUL.FTZ R39, R39, c[0x0][0x320] ;  /* 0x0000c80027277a20 */ /* 0x000fe40000410000 */
[----:B------:R-:W-:Y:S01]  /*67c0*/  FMUL.FTZ R40, R40, c[0x0][0x320] ;  /* 0x0000c80028287a20 */ /* 0x000fe20000410000 */
[----:B------:R4:W1:Y:S01]  /*67d0*/  MUFU.TANH R201, R25 ;  /* 0x0000001900c97308 */ /* 0x0008620000002400 */
[----:B------:R-:W-:Y:S02]  /*67e0*/  FMUL.FTZ R41, R41, c[0x0][0x320] ;  /* 0x0000c80029297a20 */ /* 0x000fe40000410000 */
        /* <DEDUP_REMOVED lines=25> */
[----:B------:R-:W-:Y:S05]  /*6980*/  FMUL.FTZ R67, R67, c[0x0][0x320] ;  /* 0x0000c80043437a20 */ /* 0x000fea0000410000 */
[----:B------:R4:W1:Y:S10]  /*6990*/  MUFU.TANH R207, R30 ;  /* 0x0000001e00cf7308 */ /* 0x0008740000002400 */
        /* <DEDUP_REMOVED lines=36> */
[----:B------:R4:W1:Y:S02]  /*6be0*/  MUFU.TANH R183, R67 ;  /* 0x0000004300b77308 */ /* 0x0008640000002400 */
[----:B-1234-:R-:W-:-:S05]  /*6bf0*/  @P0 BRA `(.L_x_5) ;  /* 0xffffe89000000947 */ /* 0x01efca000383ffff */
.L_x_4:
[----:B------:R-:W-:Y:S01]  /*6c00*/  FMNMX.FTZ R105, R177, R3, !PT ;  /* 0x00000003b1697209 */ /* 0x000fe20007810000 */
[----:B------:R-:W-:Y:S01]  /*6c10*/  LDSM.16.MT88.4 R20, [R217+0x100] ;  /* 0x00010000d914783b */ /* 0x000fe20000004200 */
[----:B------:R-:W-:Y:S01]  /*6c20*/  FMNMX.FTZ R0, R178, R100, !PT ;  /* 0x00000064b2007209 */ /* 0x000fe20007810000 */
[----:B------:R-:W-:Y:S01]  /*6c30*/  UIADD3 UR4, UR7, -0x1, URZ ;  /* 0xffffffff07047890 */ /* 0x000fe2000fffe03f */
[----:B------:R-:W-:Y:S02]  /*6c40*/  FMNMX.FTZ R105, R186, R105, !PT ;  /* 0x00000069ba697209 */ /* 0x000fe40007810000 */
[----:B------:R-:W-:Y:S02]  /*6c50*/  FMNMX.FTZ R0, R188, R0, !PT ;  /* 0x00000000bc007209 */ /* 0x000fe40007810000 */
[----:B------:R-:W-:Y:S01]  /*6c60*/  FMNMX.FTZ R105, R176, R105, !PT ;  /* 0x00000069b0697209 */ /* 0x000fe20007810000 */
[----:B------:R-:W-:Y:S01]  /*6c70*/  LDSM.16.MT88.4 R36, [R218+0x100] ;  /* 0x00010000da24783b */ /* 0x000fe20000004200 */
[----:B------:R-:W-:Y:S02]  /*6c80*/  FMNMX.FTZ R0, R17, R0, !PT ;  /* 0x0000000011007209 */ /* 0x000fe40007810000 */
        /* <DEDUP_REMOVED lines=8> */
[----:B------:R-:W-:Y:S01]  /*6d10*/  STL [R1+0x54], R216 ;  /* 0x000054d801007387 */ /* 0x000fe20000100800 */
[----:B------:R-:W-:Y:S02]  /*6d20*/  FMNMX.FTZ R0, R199, R0, !PT ;  /* 0x00000000c7007209 */ /* 0x000fe40007810000 */
[----:B------:R-:W-:Y:S01]  /*6d30*/  FMNMX.FTZ R105, R195, R105, !PT ;  /* 0x00000069c3697209 */ /* 0x000fe20007810000 */
[----:B------:R-:W0:Y:S01]  /*6d40*/  LDGDEPBAR ;  /* 0x00000000000079af */ /* 0x000e220000000000 */
[----:B------:R-:W-:Y:S02]  /*6d50*/  FMNMX.FTZ R2, R191, R2, !PT ;  /* 0x00000002bf027209 */ /* 0x000fe40007810000 */
        /* <DEDUP_REMOVED lines=22> */
[----:B------:R-:W-:Y:S01]  /*6ec0*/  FMNMX.FTZ R0, R250, R0, !PT ;  /* 0x00000000fa007209 */ /* 0x000fe20007810000 */
[----:B-1----:R-:W-:Y:S01]  /*6ed0*/  SHFL.BFLY PT, R5, R105, 0x2, 0x1f ;  /* 0x0c401f0069057f89 */ /* 0x002fe200000e0000 */
[----:B------:R-:W-:Y:S02]  /*6ee0*/  FMNMX.FTZ R2, R240, R2, !PT ;  /* 0x00000002f0027209 */ /* 0x000fe40007810000 */
[----:B------:R-:W-:Y:S02]  /*6ef0*/  FMNMX.FTZ R0, R182, R0, !PT ;  /* 0x00000000b6007209 */ /* 0x000fe40007810000 */
[----:B------:R-:W-:Y:S02]  /*6f00*/  FMNMX.FTZ R2, R243, R2, !PT ;  /* 0x00000002f3027209 */ /* 0x000fe40007810000 */
[----:B------:R-:W-:Y:S02]  /*6f10*/  FMNMX.FTZ R0, R183, R0, !PT ;  /* 0x00000000b7007209 */ /* 0x000fe40007810000 */
[----:B------:R-:W-:Y:S02]  /*6f20*/  FMNMX.FTZ R2, R244, R2, !PT ;  /* 0x00000002f4027209 */ /* 0x000fe40007810000 */
[----:B------:R-:W-:Y:S01]  /*6f30*/  FMNMX.FTZ R4, R185, R107, !PT ;  /* 0x0000006bb9047209 */ /* 0x000fe20007810000 */
[----:B------:R-:W-:Y:S01]  /*6f40*/  SHFL.BFLY PT, R104, R0, 0x2, 0x1f ;  /* 0x0c401f0000687f89 */ /* 0x000fe200000e0000 */
        /* <DEDUP_REMOVED lines=8> */
[----:B------:R-:W-:Y:S01]  /*6fd0*/  ISETP.LT.AND P0, PT, RZ, UR7, PT ;  /* 0x00000007ff007c0c */ /* 0x000fe2000bf01270 */
[----:B------:R-:W1:Y:S01]  /*6fe0*/  SHFL.BFLY PT, R103, R2, 0x2, 0x1f ;  /* 0x0c401f0002677f89 */ /* 0x000e6200000e0000 */
[----:B------:R-:W-:Y:S01]  /*6ff0*/  FMNMX.FTZ R4, R204, R4, !PT ;  /* 0x00000004cc047209 */ /* 0x000fe20007810000 */
[----:B------:R-:W-:Y:S01]  /*7000*/  UMOV UR7, UR4 ;  /* 0x0000000400077c82 */ /* 0x000fe20008000000 */
[----:B-1----:R-:W-:Y:S02]  /*7010*/  FMNMX.FTZ R103, R2, R103, !PT ;  /* 0x0000006702677209 */ /* 0x002fe40007810000 */
[----:B------:R-:W-:Y:S02]  /*7020*/  FMNMX.FTZ R105, R105, R5, !PT ;  /* 0x0000000569697209 */ /* 0x000fe40007810000 */
[----:B------:R-:W-:Y:S01]  /*7030*/  FMNMX.FTZ R104, R0, R104, !PT ;  /* 0x0000006800687209 */ /* 0x000fe20007810000 */
[----:B------:R-:W1:Y:S01]  /*7040*/  SHFL.BFLY PT, R6, R103, 0x1, 0x1f ;  /* 0x0c201f0067067f89 */ /* 0x000e6200000e0000 */
[----:B------:R-:W-:Y:S04]  /*7050*/  FMNMX.FTZ R0, R207, R4, !PT ;  /* 0x00000004cf007209 */ /* 0x000fe80007810000 */
[----:B------:R-:W-:Y:S03]  /*7060*/  FMNMX.FTZ R0, R208, R0, !PT ;  /* 0x00000000d0007209 */ /* 0x000fe60007810000 */
[----:B------:R-:W2:Y:S01]  /*7070*/  SHFL.BFLY PT, R5, R105, 0x1, 0x1f ;  /* 0x0c201f0069057f89 */ /* 0x000ea200000e0000 */
[----:B------:R-:W-:Y:S04]  /*7080*/  FMNMX.FTZ R0, R241, R0, !PT ;  /* 0x00000000f1007209 */ /* 0x000fe80007810000 */
[----:B------:R-:W-:Y:S03]  /*7090*/  FMNMX.FTZ R0, R242, R0, !PT ;  /* 0x00000000f2007209 */ /* 0x000fe60007810000 */
[----:B------:R-:W3:Y:S01]  /*70a0*/  SHFL.BFLY PT, R4, R104, 0x1, 0x1f ;  /* 0x0c201f0068047f89 */ /* 0x000ee200000e0000 */
[----:B------:R-:W-:Y:S04]  /*70b0*/  FMNMX.FTZ R0, R245, R0, !PT ;  /* 0x00000000f5007209 */ /* 0x000fe80007810000 */
[----:B------:R-:W-:Y:S02]  /*70c0*/  FMNMX.FTZ R2, R246, R0, !PT ;  /* 0x00000000f6027209 */ /* 0x000fe40007810000 */
[----:B-1----:R-:W-:Y:S02]  /*70d0*/  FMNMX.FTZ R103, R103, R6, !PT ;  /* 0x0000000667677209 */ /* 0x002fe40007810000 */
[----:B--2---:R-:W-:Y:S05]  /*70e0*/  FMNMX.FTZ R105, R105, R5, !PT ;  /* 0x0000000569697209 */ /* 0x004fea0007810000 */
[----:B------:R-:W-:Y:S01]  /*70f0*/  FADD.FTZ R0, -R105, R3 ;  /* 0x0000000369007221 */ /* 0x000fe20000010100 */
[----:B------:R-:W-:Y:S01]  /*7100*/  FMNMX.FTZ R3, R51, R2, !PT ;  /* 0x0000000233037209 */ /* 0x000fe20007810000 */
[----:B------:R-:W-:Y:S01]  /*7110*/  FMUL.FTZ R111, R105, c[0x0][0x2d0] ;  /* 0x0000b400696f7a20 */ /* 0x000fe20000410000 */
[----:B---3--:R-:W-:Y:S01]  /*7120*/  FMNMX.FTZ R104, R104, R4, !PT ;  /* 0x0000000468687209 */ /* 0x008fe20007810000 */
[----:B------:R-:W-:Y:S01]  /*7130*/  FMUL.FTZ R2, R0, c[0x0][0x2d0] ;  /* 0x0000b40000027a20 */ /* 0x000fe20000410000 */
[----:B------:R-:W-:Y:S01]  /*7140*/  FMNMX.FTZ R0, R50, R3, !PT ;  /* 0x0000000332007209 */ /* 0x000fe20007810000 */
[--C-:B------:R-:W-:Y:S02]  /*7150*/  FFMA.FTZ R4, R177, c[0x0][0x2d0], -R111.reuse ;  /* 0x0000b400b1047a23 */ /* 0x100fe4000001086f */
[----:B------:R1:W2:Y:S01]  /*7160*/  MUFU.EX2 R102, R2 ;  /* 0x0000000200667308 */ /* 0x0002a20000000800 */
[----:B------:R-:W-:Y:S01]  /*7170*/  FMNMX.FTZ R0, R108, R0, !PT ;  /* 0x000000006c007209 */ /* 0x000fe20007810000 */
[----:B------:R-:W-:Y:S02]  /*7180*/  FMUL.FTZ R110, R104, c[0x0][0x2d0] ;  /* 0x0000b400686e7a20 */ /* 0x000fe40000410000 */
[--C-:B------:R-:W-:Y:S01]  /*7190*/  FFMA.FTZ R40, R194, c[0x0][0x2d0], -R111.reuse ;  /* 0x0000b400c2287a23 */ /* 0x100fe2000001086f */
[----:B------:R-:W-:Y:S01]  /*71a0*/  FMNMX.FTZ R0, R109, R0, !PT ;  /* 0x000000006d007209 */ /* 0x000fe20007810000 */
[--C-:B------:R-:W-:Y:S02]  /*71b0*/  FFMA.FTZ R60, R198, c[0x0][0x2d0], -R110.reuse ;  /* 0x0000b400c63c7a23 */ /* 0x100fe4000001086e */
[----:B------:R-:W-:Y:S02]  /*71c0*/  FFMA.FTZ R64, R200, c[0x0][0x2d0], -R110 ;  /* 0x0000b400c8407a23 */ /* 0x000fe4000001086e */
[----:B------:R-:W3:Y:S01]  /*71d0*/  SHFL.BFLY PT, R3, R0, 0x2, 0x1f ;  /* 0x0c401f0000037f89 */ /* 0x000ee200000e0000 */
[----:B------:R-:W-:Y:S10]  /*71e0*/  MUFU.EX2 R177, R4 ;  /* 0x0000000400b17308 */ /* 0x000ff40000000800 */
[----:B------:R-:W-:Y:S01]  /*71f0*/  MUFU.EX2 R56, R40 ;  /* 0x0000002800387308 */ /* 0x000fe20000000800 */
[----:B-1----:R-:W-:Y:S02]  /*7200*/  FADD.FTZ R2, -R104, R100 ;  /* 0x0000006468027221 */ /* 0x002fe40000010100 */
[----:B--2---:R-:W-:Y:S02]  /*7210*/  FMUL.FTZ R33, R102, R141 ;  /* 0x0000008d66217220 */ /* 0x004fe40000410000 */
[----:B------:R-:W-:Y:S02]  /*7220*/  FMUL.FTZ R2, R2, c[0x0][0x2d0] ;  /* 0x0000b40002027a20 */ /* 0x000fe40000410000 */
[C---:B------:R-:W-:Y:S03]  /*7230*/  FMUL.FTZ R32, R102.reuse, R140 ;  /* 0x0000008c66207220 */ /* 0x040fe60000410000 */
[----:B------:R1:W-:Y:S01]  /*7240*/  MUFU.EX2 R216, R64 ;  /* 0x0000004000d87308 */ /* 0x0003e20000000800 */
[----:B------:R-:W-:Y:S01]  /*7250*/  FMUL.FTZ R65, R102, R173 ;  /* 0x000000ad66417220 */ /* 0x000fe20000410000 */
[----:B---3--:R-:W-:Y:S01]  /*7260*/  FMNMX.FTZ R0, R0, R3, !PT ;  /* 0x0000000300007209 */ /* 0x008fe20007810000 */
[--C-:B------:R-:W-:Y:S02]  /*7270*/  FFMA.FTZ R3, R16, c[0x0][0x2d0], -R111.reuse ;  /* 0x0000b40010037a23 */ /* 0x100fe4000001086f */
[C---:B------:R-:W-:Y:S02]  /*7280*/  FMUL.FTZ R16, R102.reuse, R124 ;  /* 0x0000007c66107220 */ /* 0x040fe40000410000 */
[C---:B------:R-:W-:Y:S03]  /*7290*/  FMUL.FTZ R68, R102.reuse, R68 ;  /* 0x0000004466447220 */ /* 0x040fe60000410000 */
[----:B------:R2:W-:Y:S01]  /*72a0*/  MUFU.EX2 R7, R3 ;  /* 0x0000000300077308 */ /* 0x0005e20000000800 */
[C---:B------:R-:W-:Y:S02]  /*72b0*/  FMUL.FTZ R69, R102.reuse, R69 ;  /* 0x0000004566457220 */ /* 0x040fe40000410000 */
[C---:B------:R-:W-:Y:S02]  /*72c0*/  FMUL.FTZ R80, R102.reuse, R80 ;  /* 0x0000005066507220 */ /* 0x040fe40000410000 */
[C---:B------:R-:W-:Y:S02]  /*72d0*/  FMUL.FTZ R81, R102.reuse, R81 ;  /* 0x0000005166517220 */ /* 0x040fe40000410000 */
[C---:B------:R-:W-:Y:S02]  /*72e0*/  FMUL.FTZ R84, R102.reuse, R84 ;  /* 0x0000005466547220 */ /* 0x040fe40000410000 */
[C---:B------:R-:W-:Y:S01]  /*72f0*/  FMUL.FTZ R85, R102.reuse, R85 ;  /* 0x0000005566557220 */ /* 0x040fe20000410000 */
[----:B------:R3:W4:Y:S01]  /*7300*/  MUFU.EX2 R101, R2 ;  /* 0x0000000200657308 */ /* 0x0007220000000800 */
[C---:B------:R-:W-:Y:S02]  /*7310*/  FMUL.FTZ R96, R102.reuse, R96 ;  /* 0x0000006066607220 */ /* 0x040fe40000410000 */
[C---:B------:R-:W-:Y:S02]  /*7320*/  FMUL.FTZ R97, R102.reuse, R97 ;  /* 0x0000006166617220 */ /* 0x040fe40000410000 */
[----:B-1----:R-:W-:Y:S02]  /*7330*/  FMUL.FTZ R64, R102, R172 ;  /* 0x000000ac66407220 */ /* 0x002fe40000410000 */
[----:B--2---:R-:W-:Y:S04]  /*7340*/  FFMA.FTZ R3, R178, c[0x0][0x2d0], -R110 ;  /* 0x0000b400b2037a23 */ /* 0x004fe8000001086e */
[----:B------:R1:W-:Y:S01]  /*7350*/  MUFU.EX2 R4, R3 ;  /* 0x0000000300047308 */ /* 0x0003e20000000800 */
[----:B---3--:R-:W-:Y:S02]  /*7360*/  FADD.FTZ R2, -R103, R106 ;  /* 0x0000006a67027221 */ /* 0x008fe40000010100 */
[C---:B----4-:R-:W-:Y:S02]  /*7370*/  FMUL.FTZ R19, R101.reuse, R127 ;  /* 0x0000007f65137220 */ /* 0x050fe40000410000 */
[----:B------:R-:W-:Y:S02]  /*7380*/  FMUL.FTZ R2, R2, c[0x0][0x2d0] ;  /* 0x0000b40002027a20 */ /* 0x000fe40000410000 */
[C---:B------:R-:W-:Y:S03]  /*7390*/  FMUL.FTZ R34, R101.reuse, R142 ;  /* 0x0000008e65227220 */ /* 0x040fe60000410000 */
[----:B------:R2:W3:Y:S01]  /*73a0*/  MUFU.EX2 R100, R2 ;  /* 0x0000000200647308 */ /* 0x0004e20000000800 */
[C---:B------:R-:W-:Y:S02]  /*73b0*/  FMUL.FTZ R35, R101.reuse, R143 ;  /* 0x0000008f65237220 */ /* 0x040fe40000410000 */
[C---:B------:R-:W-:Y:S02]  /*73c0*/  FMUL.FTZ R66, R101.reuse, R174 ;  /* 0x000000ae65427220 */ /* 0x040fe40000410000 */
[C---:B------:R-:W-:Y:S02]  /*73d0*/  FMUL.FTZ R67, R101.reuse, R175 ;  /* 0x000000af65437220 */ /* 0x040fe40000410000 */
[C---:B------:R-:W-:Y:S01]  /*73e0*/  FMUL.FTZ R70, R101.reuse, R70 ;  /* 0x0000004665467220 */ /* 0x040fe20000410000 */
[----:B------:R-:W-:Y:S01]  /*73f0*/  LDSM.16.MT88.4 R172, [R218+0x1d00] ;  /* 0x001d0000daac783b */ /* 0x000fe20000004200 */
[C---:B------:R-:W-:Y:S02]  /*7400*/  FMUL.FTZ R71, R101.reuse, R71 ;  /* 0x0000004765477220 */ /* 0x040fe40000410000 */
[--C-:B-1----:R-:W-:Y:S01]  /*7410*/  FFMA.FTZ R3, R188, c[0x0][0x2d0], -R110.reuse ;  /* 0x0000b400bc037a23 */ /* 0x102fe2000001086e */
[----:B------:R-:W-:Y:S01]  /*7420*/  MOV R188, R51 ;  /* 0x0000003300bc7202 */ /* 0x000fe20000000f00 */
[C---:B------:R-:W-:Y:S02]  /*7430*/  FMUL.FTZ R51, R101.reuse, R159 ;  /* 0x0000009f65337220 */ /* 0x040fe40000410000 */
[----:B------:R1:W4:Y:S01]  /*7440*/  MUFU.EX2 R43, R3 ;  /* 0x00000003002b7308 */ /* 0x0003220000000800 */
[C---:B------:R-:W-:Y:S02]  /*7450*/  FMUL.FTZ R82, R101.reuse, R82 ;  /* 0x0000005265527220 */ /* 0x040fe40000410000 */
[C---:B------:R-:W-:Y:S02]  /*7460*/  FMUL.FTZ R83, R101.reuse, R83 ;  /* 0x0000005365537220 */ /* 0x040fe40000410000 */
[C---:B------:R-:W-:Y:S02]  /*7470*/  FMUL.FTZ R86, R101.reuse, R86 ;  /* 0x0000005665567220 */ /* 0x040fe40000410000 */
[----:B------:R-:W-:Y:S02]  /*7480*/  FMUL.FTZ R87, R101, R87 ;  /* 0x0000005765577220 */ /* 0x000fe40000410000 */
[--C-:B--2---:R-:W-:Y:S02]  /*7490*/  FFMA.FTZ R2, R186, c[0x0][0x2d0], -R111.reuse ;  /* 0x0000b400ba027a23 */ /* 0x104fe4000001086f */
[C---:B---3--:R-:W-:Y:S02]  /*74a0*/  FMUL.FTZ R9, R100.reuse, R113 ;  /* 0x0000007164097220 */ /* 0x048fe40000410000 */
[----:B------:R2:W-:Y:S01]  /*74b0*/  MUFU.EX2 R186, R2 ;  /* 0x0000000200ba7308 */ /* 0x0005e20000000800 */
[C---:B------:R-:W-:Y:S02]  /*74c0*/  FMUL.FTZ R12, R100.reuse, R120 ;  /* 0x00000078640c7220 */ /* 0x040fe40000410000 */
[C---:B------:R-:W-:Y:S02]  /*74d0*/  FMUL.FTZ R13, R100.reuse, R121 ;  /* 0x00000079640d7220 */ /* 0x040fe40000410000 */
[C---:B------:R-:W-:Y:S02]  /*74e0*/  FMUL.FTZ R24, R100.reuse, R132 ;  /* 0x0000008464187220 */ /* 0x040fe40000410000 */
[C---:B------:R-:W-:Y:S02]  /*74f0*/  FMUL.FTZ R25, R100.reuse, R133 ;  /* 0x0000008564197220 */ /* 0x040fe40000410000 */
[----:B------:R-:W-:Y:S02]  /*7500*/  FMUL.FTZ R28, R100, R136 ;  /* 0x00000088641c7220 */ /* 0x000fe40000410000 */
[----:B-1----:R-:W-:Y:S01]  /*7510*/  FFMA.FTZ R3, R17, c[0x0][0x2d0], -R110 ;  /* 0x0000b40011037a23 */ /* 0x002fe2000001086e */
[----:B----4-:R-:W-:Y:S01]  /*7520*/  MOV R133, R43 ;  /* 0x0000002b00857202 */ /* 0x010fe20000000f00 */
[----:B------:R-:W-:Y:S02]  /*7530*/  FMUL.FTZ R17, R102, R125 ;  /* 0x0000007d66117220 */ /* 0x000fe40000410000 */
[----:B------:R1:W3:Y:S01]  /*7540*/  MUFU.EX2 R49, R3 ;  /* 0x0000000300317308 */ /* 0x0002e20000000800 */
[C---:B------:R-:W-:Y:S02]  /*7550*/  FMUL.FTZ R29, R100.reuse, R137 ;  /* 0x00000089641d7220 */ /* 0x040fe40000410000 */
[C---:B------:R-:W-:Y:S02]  /*7560*/  FMUL.FTZ R40, R100.reuse, R148 ;  /* 0x0000009464287220 */ /* 0x040fe40000410000 */
[C---:B------:R-:W-:Y:S02]  /*7570*/  FMUL.FTZ R57, R100.reuse, R165 ;  /* 0x000000a564397220 */ /* 0x040fe40000410000 */
[----:B------:R-:W-:Y:S02]  /*7580*/  FMUL.FTZ R61, R100, R169 ;  /* 0x000000a9643d7220 */ /* 0x000fe40000410000 */
[----:B--2---:R-:W-:Y:S02]  /*7590*/  FFMA.FTZ R2, R176, c[0x0][0x2d0], -R111 ;  /* 0x0000b400b0027a23 */ /* 0x004fe4000001086f */
[----:B------:R-:W-:Y:S02]  /*75a0*/  FMUL.FTZ R176, R103, c[0x0][0x2d0] ;  /* 0x0000b40067b07a20 */ /* 0x000fe40000410000 */
[----:B------:R2:W4:Y:S01]  /*75b0*/  MUFU.EX2 R8, R2 ;  /* 0x0000000200087308 */ /* 0x0005220000000800 */
[----:B------:R-:W-:Y:S02]  /*75c0*/  FMUL.FTZ R72, R100, R72 ;  /* 0x0000004864487220 */ /* 0x000fe40000410000 */
[--C-:B------:R-:W-:Y:S02]  /*75d0*/  FFMA.FTZ R106, R202, c[0x0][0x2d0], -R176.reuse ;  /* 0x0000b400ca6a7a23 */ /* 0x100fe400000108b0 */
[C---:B------:R-:W-:Y:S02]  /*75e0*/  FMUL.FTZ R73, R100.reuse, R73 ;  /* 0x0000004964497220 */ /* 0x040fe40000410000 */
[C---:B------:R-:W-:Y:S02]  /*75f0*/  FMUL.FTZ R76, R100.reuse, R76 ;  /* 0x0000004c644c7220 */ /* 0x040fe40000410000 */
[C---:B------:R-:W-:Y:S02]  /*7600*/  FMUL.FTZ R77, R100.reuse, R77 ;  /* 0x0000004d644d7220 */ /* 0x040fe40000410000 */
[--C-:B-1----:R-:W-:Y:S01]  /*7610*/  FFMA.FTZ R3, R187, c[0x0][0x2d0], -R176.reuse ;  /* 0x0000b400bb037a23 */ /* 0x102fe200000108b0 */
[----:B------:R-:W-:Y:S01]  /*7620*/  MOV R187, R4 ;  /* 0x0000000400bb7202 */ /* 0x000fe20000000f00 */
[C---:B------:R-:W-:Y:S01]  /*7630*/  FMUL.FTZ R88, R100.reuse, R88 ;  /* 0x0000005864587220 */ /* 0x040fe20000410000 */
[----:B---3--:R-:W-:Y:S01]  /*7640*/  MOV R136, R49 ;  /* 0x0000003100887202 */ /* 0x008fe20000000f00 */
[----:B------:R1:W-:Y:S01]  /*7650*/  MUFU.EX2 R44, R3 ;  /* 0x00000003002c7308 */ /* 0x0003e20000000800 */
[C---:B------:R-:W-:Y:S02]  /*7660*/  FMUL.FTZ R89, R100.reuse, R89 ;  /* 0x0000005964597220 */ /* 0x040fe40000410000 */
[C---:B------:R-:W-:Y:S02]  /*7670*/  FMUL.FTZ R92, R100.reuse, R92 ;  /* 0x0000005c645c7220 */ /* 0x040fe40000410000 */
[C---:B------:R-:W-:Y:S02]  /*7680*/  FMUL.FTZ R93, R100.reuse, R93 ;  /* 0x0000005d645d7220 */ /* 0x040fe40000410000 */
[C---:B------:R-:W-:Y:S01]  /*7690*/  FMUL.FTZ R98, R101.reuse, R98 ;  /* 0x0000006265627220 */ /* 0x040fe20000410000 */
[----:B--2---:R-:W2:Y:S01]  /*76a0*/  SHFL.BFLY PT, R2, R0, 0x1, 0x1f ;  /* 0x0c201f0000027f89 */ /* 0x004ea200000e0000 */
[----:B----4-:R-:W-:Y:S01]  /*76b0*/  MOV R178, R8 ;  /* 0x0000000800b27202 */ /* 0x010fe20000000f00 */
[----:B------:R-:W-:Y:S02]  /*76c0*/  FMUL.FTZ R8, R100, R112 ;  /* 0x0000007064087220 */ /* 0x000fe40000410000 */
[----:B------:R-:W-:Y:S02]  /*76d0*/  FMUL.FTZ R99, R101, R99 ;  /* 0x0000006365637220 */ /* 0x000fe40000410000 */
[----:B-1----:R-:W-:Y:S04]  /*76e0*/  FFMA.FTZ R3, R191, c[0x0][0x2d0], -R176 ;  /* 0x0000b400bf037a23 */ /* 0x002fe800000108b0 */
[----:B------:R1:W3:Y:S01]  /*76f0*/  MUFU.EX2 R48, R3 ;  /* 0x0000000300307308 */ /* 0x0002e20000000800 */
[----:B--2---:R-:W-:Y:S01]  /*7700*/  FMNMX.FTZ R2, R0, R2, !PT ;  /* 0x0000000200027209 */ /* 0x004fe20007810000 */
[----:B------:R-:W-:Y:S02]  /*7710*/  FFMA.FTZ R0, R18, c[0x0][0x2d0], -R110 ;  /* 0x0000b40012007a23 */ /* 0x000fe4000001086e */
[----:B------:R-:W-:Y:S06]  /*7720*/  FMUL.FTZ R18, R101, R126 ;  /* 0x0000007e65127220 */ /* 0x000fec0000410000 */
[----:B------:R2:W4:Y:S01]  /*7730*/  MUFU.EX2 R45, R0 ;  /* 0x00000000002d7308 */ /* 0x0005220000000800 */
[----:B------:R-:W-:Y:S01]  /*7740*/  LDSM.16.MT88.4 R124, [R217+0x2100] ;  /* 0x00210000d97c783b */ /* 0x000fe20000004200 */
[----:B-1----:R-:W-:Y:S01]  /*7750*/  FFMA.FTZ R3, R184, c[0x0][0x2d0], -R176 ;  /* 0x0000b400b8037a23 */ /* 0x002fe200000108b0 */
[----:B---3--:R-:W-:Y:S02]  /*7760*/  F2FP.PACK_AB R112, R48, R44 ;  /* 0x0000002c3070723e */ /* 0x008fe400000000ff */
[----:B------:R-:W-:Y:S05]  /*7770*/  MOV R137, R48 ;  /* 0x0000003000897202 */ /* 0x000fea0000000f00 */
[----:B------:R1:W-:Y:S01]  /*7780*/  MUFU.EX2 R184, R3 ;  /* 0x0000000300b87308 */ /* 0x0003e20000000800 */
[----:B------:R-:W-:Y:S02]  /*7790*/  FFMA.FTZ R48, R199, c[0x0][0x2d0], -R110 ;  /* 0x0000b400c7307a23 */ /* 0x000fe4000001086e */
[----:B--2---:R-:W-:Y:S01]  /*77a0*/  FADD.FTZ R0, -R2, R107 ;  /* 0x0000006b02007221 */ /* 0x004fe20000010100 */
[----:B------:R-:W-:Y:S01]  /*77b0*/  MOV R107, R50 ;  /* 0x00000032006b7202 */ /* 0x000fe20000000f00 */
[----:B------:R-:W-:Y:S02]  /*77c0*/  FMUL.FTZ R50, R101, R158 ;  /* 0x0000009e65327220 */ /* 0x000fe40000410000 */
[----:B------:R-:W-:Y:S01]  /*77d0*/  FMUL.FTZ R0, R0, c[0x0][0x2d0] ;  /* 0x0000b40000007a20 */ /* 0x000fe20000410000 */
[----:B------:R-:W-:Y:S01]  /*77e0*/  MOV R143, R107 ;  /* 0x0000006b008f7202 */ /* 0x000fe20000000f00 */
[----:B------:R-:W-:Y:S04]  /*77f0*/  FFMA.FTZ R107, R210, c[0x0][0x2d0], -R111 ;  /* 0x0000b400d26b7a23 */ /* 0x000fe8000001086f */
[----:B------:R-:W2:Y:S01]  /*7800*/  MUFU.EX2 R0, R0 ;  /* 0x0000000000007308 */ /* 0x000ea20000000800 */
[----:B-1----:R-:W-:Y:S01]  /*7810*/  FFMA.FTZ R3, R179, c[0x0][0x2d0], -R176 ;  /* 0x0000b400b3037a23 */ /* 0x002fe200000108b0 */
[----:B------:R-:W-:Y:S01]  /*7820*/  MOV R179, R7 ;  /* 0x0000000700b37202 */ /* 0x000fe20000000f00 */
[----:B------:R-:W-:Y:S01]  /*7830*/  FMUL.FTZ R7, R101, R119 ;  /* 0x0000007765077220 */ /* 0x000fe20000410000 */
[----:B----4-:R-:W-:Y:S06]  /*7840*/  F2FP.PACK_AB R119, R45, R49 ;  /* 0x000000312d77723e */ /* 0x010fec00000000ff */
[----:B------:R1:W-:Y:S01]  /*7850*/  MUFU.EX2 R5, R3 ;  /* 0x0000000300057308 */ /* 0x0003e20000000800 */
[----:B------:R-:W-:Y:S02]  /*7860*/  FMUL.FTZ R49, R102, R157 ;  /* 0x0000009d66317220 */ /* 0x000fe40000410000 */
[C---:B--2---:R-:W-:Y:S02]  /*7870*/  FMUL.FTZ R10, R0.reuse, R114 ;  /* 0x00000072000a7220 */ /* 0x044fe40000410000 */
[C---:B------:R-:W-:Y:S02]  /*7880*/  FMUL.FTZ R11, R0.reuse, R115 ;  /* 0x00000073000b7220 */ /* 0x040fe40000410000 */
[C---:B------:R-:W-:Y:S02]  /*7890*/  FMUL.FTZ R14, R0.reuse, R122 ;  /* 0x0000007a000e7220 */ /* 0x040fe40000410000 */
[C---:B------:R-:W-:Y:S02]  /*78a0*/  FMUL.FTZ R15, R0.reuse, R123 ;  /* 0x0000007b000f7220 */ /* 0x040fe40000410000 */
[C---:B------:R-:W-:Y:S01]  /*78b0*/  FMUL.FTZ R26, R0.reuse, R134 ;  /* 0x00000086001a7220 */ /* 0x040fe20000410000 */
[----:B------:R-:W-:Y:S01]  /*78c0*/  MOV R134, R44 ;  /* 0x0000002c00867202 */ /* 0x000fe20000000f00 */
[----:B------:R-:W-:Y:S01]  /*78d0*/  FMUL.FTZ R27, R0, R135 ;  /* 0x00000087001b7220 */ /* 0x000fe20000410000 */
[----:B------:R-:W2:Y:S01]  /*78e0*/  LDSM.16.MT88.4 R120, [R218+0x1100] ;  /* 0x00110000da78783b */ /* 0x000ea20000004200 */
[----:B-1----:R-:W-:Y:S01]  /*78f0*/  FMUL.FTZ R3, R2, c[0x0][0x2d0] ;  /* 0x0000b40002037a20 */ /* 0x002fe20000410000 */
[----:B------:R-:W-:Y:S01]  /*7900*/  MOV R135, R45 ;  /* 0x0000002d00877202 */ /* 0x000fe20000000f00 */
[C---:B------:R-:W-:Y:S01]  /*7910*/  FMUL.FTZ R30, R0.reuse, R138 ;  /* 0x0000008a001e7220 */ /* 0x040fe20000410000 */
[----:B------:R-:W-:Y:S01]  /*7920*/  MOV R138, R46 ;  /* 0x0000002e008a7202 */ /* 0x000fe20000000f00 */
[--C-:B------:R-:W-:Y:S01]  /*7930*/  FFMA.FTZ R4, R185, c[0x0][0x2d0], -R3.reuse ;  /* 0x0000b400b9047a23 */ /* 0x100fe20000010803 */
[----:B------:R-:W-:Y:S01]  /*7940*/  MOV R185, R47 ;  /* 0x0000002f00b97202 */ /* 0x000fe20000000f00 */
[C---:B------:R-:W-:Y:S01]  /*7950*/  FMUL.FTZ R31, R0.reuse, R139 ;  /* 0x0000008b001f7220 */ /* 0x040fe20000410000 */
[----:B------:R-:W-:Y:S01]  /*7960*/  MOV R159, R138 ;  /* 0x0000008a009f7202 */ /* 0x000fe20000000f00 */
[----:B------:R1:W3:Y:S01]  /*7970*/  MUFU.EX2 R6, R4 ;  /* 0x0000000400067308 */ /* 0x0002e20000000800 */
[----:B------:R-:W-:Y:S01]  /*7980*/  FFMA.FTZ R44, R197, c[0x0][0x2d0], -R110 ;  /* 0x0000b400c52c7a23 */ /* 0x000fe2000001086e */
[----:B------:R-:W-:Y:S01]  /*7990*/  MOV R138, R137 ;  /* 0x00000089008a7202 */ /* 0x000fe20000000f00 */
[----:B------:R-:W-:Y:S01]  /*79a0*/  FMUL.FTZ R46, R0, R154 ;  /* 0x0000009a002e7220 */ /* 0x000fe20000410000 */
[----:B------:R-:W-:Y:S01]  /*79b0*/  MOV R137, R136 ;  /* 0x0000008800897202 */ /* 0x000fe20000000f00 */
[----:B------:R-:W-:Y:S01]  /*79c0*/  FMUL.FTZ R45, R100, R153 ;  /* 0x00000099642d7220 */ /* 0x000fe20000410000 */
[----:B------:R-:W-:Y:S01]  /*79d0*/  MOV R136, R187 ;  /* 0x000000bb00887202 */ /* 0x000fe20000000f00 */
[C---:B------:R-:W-:Y:S02]  /*79e0*/  FMUL.FTZ R47, R0.reuse, R155 ;  /* 0x0000009b002f7220 */ /* 0x040fe40000410000 */
[C---:B------:R-:W-:Y:S01]  /*79f0*/  FMUL.FTZ R58, R0.reuse, R166 ;  /* 0x000000a6003a7220 */ /* 0x040fe20000410000 */
[----:B------:R4:W-:Y:S01]  /*7a00*/  MUFU.EX2 R155, R60 ;  /* 0x0000003c009b7308 */ /* 0x0009e20000000800 */
[C---:B------:R-:W-:Y:S02]  /*7a10*/  FMUL.FTZ R59, R0.reuse, R167 ;  /* 0x000000a7003b7220 */ /* 0x040fe40000410000 */
[C---:B------:R-:W-:Y:S02]  /*7a20*/  FMUL.FTZ R62, R0.reuse, R170 ;  /* 0x000000aa003e7220 */ /* 0x040fe40000410000 */
[C---:B------:R-:W-:Y:S02]  /*7a30*/  FMUL.FTZ R63, R0.reuse, R171 ;  /* 0x000000ab003f7220 */ /* 0x040fe40000410000 */
[C---:B------:R-:W-:Y:S02]  /*7a40*/  FMUL.FTZ R74, R0.reuse, R74 ;  /* 0x0000004a004a7220 */ /* 0x040fe40000410000 */
[C---:B------:R-:W-:Y:S02]  /*7a50*/  FMUL.FTZ R75, R0.reuse, R75 ;  /* 0x0000004b004b7220 */ /* 0x040fe40000410000 */
[C---:B------:R-:W-:Y:S02]  /*7a60*/  FMUL.FTZ R78, R0.reuse, R78 ;  /* 0x0000004e004e7220 */ /* 0x040fe40000410000 */
[----:B------:R-:W-:Y:S02]  /*7a70*/  FMUL.FTZ R79, R0, R79 ;  /* 0x0000004f004f7220 */ /* 0x000fe40000410000 */
[--C-:B-1----:R-:W-:Y:S01]  /*7a80*/  FFMA.FTZ R4, R192, c[0x0][0x2d0], -R3.reuse ;  /* 0x0000b400c0047a23 */ /* 0x102fe20000010803 */
[----:B---3--:R-:W-:Y:S01]  /*7a90*/  MOV R192, R6 ;  /* 0x0000000600c07202 */ /* 0x008fe20000000f00 */
[----:B------:R-:W-:Y:S01]  /*7aa0*/  FMUL.FTZ R6, R101, R118 ;  /* 0x0000007665067220 */ /* 0x000fe20000410000 */
[----:B------:R-:W-:Y:S01]  /*7ab0*/  F2FP.PACK_AB R118, R179, R178 ;  /* 0x000000b2b376723e */ /* 0x000fe200000000ff */
[----:B------:R1:W3:Y:S01]  /*7ac0*/  MUFU.EX2 R42, R4 ;  /* 0x00000004002a7308 */ /* 0x0002e20000000800 */
[C---:B------:R-:W-:Y:S01]  /*7ad0*/  FMUL.FTZ R90, R0.reuse, R90 ;  /* 0x0000005a005a7220 */ /* 0x040fe20000410000 */
[----:B------:R-:W-:Y:S01]  /*7ae0*/  MOV R141, R192 ;  /* 0x000000c0008d7202 */ /* 0x000fe20000000f00 */
[----:B------:R-:W-:Y:S02]  /*7af0*/  FMUL.FTZ R91, R0, R91 ;  /* 0x0000005b005b7220 */ /* 0x000fe40000410000 */
[----:B----4-:R-:W-:Y:S02]  /*7b00*/  FMUL.FTZ R60, R100, R168 ;  /* 0x000000a8643c7220 */ /* 0x010fe40000410000 */
[C---:B------:R-:W-:Y:S02]  /*7b10*/  FMUL.FTZ R94, R0.reuse, R94 ;  /* 0x0000005e005e7220 */ /* 0x040fe40000410000 */
[----:B------:R-:W-:Y:S02]  /*7b20*/  FMUL.FTZ R95, R0, R95 ;  /* 0x0000005f005f7220 */ /* 0x000fe40000410000 */
[--C-:B------:R-:W-:Y:S02]  /*7b30*/  FFMA.FTZ R108, R108, c[0x0][0x2d0], -R3.reuse ;  /* 0x0000b4006c6c7a23 */ /* 0x100fe40000010803 */
[--C-:B-1----:R-:W-:Y:S01]  /*7b40*/  FFMA.FTZ R4, R190, c[0x0][0x2d0], -R3.reuse ;  /* 0x0000b400be047a23 */ /* 0x102fe20000010803 */
[----:B---3--:R-:W-:Y:S02]  /*7b50*/  F2FP.PACK_AB R113, R42, R192 ;  /* 0x000000c02a71723e */ /* 0x008fe400000000ff */
[----:B------:R-:W-:Y:S01]  /*7b60*/  MOV R132, R42 ;  /* 0x0000002a00847202 */ /* 0x000fe20000000f00 */
[----:B------:R1:W-:Y:S01]  /*7b70*/  MUFU.EX2 R191, R4 ;  /* 0x0000000400bf7308 */ /* 0x0003e20000000800 */
[----:B------:R-:W-:Y:S09]  /*7b80*/  FMUL.FTZ R42, R0, R150 ;  /* 0x00000096002a7220 */ /* 0x000ff20000410000 */
[----:B------:R3:W-:Y:S01]  /*7b90*/  MUFU.EX2 R150, R48 ;  /* 0x0000003000967308 */ /* 0x0007e20000000800 */
[----:B-1----:R-:W-:Y:S01]  /*7ba0*/  FFMA.FTZ R4, R189, c[0x0][0x2d0], -R3 ;  /* 0x0000b400bd047a23 */ /* 0x002fe20000010803 */
[----:B------:R-:W-:Y:S01]  /*7bb0*/  MOV R189, R5 ;  /* 0x0000000500bd7202 */ /* 0x000fe20000000f00 */
[----:B------:R-:W-:Y:S01]  /*7bc0*/  FMUL.FTZ R5, R102, R117 ;  /* 0x0000007566057220 */ /* 0x000fe20000410000 */
[----:B------:R-:W-:Y:S06]  /*7bd0*/  F2FP.PACK_AB R117, R43, R187 ;  /* 0x000000bb2b75723e */ /* 0x000fec00000000ff */
[----:B------:R1:W4:Y:S01]  /*7be0*/  MUFU.EX2 R190, R4 ;  /* 0x0000000400be7308 */ /* 0x0003220000000800 */
[----:B------:R-:W-:Y:S01]  /*7bf0*/  F2FP.PACK_AB R114, R189, R184 ;  /* 0x000000b8bd72723e */ /* 0x000fe200000000ff */
[----:B------:R-:W-:Y:S01]  /*7c00*/  FMUL.FTZ R43, R0, R151 ;  /* 0x00000097002b7220 */ /* 0x000fe20000410000 */
[----:B------:R-:W-:Y:S01]  /*7c10*/  MOV R187, R188 ;  /* 0x000000bc00bb7202 */ /* 0x000fe20000000f00 */
[C---:B---3--:R-:W-:Y:S02]  /*7c20*/  FMUL.FTZ R48, R102.reuse, R156 ;  /* 0x0000009c66307220 */ /* 0x048fe40000410000 */
[----:B-1----:R-:W-:Y:S01]  /*7c30*/  FMUL.FTZ R4, R102, R116 ;  /* 0x0000007466047220 */ /* 0x002fe20000410000 */
[----:B------:R-:W-:Y:S02]  /*7c40*/  F2FP.PACK_AB R116, R186, R177 ;  /* 0x000000b1ba74723e */ /* 0x000fe400000000ff */
[----:B----4-:R-:W-:Y:S02]  /*7c50*/  F2FP.PACK_AB R115, R190, R191 ;  /* 0x000000bfbe73723e */ /* 0x010fe400000000ff */
[----:B------:R-:W-:Y:S03]  /*7c60*/  MOV R142, R190 ;  /* 0x000000be008e7202 */ /* 0x000fe60000000f00 */
[-C--:B------:R-:W-:Y:S08]  /*7c70*/  HMMA.16816.F32 R4, R116, R20.reuse, R4 ;  /* 0x000000147404723c */ /* 0x080ff00000001804 */
[C---:B------:R-:W-:Y:S07]  /*7c80*/  HMMA.16816.F32 R8, R112.reuse, R20, R8 ;  /* 0x000000147008723c */ /* 0x040fee0000001808 */
[C---:B------:R-:W-:Y:S01]  /*7c90*/  FMUL.FTZ R20, R102.reuse, R128 ;  /* 0x0000008066147220 */ /* 0x040fe20000410000 */
[-C--:B------:R-:W-:Y:S01]  /*7ca0*/  HMMA.16816.F32 R12, R112, R22.reuse, R12 ;  /* 0x00000016700c723c */ /* 0x080fe2000000180c */
[C---:B------:R-:W-:Y:S07]  /*7cb0*/  FMUL.FTZ R21, R102.reuse, R129 ;  /* 0x0000008166157220 */ /* 0x040fee0000410000 */
[C---:B------:R-:W-:Y:S07]  /*7cc0*/  HMMA.16816.F32 R16, R116.reuse, R22, R16 ;  /* 0x000000167410723c */ /* 0x040fee0000001810 */
[C---:B------:R-:W-:Y:S02]  /*7cd0*/  FMUL.FTZ R22, R101.reuse, R130 ;  /* 0x0000008265167220 */ /* 0x040fe40000410000 */
[----:B------:R-:W-:Y:S02]  /*7ce0*/  FMUL.FTZ R23, R101, R131 ;  /* 0x0000008365177220 */ /* 0x000fe40000410000 */
[----:B------:R-:W-:Y:S05]  /*7cf0*/  LDSM.16.MT88.4 R128, [R218+0x500] ;  /* 0x00050000da80783b */ /* 0x000fea0000004200 */
[-C--:B------:R-:W-:Y:S08]  /*7d00*/  HMMA.16816.F32 R20, R116, R36.reuse, R20 ;  /* 0x000000247414723c */ /* 0x080ff00000001814 */
[C---:B------:R-:W-:Y:S07]  /*7d10*/  HMMA.16816.F32 R24, R112.reuse, R36, R24 ;  /* 0x000000247018723c */ /* 0x040fee0000001818 */
[----:B------:R-:W-:Y:S01]  /*7d20*/  FMUL.FTZ R37, R102, R145 ;  /* 0x0000009166257220 */ /* 0x000fe20000410000 */
[-C--:B------:R-:W-:Y:S01]  /*7d30*/  HMMA.16816.F32 R28, R112, R38.reuse, R28 ;  /* 0x00000026701c723c */ /* 0x080fe2000000181c */
[----:B------:R1:W-:Y:S03]  /*7d40*/  MUFU.EX2 R145, R44 ;  /* 0x0000002c00917308 */ /* 0x0003e60000000800 */
[--C-:B------:R-:W-:Y:S04]  /*7d50*/  FFMA.FTZ R36, R193, c[0x0][0x2d0], -R111.reuse ;  /* 0x0000b400c1247a23 */ /* 0x100fe8000001086f */
[C---:B------:R-:W-:Y:S03]  /*7d60*/  HMMA.16816.F32 R32, R116.reuse, R38, R32 ;  /* 0x000000267420723c */ /* 0x040fe60000001820 */
[----:B------:R3:W4:Y:S04]  /*7d70*/  MUFU.EX2 R41, R36 ;  /* 0x0000002400297308 */ /* 0x0007280000000800 */
[C---:B------:R-:W-:Y:S02]  /*7d80*/  FMUL.FTZ R39, R101.reuse, R147 ;  /* 0x0000009365277220 */ /* 0x040fe40000410000 */
[----:B------:R-:W-:Y:S04]  /*7d90*/  FMUL.FTZ R38, R101, R146 ;  /* 0x0000009265267220 */ /* 0x000fe80000410000 */
[----:B------:R2:W-:Y:S01]  /*7da0*/  MUFU.EX2 R147, R106 ;  /* 0x0000006a00937308 */ /* 0x0005e20000000800 */
[----:B-1----:R-:W-:Y:S02]  /*7db0*/  FMUL.FTZ R44, R100, R152 ;  /* 0x00000098642c7220 */ /* 0x002fe40000410000 */
[----:B---3--:R-:W-:Y:S01]  /*7dc0*/  FMUL.FTZ R36, R102, R144 ;  /* 0x0000009066247220 */ /* 0x008fe20000410000 */
[----:B----4-:R-:W-:Y:S01]  /*7dd0*/  MOV R144, R41 ;  /* 0x0000002900907202 */ /* 0x010fe20000000f00 */
[----:B------:R-:W-:Y:S01]  /*7de0*/  FMUL.FTZ R41, R100, R149 ;  /* 0x0000009564297220 */ /* 0x000fe20000410000 */
[----:B------:R-:W-:Y:S01]  /*7df0*/  MOV R149, R56 ;  /* 0x0000003800957202 */ /* 0x000fe20000000f00 */
[--C-:B------:R-:W-:Y:S03]  /*7e00*/  FFMA.FTZ R56, R195, c[0x0][0x2d0], -R111.reuse ;  /* 0x0000b400c3387a23 */ /* 0x100fe6000001086f */
[-C--:B------:R-:W-:Y:S01]  /*7e10*/  HMMA.16816.F32 R36, R116, R52.reuse, R36 ;  /* 0x000000347424723c */ /* 0x080fe20000001824 */
[----:B------:R1:W-:Y:S01]  /*7e20*/  MUFU.EX2 R158, R56 ;  /* 0x00000038009e7308 */ /* 0x0003e20000000800 */
[--C-:B--2---:R-:W-:Y:S06]  /*7e30*/  FFMA.FTZ R106, R201, c[0x0][0x2d0], -R176.reuse ;  /* 0x0000b400c96a7a23 */ /* 0x104fec00000108b0 */
[C---:B------:R-:W-:Y:S03]  /*7e40*/  HMMA.16816.F32 R40, R112.reuse, R52, R40 ;  /* 0x000000347028723c */ /* 0x040fe60000001828 */
[----:B------:R2:W-:Y:S04]  /*7e50*/  MUFU.EX2 R151, R106 ;  /* 0x0000006a00977308 */ /* 0x0005e80000000800 */
[----:B------:R-:W-:Y:S01]  /*7e60*/  FFMA.FTZ R52, R196, c[0x0][0x2d0], -R111 ;  /* 0x0000b400c4347a23 */ /* 0x000fe2000001086f */
[-C--:B------:R-:W-:Y:S01]  /*7e70*/  HMMA.16816.F32 R44, R112, R54.reuse, R44 ;  /* 0x00000036702c723c */ /* 0x080fe2000000182c */
[----:B------:R-:W-:Y:S04]  /*7e80*/  FMUL.FTZ R53, R102, R161 ;  /* 0x000000a166357220 */ /* 0x000fe80000410000 */
[----:B------:R3:W4:Y:S03]  /*7e90*/  MUFU.EX2 R153, R52 ;  /* 0x0000003400997308 */ /* 0x0007260000000800 */
[C---:B------:R-:W-:Y:S01]  /*7ea0*/  HMMA.16816.F32 R48, R116.reuse, R54, R48 ;  /* 0x000000367430723c */ /* 0x040fe20000001830 */
[----:B-1----:R-:W-:Y:S06]  /*7eb0*/  FMUL.FTZ R56, R100, R164 ;  /* 0x000000a464387220 */ /* 0x002fec0000410000 */
[C---:B------:R-:W-:Y:S02]  /*7ec0*/  FMUL.FTZ R54, R101.reuse, R162 ;  /* 0x000000a265367220 */ /* 0x040fe40000410000 */
[----:B------:R-:W-:Y:S03]  /*7ed0*/  FMUL.FTZ R55, R101, R163 ;  /* 0x000000a365377220 */ /* 0x000fe60000410000 */
[--C-:B--2---:R-:W-:Y:S04]  /*7ee0*/  FFMA.FTZ R106, R203, c[0x0][0x2d0], -R3.reuse ;  /* 0x0000b400cb6a7a23 */ /* 0x104fe80000010803 */
[----:B------:R1:W-:Y:S01]  /*7ef0*/  MUFU.EX2 R148, R106 ;  /* 0x0000006a00947308 */ /* 0x0003e20000000800 */
[----:B---3--:R-:W-:Y:S07]  /*7f00*/  FMUL.FTZ R52, R102, R160 ;  /* 0x000000a066347220 */ /* 0x008fee0000410000 */
[-C--:B------:R-:W-:Y:S08]  /*7f10*/  HMMA.16816.F32 R52, R116, R120.reuse, R52 ;  /* 0x000000787434723c */ /* 0x080ff00000001834 */
[C---:B------:R-:W-:Y:S01]  /*7f20*/  HMMA.16816.F32 R56, R112.reuse, R120, R56 ;  /* 0x000000787038723c */ /* 0x040fe20000001838 */
[--C-:B-1----:R-:W-:Y:S07]  /*7f30*/  FFMA.FTZ R106, R204, c[0x0][0x2d0], -R3.reuse ;  /* 0x0000b400cc6a7a23 */ /* 0x102fee0000010803 */
[-C--:B------:R-:W-:Y:S01]  /*7f40*/  HMMA.16816.F32 R60, R112, R122.reuse, R60 ;  /* 0x0000007a703c723c */ /* 0x080fe2000000183c */
[----:B------:R1:W-:Y:S07]  /*7f50*/  MUFU.EX2 R152, R106 ;  /* 0x0000006a00987308 */ /* 0x0003ee0000000800 */
[C---:B------:R-:W-:Y:S01]  /*7f60*/  HMMA.16816.F32 R64, R116.reuse, R122, R64 ;  /* 0x0000007a7440723c */ /* 0x040fe20000001840 */
[----:B------:R-:W2:Y:S07]  /*7f70*/  LDSM.16.MT88.4 R120, [R218+0x2100] ;  /* 0x00210000da78783b */ /* 0x000eae0000004200 */
[-C--:B------:R-:W-:Y:S08]  /*7f80*/  HMMA.16816.F32 R68, R116, R124.reuse, R68 ;  /* 0x0000007c7444723c */ /* 0x080ff00000001844 */
[C---:B------:R-:W-:Y:S01]  /*7f90*/  HMMA.16816.F32 R72, R112.reuse, R124, R72 ;  /* 0x0000007c7048723c */ /* 0x040fe20000001848 */
[--C-:B-1----:R-:W-:Y:S04]  /*7fa0*/  FFMA.FTZ R106, R205, c[0x0][0x2d0], -R176.reuse ;  /* 0x0000b400cd6a7a23 */ /* 0x102fe800000108b0 */
[----:B------:R1:W-:Y:S03]  /*7fb0*/  MUFU.EX2 R156, R106 ;  /* 0x0000006a009c7308 */ /* 0x0003e60000000800 */
[-C--:B------:R-:W-:Y:S08]  /*7fc0*/  HMMA.16816.F32 R76, R112, R126.reuse, R76 ;  /* 0x0000007e704c723c */ /* 0x080ff0000000184c */
[C---:B------:R-:W-:Y:S01]  /*7fd0*/  HMMA.16816.F32 R80, R116.reuse, R126, R80 ;  /* 0x0000007e7450723c */ /* 0x040fe20000001850 */
[----:B------:R-:W3:Y:S07]  /*7fe0*/  LDSM.16.MT88.4 R124, [R217+0x500] ;  /* 0x00050000d97c783b */ /* 0x000eee0000004200 */
[-C--:B--2---:R-:W-:Y:S01]  /*7ff0*/  HMMA.16816.F32 R84, R116, R120.reuse, R84 ;  /* 0x000000787454723c */ /* 0x084fe20000001854 */
[--C-:B-1----:R-:W-:Y:S07]  /*8000*/  FFMA.FTZ R106, R206, c[0x0][0x2d0], -R176.reuse ;  /* 0x0000b400ce6a7a23 */ /* 0x102fee00000108b0 */
[C---:B------:R-:W-:Y:S01]  /*8010*/  HMMA.16816.F32 R88, R112.reuse, R120, R88 ;  /* 0x000000787058723c */ /* 0x040fe20000001858 */
[----:B------:R1:W2:Y:S07]  /*8020*/  MUFU.EX2 R154, R106 ;  /* 0x0000006a009a7308 */ /* 0x0002ae0000000800 */
[-C--:B------:R-:W-:Y:S07]  /*8030*/  HMMA.16816.F32 R92, R112, R122.reuse, R92 ;  /* 0x0000007a705c723c */ /* 0x080fee000000185c */
[----:B----4-:R-:W-:Y:S01]  /*8040*/  F2FP.PACK_AB R114, R158, R153 ;  /* 0x000000999e72723e */ /* 0x010fe200000000ff */
[----:B------:R-:W-:Y:S01]  /*8050*/  HMMA.16816.F32 R96, R116, R122, R96 ;  /* 0x0000007a7460723c */ /* 0x000fe20000001860 */
[----:B------:R-:W-:Y:S01]  /*8060*/  F2FP.PACK_AB R115, R216, R155 ;  /* 0x0000009bd873723e */ /* 0x000fe200000000ff */
[----:B------:R-:W4:Y:S02]  /*8070*/  LDSM.16.MT88.4 R120, [R217+0x1500] ;  /* 0x00150000d978783b */ /* 0x000f240000004200 */
[----:B------:R-:W-:Y:S02]  /*8080*/  F2FP.PACK_AB R112, R149, R144 ;  /* 0x000000909570723e */ /* 0x000fe400000000ff */
[----:B------:R-:W-:Y:S02]  /*8090*/  F2FP.PACK_AB R113, R150, R145 ;  /* 0x000000919671723e */ /* 0x000fe400000000ff */
[----:B------:R-:W-:Y:S01]  /*80a0*/  F2FP.PACK_AB R116, R151, R147 ;  /* 0x000000939774723e */ /* 0x000fe200000000ff */
[--C-:B-1----:R-:W-:Y:S03]  /*80b0*/  FFMA.FTZ R106, R207, c[0x0][0x2d0], -R3.reuse ;  /* 0x0000b400cf6a7a23 */ /* 0x102fe60000010803 */
[----:B--2---:R-:W-:Y:S01]  /*80c0*/  F2FP.PACK_AB R118, R154, R156 ;  /* 0x0000009c9a76723e */ /* 0x004fe200000000ff */
[-C--:B---3--:R-:W-:Y:S01]  /*80d0*/  HMMA.16816.F32 R4, R112, R124.reuse, R4 ;  /* 0x0000007c7004723c */ /* 0x088fe20000001804 */
[----:B------:R1:W-:Y:S01]  /*80e0*/  MUFU.EX2 R157, R106 ;  /* 0x0000006a009d7308 */ /* 0x0003e20000000800 */
[----:B------:R-:W-:Y:S01]  /*80f0*/  F2FP.PACK_AB R117, R152, R148 ;  /* 0x000000949875723e */ /* 0x000fe200000000ff */
[----:B-1----:R-:W-:Y:S08]  /*8100*/  FFMA.FTZ R106, R208, c[0x0][0x2d0], -R3 ;  /* 0x0000b400d06a7a23 */ /* 0x002ff00000010803 */
[----:B------:R1:W-:Y:S10]  /*8110*/  MUFU.EX2 R208, R107 ;  /* 0x0000006b00d07308 */ /* 0x0003f40000000800 */
[----:B------:R2:W3:Y:S01]  /*8120*/  MUFU.EX2 R146, R106 ;  /* 0x0000006a00927308 */ /* 0x0004e20000000800 */
[----:B-1----:R-:W-:Y:S01]  /*8130*/  FFMA.FTZ R107, R240, c[0x0][0x2d0], -R176 ;  /* 0x0000b400f06b7a23 */ /* 0x002fe200000108b0 */
[----:B------:R-:W-:Y:S08]  /*8140*/  MOV R240, R156 ;  /* 0x0000009c00f07202 */ /* 0x000ff00000000f00 */
[----:B------:R1:W-:Y:S01]  /*8150*/  MUFU.EX2 R204, R107 ;  /* 0x0000006b00cc7308 */ /* 0x0003e20000000800 */
[--C-:B--2---:R-:W-:Y:S01]  /*8160*/  FFMA.FTZ R106, R213, c[0x0][0x2d0], -R111.reuse ;  /* 0x0000b400d56a7a23 */ /* 0x104fe2000001086f */
[----:B---3--:R-:W-:Y:S02]  /*8170*/  F2FP.PACK_AB R119, R146, R157 ;  /* 0x0000009d9277723e */ /* 0x008fe400000000ff */
[----:B------:R-:W-:Y:S06]  /*8180*/  MOV R210, R146 ;  /* 0x0000009200d27202 */ /* 0x000fec0000000f00 */
[----:B------:R2:W-:Y:S01]  /*8190*/  MUFU.EX2 R139, R106 ;  /* 0x0000006a008b7308 */ /* 0x0005e20000000800 */
[----:B------:R-:W-:Y:S02]  /*81a0*/  MOV R146, R136 ;  /* 0x0000008800927202 */ /* 0x000fe40000000f00 */
[----:B------:R-:W-:Y:S01]  /*81b0*/  MOV R136, R134 ;  /* 0x0000008600887202 */ /* 0x000fe20000000f00 */
[C---:B------:R-:W-:Y:S01]  /*81c0*/  HMMA.16816.F32 R8, R116.reuse, R124, R8 ;  /* 0x0000007c7408723c */ /* 0x040fe20000001808 */
[----:B------:R-:W-:Y:S02]  /*81d0*/  MOV R134, R132 ;  /* 0x0000008400867202 */ /* 0x000fe40000000f00 */
[----:B------:R-:W-:Y:S05]  /*81e0*/  MOV R132, R177 ;  /* 0x000000b100847202 */ /* 0x000fea0000000f00 */
[-C--:B------:R-:W-:Y:S01]  /*81f0*/  HMMA.16816.F32 R12, R116, R126.reuse, R12 ;  /* 0x0000007e740c723c */ /* 0x080fe2000000180c */
[--C-:B-1----:R-:W-:Y:S07]  /*8200*/  FFMA.FTZ R107, R183, c[0x0][0x2d0], -R110.reuse ;  /* 0x0000b400b76b7a23 */ /* 0x102fee000001086e */
[C---:B------:R-:W-:Y:S01]  /*8210*/  HMMA.16816.F32 R16, R112.reuse, R126, R16 ;  /* 0x0000007e7010723c */ /* 0x040fe20000001810 */
[----:B------:R-:W1:Y:S01]  /*8220*/  LDSM.16.MT88.4 R124, [R218+0x1500] ;  /* 0x00150000da7c783b */ /* 0x000e620000004200 */
[----:B------:R-:W-:Y:S02]  /*8230*/  MUFU.EX2 R190, R107 ;  /* 0x0000006b00be7308 */ /* 0x000fe40000000800 */
[--C-:B--2---:R-:W-:Y:S04]  /*8240*/  FFMA.FTZ R106, R214, c[0x0][0x2d0], -R111.reuse ;  /* 0x0000b400d66a7a23 */ /* 0x104fe8000001086f */
[-C--:B------:R-:W-:Y:S04]  /*8250*/  HMMA.16816.F32 R20, R112, R128.reuse, R20 ;  /* 0x000000807014723c */ /* 0x080fe80000001814 */
[----:B------:R2:W3:Y:S04]  /*8260*/  MUFU.EX2 R140, R106 ;  /* 0x0000006a008c7308 */ /* 0x0004e80000000800 */
[C---:B------:R-:W-:Y:S06]  /*8270*/  HMMA.16816.F32 R24, R116.reuse, R128, R24 ;  /* 0x000000807418723c */ /* 0x040fec0000001818 */
[----:B------:R-:W-:Y:S02]  /*8280*/  MUFU.EX2 R107, R108 ;  /* 0x0000006c006b7308 */ /* 0x000fe40000000800 */
[-C--:B------:R-:W-:Y:S08]  /*8290*/  HMMA.16816.F32 R28, R116, R130.reuse, R28 ;  /* 0x00000082741c723c */ /* 0x080ff0000000181c */
[C---:B------:R-:W-:Y:S01]  /*82a0*/  HMMA.16816.F32 R32, R112.reuse, R130, R32 ;  /* 0x000000827020723c */ /* 0x040fe20000001820 */
[----:B------:R-:W1:Y:S03]  /*82b0*/  LDSM.16.MT88.4 R128, [R217+0x2500] ;  /* 0x00250000d980783b */ /* 0x000e660000004200 */
[--C-:B--2---:R-:W-:Y:S01]  /*82c0*/  FFMA.FTZ R106, R215, c[0x0][0x2d0], -R110.reuse ;  /* 0x0000b400d76a7a23 */ /* 0x104fe2000001086e */
[----:B---3--:R-:W-:Y:S02]  /*82d0*/  MOV R215, R140 ;  /* 0x0000008c00d77202 */ /* 0x008fe40000000f00 */
[----:B------:R-:W-:Y:S01]  /*82e0*/  MOV R140, R191 ;  /* 0x000000bf008c7202 */ /* 0x000fe20000000f00 */
[-C--:B----4-:R-:W-:Y:S01]  /*82f0*/  HMMA.16816.F32 R36, R112, R120.reuse, R36 ;  /* 0x000000787024723c */ /* 0x090fe20000001824 */
[----:B------:R2:W-:Y:S07]  /*8300*/  MUFU.EX2 R214, R106 ;  /* 0x0000006a00d67308 */ /* 0x0005ee0000000800 */
[C---:B------:R-:W-:Y:S08]  /*8310*/  HMMA.16816.F32 R40, R116.reuse, R120, R40 ;  /* 0x000000787428723c */ /* 0x040ff00000001828 */
[-C--:B------:R-:W-:Y:S08]  /*8320*/  HMMA.16816.F32 R44, R116, R122.reuse, R44 ;  /* 0x0000007a742c723c */ /* 0x080ff0000000182c */
[C---:B------:R-:W-:Y:S01]  /*8330*/  HMMA.16816.F32 R48, R112.reuse, R122, R48 ;  /* 0x0000007a7030723c */ /* 0x040fe20000001830 */
[--C-:B--2---:R-:W-:Y:S01]  /*8340*/  FFMA.FTZ R106, R237, c[0x0][0x2d0], -R110.reuse ;  /* 0x0000b400ed6a7a23 */ /* 0x104fe2000001086e */
[----:B------:R-:W2:Y:S02]  /*8350*/  LDSM.16.MT88.4 R120, [R218+0x2500] ;  /* 0x00250000da78783b */ /* 0x000ea40000004200 */
[----:B------:R-:W-:Y:S01]  /*8360*/  MOV R237, R139 ;  /* 0x0000008b00ed7202 */ /* 0x000fe20000000f00 */
[----:B------:R3:W4:Y:S01]  /*8370*/  MUFU.EX2 R213, R106 ;  /* 0x0000006a00d57308 */ /* 0x0007220000000800 */
[----:B------:R-:W-:Y:S02]  /*8380*/  MOV R139, R189 ;  /* 0x000000bd008b7202 */ /* 0x000fe40000000f00 */
[-C--:B-1----:R-:W-:Y:S08]  /*8390*/  HMMA.16816.F32 R52, R112, R124.reuse, R52 ;  /* 0x0000007c7034723c */ /* 0x082ff00000001834 */
[C---:B------:R-:W-:Y:S08]  /*83a0*/  HMMA.16816.F32 R56, R116.reuse, R124, R56 ;  /* 0x0000007c7438723c */ /* 0x040ff00000001838 */
[-C--:B------:R-:W-:Y:S01]  /*83b0*/  HMMA.16816.F32 R60, R116, R126.reuse, R60 ;  /* 0x0000007e743c723c */ /* 0x080fe2000000183c */
[----:B---3--:R-:W-:Y:S07]  /*83c0*/  FFMA.FTZ R106, R209, c[0x0][0x2d0], -R111 ;  /* 0x0000b400d16a7a23 */ /* 0x008fee000001086f */
[C---:B------:R-:W-:Y:S01]  /*83d0*/  HMMA.16816.F32 R64, R112.reuse, R126, R64 ;  /* 0x0000007e7040723c */ /* 0x040fe20000001840 */
[----:B------:R1:W3:Y:S01]  /*83e0*/  MUFU.EX2 R209, R106 ;  /* 0x0000006a00d17308 */ /* 0x0002e20000000800 */
[----:B------:R-:W3:Y:S06]  /*83f0*/  LDSM.16.MT88.4 R124, [R217+0x900] ;  /* 0x00090000d97c783b */ /* 0x000eec0000004200 */
[-C--:B------:R-:W-:Y:S08]  /*8400*/  HMMA.16816.F32 R68, R112, R128.reuse, R68 ;  /* 0x000000807044723c */ /* 0x080ff00000001844 */
[C---:B------:R-:W-:Y:S08]  /*8410*/  HMMA.16816.F32 R72, R116.reuse, R128, R72 ;  /* 0x000000807448723c */ /* 0x040ff00000001848 */
[-C--:B------:R-:W-:Y:S01]  /*8420*/  HMMA.16816.F32 R76, R116, R130.reuse, R76 ;  /* 0x00000082744c723c */ /* 0x080fe2000000184c */
[--C-:B-1----:R-:W-:Y:S03]  /*8430*/  FFMA.FTZ R106, R211, c[0x0][0x2d0], -R110.reuse ;  /* 0x0000b400d36a7a23 */ /* 0x102fe6000001086e */
[----:B------:R-:W-:Y:S01]  /*8440*/  MOV R211, R154 ;  /* 0x0000009a00d37202 */ /* 0x000fe20000000f00 */
[----:B------:R1:W-:Y:S03]  /*8450*/  MUFU.EX2 R207, R106 ;  /* 0x0000006a00cf7308 */ /* 0x0003e60000000800 */
[C---:B------:R-:W-:Y:S01]  /*8460*/  HMMA.16816.F32 R80, R112.reuse, R130, R80 ;  /* 0x000000827050723c */ /* 0x040fe20000001850 */
[----:B------:R-:W3:Y:S07]  /*8470*/  LDSM.16.MT88.4 R128, [R218+0x900] ;  /* 0x00090000da80783b */ /* 0x000eee0000004200 */
[-C--:B--2---:R-:W-:Y:S08]  /*8480*/  HMMA.16816.F32 R84, R112, R120.reuse, R84 ;  /* 0x000000787054723c */ /* 0x084ff00000001854 */
[C---:B------:R-:W-:Y:S01]  /*8490*/  HMMA.16816.F32 R88, R116.reuse, R120, R88 ;  /* 0x000000787458723c */ /* 0x040fe20000001858 */
[----:B-1----:R-:W-:Y:S03]  /*84a0*/  FFMA.FTZ R106, R212, c[0x0][0x2d0], -R110 ;  /* 0x0000b400d46a7a23 */ /* 0x002fe6000001086e */
[----:B------:R-:W-:Y:S04]  /*84b0*/  MOV R212, R158 ;  /* 0x0000009e00d47202 */ /* 0x000fe80000000f00 */
[-C--:B------:R-:W-:Y:S01]  /*84c0*/  HMMA.16816.F32 R92, R116, R122.reuse, R92 ;  /* 0x0000007a745c723c */ /* 0x080fe2000000185c */
[----:B------:R1:W2:Y:S07]  /*84d0*/  MUFU.EX2 R206, R106 ;  /* 0x0000006a00ce7308 */ /* 0x0002ae0000000800 */
[----:B------:R-:W-:Y:S01]  /*84e0*/  HMMA.16816.F32 R96, R112, R122, R96 ;  /* 0x0000007a7060723c */ /* 0x000fe20000001860 */
[----:B------:R-:W2:Y:S06]  /*84f0*/  LDSM.16.MT88.4 R120, [R217+0x1900] ;  /* 0x00190000d978783b */ /* 0x000eac0000004200 */
[----:B------:R-:W-:Y:S02]  /*8500*/  F2FP.PACK_AB R112, R215, R237 ;  /* 0x000000edd770723e */ /* 0x000fe400000000ff */
[----:B----4-:R-:W-:Y:S03]  /*8510*/  F2FP.PACK_AB R113, R213, R214 ;  /* 0x000000d6d571723e */ /* 0x010fe600000000ff */
[----:B---3--:R-:W-:Y:S01]  /*8520*/  F2FP.PACK_AB R114, R208, R209 ;  /* 0x000000d1d072723e */ /* 0x008fe200000000ff */
[--C-:B-1----:R-:W-:Y:S01]  /*8530*/  FFMA.FTZ R106, R239, c[0x0][0x2d0], -R176.reuse ;  /* 0x0000b400ef6a7a23 */ /* 0x102fe200000108b0 */
[----:B--2---:R-:W-:Y:S02]  /*8540*/  F2FP.PACK_AB R115, R206, R207 ;  /* 0x000000cfce73723e */ /* 0x004fe400000000ff */
[----:B------:R-:W-:Y:S01]  /*8550*/  MOV R239, R157 ;  /* 0x0000009d00ef7202 */ /* 0x000fe20000000f00 */
[----:B------:R1:W2:Y:S04]  /*8560*/  MUFU.EX2 R205, R106 ;  /* 0x0000006a00cd7308 */ /* 0x0002a80000000800 */
[-C--:B------:R-:W-:Y:S01]  /*8570*/  HMMA.16816.F32 R4, R112, R124.reuse, R4 ;  /* 0x0000007c7004723c */ /* 0x080fe20000001804 */
[--C-:B-1----:R-:W-:Y:S01]  /*8580*/  FFMA.FTZ R106, R241, c[0x0][0x2d0], -R3.reuse ;  /* 0x0000b400f16a7a23 */ /* 0x102fe20000010803 */
[----:B--2---:R-:W-:Y:S02]  /*8590*/  F2FP.PACK_AB R116, R204, R205 ;  /* 0x000000cdcc74723e */ /* 0x004fe400000000ff */
[----:B------:R-:W-:Y:S02]  /*85a0*/  MOV R241, R155 ;  /* 0x0000009b00f17202 */ /* 0x000fe40000000f00 */
[----:B------:R1:W-:Y:S02]  /*85b0*/  MUFU.EX2 R202, R106 ;  /* 0x0000006a00ca7308 */ /* 0x0003e40000000800 */
[--C-:B-1----:R-:W-:Y:S01]  /*85c0*/  FFMA.FTZ R106, R242, c[0x0][0x2d0], -R3.reuse ;  /* 0x0000b400f26a7a23 */ /* 0x102fe20000010803 */
[----:B------:R-:W-:Y:S07]  /*85d0*/  MOV R242, R153 ;  /* 0x0000009900f27202 */ /* 0x000fee0000000f00 */
[----:B------:R1:W2:Y:S02]  /*85e0*/  MUFU.EX2 R203, R106 ;  /* 0x0000006a00cb7308 */ /* 0x0002a40000000800 */
[--C-:B-1----:R-:W-:Y:S01]  /*85f0*/  FFMA.FTZ R106, R243, c[0x0][0x2d0], -R176.reuse ;  /* 0x0000b400f36a7a23 */ /* 0x102fe200000108b0 */
[----:B--2---:R-:W-:Y:S02]  /*8600*/  F2FP.PACK_AB R117, R203, R202 ;  /* 0x000000cacb75723e */ /* 0x004fe400000000ff */
[----:B------:R-:W-:Y:S05]  /*8610*/  MOV R243, R152 ;  /* 0x0000009800f37202 */ /* 0x000fea0000000f00 */
[----:B------:R1:W-:Y:S02]  /*8620*/  MUFU.EX2 R200, R106 ;  /* 0x0000006a00c87308 */ /* 0x0003e40000000800 */
[----:B-1----:R-:W-:Y:S01]  /*8630*/  FFMA.FTZ R106, R244, c[0x0][0x2d0], -R176 ;  /* 0x0000b400f46a7a23 */ /* 0x002fe200000108b0 */
        /* <DEDUP_REMOVED lines=12> */
[----:B------:R1:W-:Y:S01]  /*8700*/  MUFU.EX2 R197, R106 ;  /* 0x0000006a00c57308 */ /* 0x0003e20000000800 */
[C---:B------:R-:W-:Y:S08]  /*8710*/  HMMA.16816.F32 R8, R116.reuse, R124, R8 ;  /* 0x0000007c7408723c */ /* 0x040ff00000001808 */
[-C--:B------:R-:W-:Y:S08]  /*8720*/  HMMA.16816.F32 R12, R116, R126.reuse, R12 ;  /* 0x0000007e740c723c */ /* 0x080ff0000000180c */
[C---:B------:R-:W-:Y:S01]  /*8730*/  HMMA.16816.F32 R16, R112.reuse, R126, R16 ;  /* 0x0000007e7010723c */ /* 0x040fe20000001810 */
[----:B------:R-:W2:Y:S03]  /*8740*/  LDSM.16.MT88.4 R124, [R218+0x1900] ;  /* 0x00190000da7c783b */ /* 0x000ea60000004200 */
[--C-:B-1----:R-:W-:Y:S01]  /*8750*/  FFMA.FTZ R106, R248, c[0x0][0x2d0], -R111.reuse ;  /* 0x0000b400f86a7a23 */ /* 0x102fe2000001086f */
[----:B------:R-:W-:Y:S02]  /*8760*/  MOV R248, R147 ;  /* 0x0000009300f87202 */ /* 0x000fe40000000f00 */
[----:B------:R-:W-:Y:S01]  /*8770*/  MOV R147, R184 ;  /* 0x000000b800937202 */ /* 0x000fe20000000f00 */
[-C--:B------:R-:W-:Y:S01]  /*8780*/  HMMA.16816.F32 R20, R112, R128.reuse, R20 ;  /* 0x000000807014723c */ /* 0x080fe20000001814 */
[----:B------:R1:W3:Y:S07]  /*8790*/  MUFU.EX2 R196, R106 ;  /* 0x0000006a00c47308 */ /* 0x0002ee0000000800 */
[C---:B------:R-:W-:Y:S08]  /*87a0*/  HMMA.16816.F32 R24, R116.reuse, R128, R24 ;  /* 0x000000807418723c */ /* 0x040ff00000001818 */
[-C--:B------:R-:W-:Y:S08]  /*87b0*/  HMMA.16816.F32 R28, R116, R130.reuse, R28 ;  /* 0x00000082741c723c */ /* 0x080ff0000000181c */
[C---:B------:R-:W-:Y:S01]  /*87c0*/  HMMA.16816.F32 R32, R112.reuse, R130, R32 ;  /* 0x000000827020723c */ /* 0x040fe20000001820 */
[--C-:B-1----:R-:W-:Y:S01]  /*87d0*/  FFMA.FTZ R106, R249, c[0x0][0x2d0], -R110.reuse ;  /* 0x0000b400f96a7a23 */ /* 0x102fe2000001086e */
[----:B------:R-:W1:Y:S02]  /*87e0*/  LDSM.16.MT88.4 R128, [R217+0x2900] ;  /* 0x00290000d980783b */ /* 0x000e640000004200 */
[----:B---3--:R-:W-:Y:S01]  /*87f0*/  F2FP.PACK_AB R108, R196, R197 ;  /* 0x000000c5c46c723e */ /* 0x008fe200000000ff */
[----:B------:R3:W-:Y:S01]  /*8800*/  MUFU.EX2 R194, R106 ;  /* 0x0000006a00c27308 */ /* 0x0007e20000000800 */
[----:B------:R-:W-:Y:S02]  /*8810*/  MOV R249, R145 ;  /* 0x0000009100f97202 */ /* 0x000fe40000000f00 */
[-C--:B------:R-:W-:Y:S01]  /*8820*/  HMMA.16816.F32 R36, R112, R120.reuse, R36 ;  /* 0x000000787024723c */ /* 0x080fe20000001824 */
[----:B------:R-:W-:Y:S07]  /*8830*/  MOV R145, R140 ;  /* 0x0000008c00917202 */ /* 0x000fee0000000f00 */
[C---:B------:R-:W-:Y:S08]  /*8840*/  HMMA.16816.F32 R40, R116.reuse, R120, R40 ;  /* 0x000000787428723c */ /* 0x040ff00000001828 */
[-C--:B------:R-:W-:Y:S01]  /*8850*/  HMMA.16816.F32 R44, R116, R122.reuse, R44 ;  /* 0x0000007a742c723c */ /* 0x080fe2000000182c */
[--C-:B---3--:R-:W-:Y:S03]  /*8860*/  FFMA.FTZ R106, R250, c[0x0][0x2d0], -R110.reuse ;  /* 0x0000b400fa6a7a23 */ /* 0x108fe6000001086e */
[----:B------:R-:W-:Y:S04]  /*8870*/  MOV R250, R144 ;  /* 0x0000009000fa7202 */ /* 0x000fe80000000f00 */
[C---:B------:R-:W-:Y:S01]  /*8880*/  HMMA.16816.F32 R48, R112.reuse, R122, R48 ;  /* 0x0000007a7030723c */ /* 0x040fe20000001830 */
[----:B------:R3:W-:Y:S01]  /*8890*/  MUFU.EX2 R195, R106 ;  /* 0x0000006a00c37308 */ /* 0x0007e20000000800 */
[----:B------:R-:W4:Y:S02]  /*88a0*/  LDSM.16.MT88.4 R120, [R218+0x2900] ;  /* 0x00290000da78783b */ /* 0x000f240000004200 */
[----:B------:R-:W-:Y:S04]  /*88b0*/  MOV R144, R141 ;  /* 0x0000008d00907202 */ /* 0x000fe80000000f00 */
[-C--:B--2---:R-:W-:Y:S08]  /*88c0*/  HMMA.16816.F32 R52, R112, R124.reuse, R52 ;  /* 0x0000007c7034723c */ /* 0x084ff00000001834 */
[C---:B------:R-:W-:Y:S08]  /*88d0*/  HMMA.16816.F32 R56, R116.reuse, R124, R56 ;  /* 0x0000007c7438723c */ /* 0x040ff00000001838 */
[-C--:B------:R-:W-:Y:S01]  /*88e0*/  HMMA.16816.F32 R60, R116, R126.reuse, R60 ;  /* 0x0000007e743c723c */ /* 0x080fe2000000183c */
[--C-:B---3--:R-:W-:Y:S04]  /*88f0*/  FFMA.FTZ R106, R180, c[0x0][0x2d0], -R111.reuse ;  /* 0x0000b400b46a7a23 */ /* 0x108fe8000001086f */
[----:B------:R2:W-:Y:S03]  /*8900*/  MUFU.EX2 R192, R106 ;  /* 0x0000006a00c07308 */ /* 0x0005e60000000800 */
[C---:B------:R-:W-:Y:S01]  /*8910*/  HMMA.16816.F32 R64, R112.reuse, R126, R64 ;  /* 0x0000007e7040723c */ /* 0x040fe20000001840 */
[----:B------:R-:W3:Y:S07]  /*8920*/  LDSM.16.MT88.4 R124, [R217+0xd00] ;  /* 0x000d0000d97c783b */ /* 0x000eee0000004200 */
[-C--:B-1----:R-:W-:Y:S08]  /*8930*/  HMMA.16816.F32 R68, R112, R128.reuse, R68 ;  /* 0x000000807044723c */ /* 0x082ff00000001844 */
[C---:B------:R-:W-:Y:S01]  /*8940*/  HMMA.16816.F32 R72, R116.reuse, R128, R72 ;  /* 0x000000807448723c */ /* 0x040fe20000001848 */
[----:B--2---:R-:W-:Y:S07]  /*8950*/  FFMA.FTZ R106, R181, c[0x0][0x2d0], -R111 ;  /* 0x0000b400b56a7a23 */ /* 0x004fee000001086f */
[-C--:B------:R-:W-:Y:S01]  /*8960*/  HMMA.16816.F32 R76, R116, R130.reuse, R76 ;  /* 0x00000082744c723c */ /* 0x080fe2000000184c */
[----:B------:R1:W2:Y:S07]  /*8970*/  MUFU.EX2 R193, R106 ;  /* 0x0000006a00c17308 */ /* 0x0002ae0000000800 */
[C---:B------:R-:W-:Y:S08]  /*8980*/  HMMA.16816.F32 R80, R112.reuse, R130, R80 ;  /* 0x000000827050723c */ /* 0x040ff00000001850 */
[-C--:B----4-:R-:W-:Y:S08]  /*8990*/  HMMA.16816.F32 R84, R112, R120.reuse, R84 ;  /* 0x000000787054723c */ /* 0x090ff00000001854 */
[C---:B------:R-:W-:Y:S01]  /*89a0*/  HMMA.16816.F32 R88, R116.reuse, R120, R88 ;  /* 0x000000787458723c */ /* 0x040fe20000001858 */
[----:B-1----:R-:W-:Y:S02]  /*89b0*/  FFMA.FTZ R106, R182, c[0x0][0x2d0], -R110 ;  /* 0x0000b400b66a7a23 */ /* 0x002fe4000001086e */
[----:B------:R-:W-:Y:S01]  /*89c0*/  LDSM.16.MT88.4 R180, [R217+0x2d00] ;  /* 0x002d0000d9b4783b */ /* 0x000fe20000004200 */
[----:B--2---:R-:W-:Y:S01]  /*89d0*/  F2FP.PACK_AB R110, R193, R192 ;  /* 0x000000c0c16e723e */ /* 0x004fe200000000ff */
[----:B------:R1:W2:Y:S03]  /*89e0*/  MUFU.EX2 R191, R106 ;  /* 0x0000006a00bf7308 */ /* 0x0002a60000000800 */
[-C--:B------:R-:W-:Y:S08]  /*89f0*/  HMMA.16816.F32 R92, R116, R122.reuse, R92 ;  /* 0x0000007a745c723c */ /* 0x080ff0000000185c */
[----:B------:R-:W-:Y:S01]  /*8a00*/  HMMA.16816.F32 R96, R112, R122, R96 ;  /* 0x0000007a7060723c */ /* 0x000fe20000001860 */
[--C-:B-1----:R-:W-:Y:S03]  /*8a10*/  FFMA.FTZ R106, R251, c[0x0][0x2d0], -R176.reuse ;  /* 0x0000b400fb6a7a23 */ /* 0x102fe600000108b0 */
[----:B--2---:R-:W-:Y:S01]  /*8a20*/  F2FP.PACK_AB R111, R190, R191 ;  /* 0x000000bfbe6f723e */ /* 0x004fe200000000ff */
[----:B------:R1:W-:Y:S02]  /*8a30*/  MUFU.EX2 R189, R106 ;  /* 0x0000006a00bd7308 */ /* 0x0003e40000000800 */
[--C-:B-1----:R-:W-:Y:S08]  /*8a40*/  FFMA.FTZ R106, R252, c[0x0][0x2d0], -R176.reuse ;  /* 0x0000b400fc6a7a23 */ /* 0x102ff000000108b0 */
[----:B------:R1:W-:Y:S02]  /*8a50*/  MUFU.EX2 R188, R106 ;  /* 0x0000006a00bc7308 */ /* 0x0003e40000000800 */
[--C-:B-1----:R-:W-:Y:S08]  /*8a60*/  FFMA.FTZ R106, R187, c[0x0][0x2d0], -R3.reuse ;  /* 0x0000b400bb6a7a23 */ /* 0x102ff00000010803 */
[----:B------:R1:W-:Y:S02]  /*8a70*/  MUFU.EX2 R187, R106 ;  /* 0x0000006a00bb7308 */ /* 0x0003e40000000800 */
[--C-:B-1----:R-:W-:Y:S01]  /*8a80*/  FFMA.FTZ R106, R143, c[0x0][0x2d0], -R3.reuse ;  /* 0x0000b4008f6a7a23 */ /* 0x102fe20000010803 */
[----:B------:R-:W-:Y:S01]  /*8a90*/  MOV R143, R142 ;  /* 0x0000008e008f7202 */ /* 0x000fe20000000f00 */
[----:B------:R-:W-:Y:S01]  /*8aa0*/  FFMA.FTZ R3, R109, c[0x0][0x2d0], -R3 ;  /* 0x0000b4006d037a23 */ /* 0x000fe20000010803 */
[----:B------:R-:W-:Y:S02]  /*8ab0*/  MOV R142, R139 ;  /* 0x0000008b008e7202 */ /* 0x000fe40000000f00 */
[----:B------:R-:W-:Y:S03]  /*8ac0*/  MOV R139, R186 ;  /* 0x000000ba008b7202 */ /* 0x000fe60000000f00 */
[----:B------:R1:W2:Y:S01]  /*8ad0*/  MUFU.EX2 R186, R106 ;  /* 0x0000006a00ba7308 */ /* 0x0002a20000000800 */
[----:B------:R-:W-:Y:S02]  /*8ae0*/  F2FP.PACK_AB R109, R195, R194 ;  /* 0x000000c2c36d723e */ /* 0x000fe400000000ff */
[----:B------:R-:W-:Y:S02]  /*8af0*/  MOV R251, R143 ;  /* 0x0000008f00fb7202 */ /* 0x000fe40000000f00 */
[----:B------:R-:W-:Y:S02]  /*8b00*/  MOV R252, R142 ;  /* 0x0000008e00fc7202 */ /* 0x000fe40000000f00 */
[----:B------:R-:W4:Y:S01]  /*8b10*/  LDSM.16.MT88.4 R140, [R218+0xd00] ;  /* 0x000d0000da8c783b */ /* 0x000f220000004200 */
[-C--:B---3--:R-:W-:Y:S07]  /*8b20*/  HMMA.16816.F32 R116, R108, R124.reuse, R4 ;  /* 0x0000007c6c74723c */ /* 0x088fee0000001804 */
[----:B------:R-:W-:Y:S02]  /*8b30*/  MOV R7, R179 ;  /* 0x000000b300077202 */ /* 0x000fe40000000f00 */
[----:B------:R-:W-:Y:S03]  /*8b40*/  MOV R5, R146 ;  /* 0x0000009200057202 */ /* 0x000fe60000000f00 */
[----:B------:R-:W-:Y:S02]  /*8b50*/  MOV R6, R145 ;  /* 0x0000009100067202 */ /* 0x000fe40000000f00 */
[----:B------:R-:W-:Y:S01]  /*8b60*/  MOV R4, R147 ;  /* 0x0000009300047202 */ /* 0x000fe20000000f00 */
[--C-:B-1----:R-:W-:Y:S01]  /*8b70*/  FFMA.FTZ R106, R185, c[0x0][0x2d0], -R176.reuse ;  /* 0x0000b400b96a7a23 */ /* 0x102fe200000108b0 */
[----:B--2---:R-:W-:Y:S03]  /*8b80*/  F2FP.PACK_AB R177, R186, R187 ;  /* 0x000000bbbab1723e */ /* 0x004fe600000000ff */
[----:B------:R1:W-:Y:S02]  /*8b90*/  MUFU.EX2 R185, R106 ;  /* 0x0000006a00b97308 */ /* 0x0003e40000000800 */
[----:B-1----:R-:W-:Y:S01]  /*8ba0*/  FFMA.FTZ R106, R159, c[0x0][0x2d0], -R176 ;  /* 0x0000b4009f6a7a23 */ /* 0x002fe200000108b0 */
[----:B------:R-:W-:Y:S01]  /*8bb0*/  F2FP.PACK_AB R176, R188, R189 ;  /* 0x000000bdbcb0723e */ /* 0x000fe200000000ff */
[----:B------:R-:W1:Y:S06]  /*8bc0*/  LDSM.16.MT88.4 R156, [R217+0x1d00] ;  /* 0x001d0000d99c783b */ /* 0x000e6c0000004200 */
[----:B------:R-:W-:Y:S10]  /*8bd0*/  MUFU.EX2 R184, R106 ;  /* 0x0000006a00b87308 */ /* 0x000ff40000000800 */
[----:B------:R2:W3:Y:S02]  /*8be0*/  MUFU.EX2 R106, R3 ;  /* 0x00000003006a7308 */ /* 0x0004e40000000800 */
[----:B--2---:R-:W-:Y:S02]  /*8bf0*/  MOV R3, R135 ;  /* 0x0000008700037202 */ /* 0x004fe40000000f00 */
[----:B---3--:R-:W-:Y:S02]  /*8c00*/  F2FP.PACK_AB R179, R106, R107 ;  /* 0x0000006b6ab3723e */ /* 0x008fe400000000ff */
[----:B------:R-:W-:Y:S02]  /*8c10*/  MOV R135, R133 ;  /* 0x0000008500877202 */ /* 0x000fe40000000f00 */
[----:B------:R-:W-:Y:S02]  /*8c20*/  MOV R133, R178 ;  /* 0x000000b200857202 */ /* 0x000fe40000000f00 */
[----:B------:R-:W-:Y:S07]  /*8c30*/  F2FP.PACK_AB R178, R184, R185 ;  /* 0x000000b9b8b2723e */ /* 0x000fee00000000ff */
[C---:B------:R-:W-:Y:S07]  /*8c40*/  HMMA.16816.F32 R112, R176.reuse, R124, R8 ;  /* 0x0000007cb070723c */ /* 0x040fee0000001808 */
[----:B------:R-:W-:Y:S01]  /*8c50*/  MOV R10, R137 ;  /* 0x00000089000a7202 */ /* 0x000fe20000000f00 */
[-C--:B------:R-:W-:Y:S01]  /*8c60*/  HMMA.16816.F32 R120, R176, R126.reuse, R12 ;  /* 0x0000007eb078723c */ /* 0x080fe2000000180c */
[----:B------:R-:W-:Y:S03]  /*8c70*/  MOV R11, R144 ;  /* 0x00000090000b7202 */ /* 0x000fe60000000f00 */
[----:B------:R-:W-:Y:S02]  /*8c80*/  MOV R9, R139 ;  /* 0x0000008b00097202 */ /* 0x000fe40000000f00 */
[----:B------:R-:W-:Y:S02]  /*8c90*/  MOV R8, R138 ;  /* 0x0000008a00087202 */ /* 0x000fe40000000f00 */
[C---:B------:R-:W-:Y:S01]  /*8ca0*/  HMMA.16816.F32 R124, R108.reuse, R126, R16 ;  /* 0x0000007e6c7c723c */ /* 0x040fe20000001810 */
[----:B------:R-:W2:Y:S03]  /*8cb0*/  LDL.LU R19, [R1+0x14] ;  /* 0x0000140001137983 */ /* 0x000ea60000300800 */
[----:B------:R-:W-:Y:S02]  /*8cc0*/  MOV R15, R133 ;  /* 0x00000085000f7202 */ /* 0x000fe40000000f00 */
[----:B------:R-:W-:Y:S02]  /*8cd0*/  MOV R13, R135 ;  /* 0x00000087000d7202 */ /* 0x000fe40000000f00 */
[-C--:B----4-:R-:W-:Y:S01]  /*8ce0*/  HMMA.16816.F32 R128, R108, R140.reuse, R20 ;  /* 0x0000008c6c80723c */ /* 0x090fe20000001814 */
[----:B------:R-:W-:Y:S03]  /*8cf0*/  MOV R18, R132 ;  /* 0x0000008400127202 */ /* 0x000fe60000000f00 */
[----:B------:R-:W-:Y:S02]  /*8d00*/  MOV R14, R134 ;  /* 0x00000086000e7202 */ /* 0x000fe40000000f00 */
[----:B------:R-:W-:Y:S02]  /*8d10*/  MOV R12, R136 ;  /* 0x00000088000c7202 */ /* 0x000fe40000000f00 */
[C---:B------:R-:W-:Y:S08]  /*8d20*/  HMMA.16816.F32 R132, R176.reuse, R140, R24 ;  /* 0x0000008cb084723c */ /* 0x040ff00000001818 */
        /* <DEDUP_REMOVED lines=13> */
[C---:B------:R-:W-:Y:S01]  /*8e00*/  HMMA.16816.F32 R80, R108.reuse, R182, R80 ;  /* 0x000000b66c50723c */ /* 0x040fe20000001850 */
[----:B--2---:R-:W-:Y:S03]  /*8e10*/  FFMA.FTZ R102, R102, R19, R18 ;  /* 0x0000001366667223 */ /* 0x004fe60000010012 */
[----:B------:R-:W-:Y:S02]  /*8e20*/  MOV R18, R5 ;  /* 0x0000000500127202 */ /* 0x000fe40000000f00 */
[----:B------:R-:W-:Y:S01]  /*8e30*/  MOV R5, R6 ;  /* 0x0000000600057202 */ /* 0x000fe20000000f00 */
[----:B------:R-:W-:Y:S01]  /*8e40*/  FADD.FTZ R9, R9, R102 ;  /* 0x0000006609097221 */ /* 0x000fe20000010000 */
[----:B------:R-:W-:Y:S04]  /*8e50*/  MOV R6, R7 ;  /* 0x0000000700067202 */ /* 0x000fe80000000f00 */
[----:B------:R-:W-:Y:S02]  /*8e60*/  MOV R7, R3 ;  /* 0x0000000300077202 */ /* 0x000fe40000000f00 */
        /* <DEDUP_REMOVED lines=16> */
[----:B------:R1:W5:Y:S01]  /*8f70*/  LDL.LU R216, [R1+0x54] ;  /* 0x0000540001d87983 */ /* 0x0003620000300800 */
[----:B------:R-:W-:Y:S02]  /*8f80*/  MOV R19, R12 ;  /* 0x0000000c00137202 */ /* 0x000fe40000000f00 */
[----:B------:R-:W-:Y:S01]  /*8f90*/  MOV R12, R13 ;  /* 0x0000000d000c7202 */ /* 0x000fe20000000f00 */
[----:B------:R-:W2:Y:S01]  /*8fa0*/  LDL.LU R17, [R1+0x18] ;  /* 0x0000180001117983 */ /* 0x000ea20000300800 */
[----:B------:R-:W-:Y:S02]  /*8fb0*/  MOV R13, R14 ;  /* 0x0000000e000d7202 */ /* 0x000fe40000000f00 */
[----:B------:R-:W-:Y:S01]  /*8fc0*/  MOV R14, R15 ;  /* 0x0000000f000e7202 */ /* 0x000fe20000000f00 */
[----:B------:R-:W3:Y:S01]  /*8fd0*/  LDL.LU R16, [R1+0x1c] ;  /* 0x00001c0001107983 */ /* 0x000ee20000300800 */
[----:B------:R-:W-:Y:S02]  /*8fe0*/  MOV R15, R10 ;  /* 0x0000000a000f7202 */ /* 0x000fe40000000f00 */
[----:B------:R-:W-:Y:S02]  /*8ff0*/  MOV R10, R4 ;  /* 0x00000004000a7202 */ /* 0x000fe40000000f00 */
[----:B------:R-:W4:Y:S01]  /*9000*/  LDL.LU R4, [R1+0x20] ;  /* 0x0000200001047983 */ /* 0x000f220000300800 */
[----:B--2---:R-:W-:Y:S01]  /*9010*/  FFMA.FTZ R101, R101, R17, R18 ;  /* 0x0000001165657223 */ /* 0x004fe20000010012 */
[----:B------:R-:W-:Y:S02]  /*9020*/  MOV R18, R13 ;  /* 0x0000000d00127202 */ /* 0x000fe40000000f00 */
[----:B------:R-:W-:Y:S01]  /*9030*/  MOV R13, R15 ;  /* 0x0000000f000d7202 */ /* 0x000fe20000000f00 */
[----:B---3--:R-:W-:Y:S01]  /*9040*/  FFMA.FTZ R100, R100, R16, R19 ;  /* 0x0000001064647223 */ /* 0x008fe20000010013 */
[----:B------:R-:W-:Y:S01]  /*9050*/  MOV R15, R5 ;  /* 0x00000005000f7202 */ /* 0x000fe20000000f00 */
[----:B------:R-:W-:Y:S01]  /*9060*/  FADD.FTZ R12, R12, R101 ;  /* 0x000000650c0c7221 */ /* 0x000fe20000010000 */
[----:B------:R-:W-:Y:S01]  /*9070*/  MOV R19, R14 ;  /* 0x0000000e00137202 */ /* 0x000fe20000000f00 */
[----:B------:R-:W-:Y:S01]  /*9080*/  FADD.FTZ R8, R8, R100 ;  /* 0x0000006408087221 */ /* 0x000fe20000010000 */
[----:B------:R-:W-:Y:S01]  /*9090*/  MOV R14, R10 ;  /* 0x0000000a000e7202 */ /* 0x000fe20000000f00 */
[----:B----4-:R-:W-:Y:S01]  /*90a0*/  FFMA.FTZ R0, R0, R4, R11 ;  /* 0x0000000400007223 */ /* 0x010fe2000001000b */
[----:B------:R-:W-:Y:S01]  /*90b0*/  MOV R10, R6 ;  /* 0x00000006000a7202 */ /* 0x000fe20000000f00 */
[----:B------:R-:W-:Y:S01]  /*90c0*/  FADD.FTZ R9, R19, R9 ;  /* 0x0000000913097221 */ /* 0x000fe20000010000 */
[----:B------:R-:W-:Y:S01]  /*90d0*/  MOV R11, R7 ;  /* 0x00000007000b7202 */ /* 0x000fe20000000f00 */
[----:B------:R-:W-:Y:S01]  /*90e0*/  FADD.FTZ R0, R18, R0 ;  /* 0x0000000012007221 */ /* 0x000fe20000010000 */
[----:B------:R-:W2:Y:S01]  /*90f0*/  LDSM.16.MT88.4 R4, [R218+0x2d00] ;  /* 0x002d0000da04783b */ /* 0x000ea20000004200 */
[----:B------:R-:W-:Y:S01]  /*9100*/  FADD.FTZ R12, R13, R12 ;  /* 0x0000000c0d0c7221 */ /* 0x000fe20000010000 */
[----:B------:R-:W-:Y:S01]  /*9110*/  MOV R100, R104 ;  /* 0x0000006800647202 */ /* 0x000fe20000000f00 */
[----:B------:R-:W-:Y:S02]  /*9120*/  FADD.FTZ R8, R14, R8 ;  /* 0x000000080e087221 */ /* 0x000fe40000010000 */
        /* <DEDUP_REMOVED lines=17> */
[----:B------:R-:W-:Y:S01]  /*9240*/  FADD.FTZ R0, R240, R10 ;  /* 0x0000000af0007221 */ /* 0x000fe20000010000 */
[-C--:B--2---:R-:W-:Y:S01]  /*9250*/  HMMA.16816.F32 R84, R108, R4.reuse, R84 ;  /* 0x000000046c54723c */ /* 0x084fe20000001854 */
[----:B------:R-:W-:Y:S02]  /*9260*/  FADD.FTZ R11, R212, R8 ;  /* 0x00000008d40b7221 */ /* 0x000fe40000010000 */
[----:B------:R-:W-:Y:S02]  /*9270*/  FADD.FTZ R10, R211, R3 ;  /* 0x00000003d30a7221 */ /* 0x000fe40000010000 */
[----:B------:R-:W-:Y:S02]  /*9280*/  FADD.FTZ R8, R237, R12 ;  /* 0x0000000ced087221 */ /* 0x000fe40000010000 */
[----:B------:R-:W-:Y:S01]  /*9290*/  FADD.FTZ R9, R210, R0 ;  /* 0x00000000d2097221 */ /* 0x000fe20000010000 */
[C---:B------:R-:W-:Y:S01]  /*92a0*/  HMMA.16816.F32 R88, R176.reuse, R4, R88 ;  /* 0x00000004b058723c */ /* 0x040fe20000001858 */
[----:B------:R-:W-:Y:S03]  /*92b0*/  FADD.FTZ R3, R214, R11 ;  /* 0x0000000bd6037221 */ /* 0x000fe60000010000 */
[----:B------:R-:W-:Y:S02]  /*92c0*/  FADD.FTZ R0, R205, R10 ;  /* 0x0000000acd007221 */ /* 0x000fe40000010000 */
[----:B------:R-:W-:Y:S02]  /*92d0*/  FADD.FTZ R11, R215, R8 ;  /* 0x00000008d70b7221 */ /* 0x000fe40000010000 */
[----:B------:R-:W-:Y:S01]  /*92e0*/  FADD.FTZ R12, R202, R9 ;  /* 0x00000009ca0c7221 */ /* 0x000fe20000010000 */
[-C--:B------:R-:W-:Y:S03]  /*92f0*/  HMMA.16816.F32 R92, R176, R6.reuse, R92 ;  /* 0x00000006b05c723c */ /* 0x080fe6000000185c */
[----:B------:R-:W-:Y:S02]  /*9300*/  FADD.FTZ R10, R213, R3 ;  /* 0x00000003d50a7221 */ /* 0x000fe40000010000 */
[----:B------:R-:W-:Y:S02]  /*9310*/  FADD.FTZ R9, R204, R0 ;  /* 0x00000000cc097221 */ /* 0x000fe40000010000 */
[----:B------:R-:W-:Y:S01]  /*9320*/  FADD.FTZ R3, R209, R11 ;  /* 0x0000000bd1037221 */ /* 0x000fe20000010000 */
[----:B------:R-:W-:Y:S01]  /*9330*/  HMMA.16816.F32 R96, R108, R6, R96 ;  /* 0x000000066c60723c */ /* 0x000fe20000001860 */
[----:B------:R-:W-:Y:S03]  /*9340*/  FADD.FTZ R8, R203, R12 ;  /* 0x0000000ccb087221 */ /* 0x000fe60000010000 */
[----:B------:R-:W-:Y:S02]  /*9350*/  FADD.FTZ R0, R207, R10 ;  /* 0x0000000acf007221 */ /* 0x000fe40000010000 */
[----:B------:R-:W-:Y:S02]  /*9360*/  FADD.FTZ R11, R200, R9 ;  /* 0x00000009c80b7221 */ /* 0x000fe40000010000 */
[----:B------:R-:W-:Y:S04]  /*9370*/  FADD.FTZ R9, R208, R3 ;  /* 0x00000003d0097221 */ /* 0x000fe80000010000 */
        /* <DEDUP_REMOVED lines=15> */
[----:B------:R-:W-:Y:S01]  /*9470*/  STL [R1+0x14], R5 ;  /* 0x0000140501007387 */ /* 0x000fe20000100800 */
[----:B------:R-:W-:Y:S02]  /*9480*/  FADD.FTZ R4, R190, R4 ;  /* 0x00000004be047221 */ /* 0x000fe40000010000 */
[----:B------:R-:W-:Y:S02]  /*9490*/  FADD.FTZ R0, R186, R8 ;  /* 0x00000008ba007221 */ /* 0x000fe40000010000 */
[----:B------:R-:W-:Y:S01]  /*94a0*/  FADD.FTZ R3, R184, R3 ;  /* 0x00000003b8037221 */ /* 0x000fe20000010000 */
[----:B------:R-:W-:Y:S01]  /*94b0*/  STL [R1+0x18], R4 ;  /* 0x0000180401007387 */ /* 0x000fe20000100800 */
[----:B------:R-:W-:Y:S01]  /*94c0*/  FADD.FTZ R0, R107, R0 ;  /* 0x000000006b007221 */ /* 0x000fe20000010000 */
[----:B------:R-:W-:Y:S02]  /*94d0*/  MOV R107, R2 ;  /* 0x00000002006b7202 */ /* 0x000fe40000000f00 */
[----:B------:R2:W-:Y:S01]  /*94e0*/  STL [R1+0x1c], R3 ;  /* 0x00001c0301007387 */ /* 0x0005e20000100800 */
[----:B------:R-:W-:Y:S01]  /*94f0*/  FADD.FTZ R0, R106, R0 ;  /* 0x000000006a007221 */ /* 0x000fe20000010000 */
[----:B------:R-:W-:Y:S04]  /*9500*/  MOV R106, R103 ;  /* 0x00000067006a7202 */ /* 0x000fe80000000f00 */
[----:B------:R1:W-:Y:S01]  /*9510*/  STL [R1+0x20], R0 ;  /* 0x0000200001007387 */ /* 0x0003e20000100800 */
[----:B--2---:R-:W-:Y:S01]  /*9520*/  MOV R3, R105 ;  /* 0x0000006900037202 */ /* 0x004fe20000000f00 */
[----:B-1---5:R-:W-:-:S05]  /*9530*/  @P0 BRA `(.L_x_3) ;  /* 0xffffc2f000000947 */ /* 0x022fca000383ffff */
.L_x_2:
[----:B--2---:R-:W2:Y:S01]  /*9540*/  LDL.LU R0, [R1+0x14] ;  /* 0x0000140001007983 */ /* 0x004ea20000300800 */
[----:B------:R-:W-:Y:S01]  /*9550*/  MOV R64, c[0x0][0x4e8] ;  /* 0x00013a0000407a02 */ /* 0x000fe20000000f00 */
[----:B------:R-:W1:Y:S01]  /*9560*/  S2UR UR7, SR_CTAID.Y ;  /* 0x00000000000779c3 */ /* 0x000e620000002600 */
[----:B------:R-:W-:Y:S01]  /*9570*/  ULDC.64 UR4, c[0x0][0x490] ;  /* 0x0001240000047ab9 */ /* 0x000fe20000000a00 */
[----:B------:R-:W3:Y:S04]  /*9580*/  LDL.LU R12, [R1+0x18] ;  /* 0x00001800010c7983 */ /* 0x000ee80000300800 */
[----:B------:R-:W4:Y:S04]  /*9590*/  LDL.LU R11, [R1+0x1c] ;  /* 0x00001c00010b7983 */ /* 0x000f280000300800 */
[----:B------:R-:W4:Y:S04]  /*95a0*/  LDL.LU R4, [R1+0x20] ;  /* 0x0000200001047983 */ /* 0x000f280000300800 */
[----:B------:R-:W4:Y:S04]  /*95b0*/  LDL.LU R10, [R1+0x44] ;  /* 0x00004400010a7983 */ /* 0x000f280000300800 */
[----:B------:R-:W4:Y:S04]  /*95c0*/  LDL.LU R5, [R1+0x50] ;  /* 0x0000500001057983 */ /* 0x000f280000300800 */
[----:B------:R-:W4:Y:S01]  /*95d0*/  LDL.LU R13, [R1+0x40] ;  /* 0x00004000010d7983 */ /* 0x000f220000300800 */
[----:B------:R-:W-:Y:S01]  /*95e0*/  ISETP.NE.AND P5, PT, R64, 0x1, PT ;  /* 0x000000014000780c */ /* 0x000fe20003fa5270 */
[----:B-1----:R-:W-:-:S02]  /*95f0*/  UIMAD.WIDE.U32 UR8, UR7, UR4, URZ ;  /* 0x00000004070872a5 */ /* 0x002fc4000f8e003f */
[----:B------:R-:W-:Y:S01]  /*9600*/  USHF.R.S32.HI UR6, URZ, 0x1f, UR7 ;  /* 0x0000001f3f067899 */ /* 0x000fe20008011407 */
[----:B------:R-:W-:Y:S01]  /*9610*/  MOV R66, 0xff800000 ;  /* 0xff80000000427802 */ /* 0x000fe20000000f00 */
[----:B------:R-:W4:Y:S02]  /*9620*/  LDL.LU R106, [R1+0x38] ;  /* 0x00003800016a7983 */ /* 0x000f240000300800 */
[----:B------:R-:W-:Y:S01]  /*9630*/  UIMAD UR4, UR6, UR4, URZ ;  /* 0x00000004060472a4 */ /* 0x000fe2000f8e023f */
[----:B------:R-:W-:Y:S01]  /*9640*/  MOV R65, 0xff800000 ;  /* 0xff80000000417802 */ /* 0x000fe20000000f00 */
[----:B------:R-:W4:Y:S02]  /*9650*/  LDL R102, [R1+0x3c] ;  /* 0x00003c0001667983 */ /* 0x000f240000100800 */
[----:B------:R-:W-:-:S04]  /*9660*/  UIMAD UR4, UR7, UR5, UR4 ;  /* 0x00000005070472a4 */ /* 0x000fc8000f8e0204 */
[----:B------:R-:W-:Y:S01]  /*9670*/  UIADD3 UR4, UR9, UR4, URZ ;  /* 0x0000000409047290 */ /* 0x000fe2000fffe03f */
[----:B------:R-:W-:Y:S06]  /*9680*/  BAR.SYNC.DEFER_BLOCKING 0x1, 0x80 ;  /* 0x0042000000007b1d */ /* 0x000fec0000010000 */
[----:B--2---:R-:W1:Y:S04]  /*9690*/  SHFL.BFLY PT, R6, R0, 0x2, 0x1f ;  /* 0x0c401f0000067f89 */ /* 0x004e6800000e0000 */
[----:B---3--:R-:W2:Y:S04]  /*96a0*/  SHFL.BFLY PT, R7, R12, 0x2, 0x1f ;  /* 0x0c401f000c077f89 */ /* 0x008ea800000e0000 */
[----:B----4-:R-:W3:Y:S04]  /*96b0*/  SHFL.BFLY PT, R8, R11, 0x2, 0x1f ;  /* 0x0c401f000b087f89 */ /* 0x010ee800000e0000 */
[----:B------:R-:W4:Y:S01]  /*96c0*/  SHFL.BFLY PT, R9, R4, 0x2, 0x1f ;  /* 0x0c401f0004097f89 */ /* 0x000f2200000e0000 */
[----:B-1----:R-:W-:-:S02]  /*96d0*/  FADD.FTZ R6, R6, R0 ;  /* 0x0000000006067221 */ /* 0x002fc40000010000 */
[----:B--2---:R-:W-:-:S03]  /*96e0*/  FADD.FTZ R7, R7, R12 ;  /* 0x0000000c07077221 */ /* 0x004fc60000010000 */
[----:B------:R-:W1:Y:S01]  /*96f0*/  SHFL.BFLY PT, R0, R6, 0x1, 0x1f ;  /* 0x0c201f0006007f89 */ /* 0x000e6200000e0000 */
[----:B---3--:R-:W-:-:S03]  /*9700*/  FADD.FTZ R8, R8, R11 ;  /* 0x0000000b08087221 */ /* 0x008fc60000010000 */
[----:B------:R-:W2:Y:S01]  /*9710*/  S2R R12, SR_TID.X ;  /* 0x00000000000c7919 */ /* 0x000ea20000002100 */
[----:B----4-:R-:W-:-:S03]  /*9720*/  FADD.FTZ R9, R9, R4 ;  /* 0x0000000409097221 */ /* 0x010fc60000010000 */
[----:B------:R-:W3:Y:S04]  /*9730*/  SHFL.BFLY PT, R3, R7, 0x1, 0x1f ;  /* 0x0c201f0007037f89 */ /* 0x000ee800000e0000 */
[----:B------:R-:W4:Y:S04]  /*9740*/  SHFL.BFLY PT, R4, R8, 0x1, 0x1f ;  /* 0x0c201f0008047f89 */ /* 0x000f2800000e0000 */
[----:B------:R-:W4:Y:S01]  /*9750*/  SHFL.BFLY PT, R11, R9, 0x1, 0x1f ;  /* 0x0c201f00090b7f89 */ /* 0x000f2200000e0000 */
[----:B-1----:R-:W-:Y:S01]  /*9760*/  FADD.FTZ R6, R6, R0 ;  /* 0x0000000006067221 */ /* 0x002fe20000010000 */
[----:B------:R-:W-:-:S02]  /*9770*/  SHF.R.S32.HI R0, RZ, 0x2, R10 ;  /* 0x00000002ff007819 */ /* 0x000fc4000001140a */
[----:B------:R-:W-:Y:S02]  /*9780*/  MOV R10, R13 ;  /* 0x0000000d000a7202 */ /* 0x000fe40000000f00 */
[----:B--2---:R-:W-:Y:S02]  /*9790*/  SHF.R.S32.HI R14, RZ, 0x1f, R12 ;  /* 0x0000001fff0e7819 */ /* 0x004fe4000001140c */
[----:B------:R-:W-:Y:S01]  /*97a0*/  LEA R63, R5, R0, 0x4 ;  /* 0x00000000053f7211 */ /* 0x000fe200078e20ff */
[----:B---3--:R-:W-:Y:S01]  /*97b0*/  FADD.FTZ R7, R7, R3 ;  /* 0x0000000307077221 */ /* 0x008fe20000010000 */
[----:B------:R-:W-:Y:S01]  /*97c0*/  LEA.HI R101, R14, R12, RZ, 0x5 ;  /* 0x0000000c0e657211 */ /* 0x000fe200078f28ff */
[----:B------:R-:W-:Y:S01]  /*97d0*/  @P5 IMAD.HI.U32 R3, R13, c[0x0][0x4ec], RZ ;  /* 0x00013b000d035a27 */ /* 0x000fe200078e00ff */
[----:B------:R-:W-:Y:S02]  /*97e0*/  FSETP.NE.FTZ.AND P3, PT, R6, RZ, PT ;  /* 0x000000ff0600720b */ /* 0x000fe40003f75000 */
[----:B------:R-:W-:Y:S01]  /*97f0*/  LOP3.LUT R5, R101, 0xffffffe0, RZ, 0xc0, !PT ;  /* 0xffffffe065057812 */ /* 0x000fe200078ec0ff */
[----:B----4-:R-:W-:Y:S01]  /*9800*/  FADD.FTZ R8, R8, R4 ;  /* 0x0000000408087221 */ /* 0x010fe20000010000 */
[----:B------:R-:W-:Y:S01]  /*9810*/  @P5 SHF.R.U32.HI R10, RZ, c[0x0][0x4f0], R3 ;  /* 0x00013c00ff0a5a19 */ /* 0x000fe20000011603 */
[----:B------:R-:W-:Y:S01]  /*9820*/  FADD.FTZ R9, R9, R11 ;  /* 0x0000000b09097221 */ /* 0x000fe20000010000 */
[----:B------:R-:W-:Y:S01]  /*9830*/  MOV R0, RZ ;  /* 0x000000ff00007202 */ /* 0x000fe20000000f00 */
[----:B------:R-:W-:Y:S01]  /*9840*/  IMAD.IADD R3, R12, 0x1, -R5 ;  /* 0x000000010c037824 */ /* 0x000fe200078e0a05 */
[----:B------:R-:W-:-:S02]  /*9850*/  FSETP.NE.FTZ.AND P1, PT, R8, RZ, PT ;  /* 0x000000ff0800720b */ /* 0x000fc40003f35000 */
[----:B------:R-:W-:Y:S02]  /*9860*/  FSETP.NE.FTZ.AND P0, PT, R9, RZ, PT ;  /* 0x000000ff0900720b */ /* 0x000fe40003f15000 */
[----:B------:R-:W-:Y:S01]  /*9870*/  LOP3.LUT P4, RZ, R3, 0x3, RZ, 0xc0, !PT ;  /* 0x0000000303ff7812 */ /* 0x000fe2000788c0ff */
[----:B------:R-:W-:Y:S01]  /*9880*/  IMAD.MOV.U32 R3, RZ, RZ, RZ ;  /* 0x000000ffff037224 */ /* 0x000fe200078e00ff */
[----:B------:R-:W1:Y:S01]  /*9890*/  @P3 MUFU.RCP R0, R6 ;  /* 0x0000000600003308 */ /* 0x000e620000001000 */
[----:B------:R-:W-:Y:S02]  /*98a0*/  FSETP.NE.FTZ.AND P2, PT, R7, RZ, PT ;  /* 0x000000ff0700720b */ /* 0x000fe40003f55000 */
[----:B------:R-:W-:Y:S02]  /*98b0*/  MOV R4, RZ ;  /* 0x000000ff00047202 */ /* 0x000fe40000000f00 */
[----:B------:R-:W-:Y:S02]  /*98c0*/  IADD3 R5, -R10, RZ, RZ ;  /* 0x000000ff0a057210 */ /* 0x000fe40007ffe1ff */
[----:B------:R-:W-:Y:S01]  /*98d0*/  LEA.HI R14, R14, R12, RZ, 0x2 ;  /* 0x0000000c0e0e7211 */ /* 0x000fe200078f10ff */
[----:B------:R-:W2:Y:S02]  /*98e0*/  @P1 MUFU.RCP R3, R8 ;  /* 0x0000000800031308 */ /* 0x000ea40000001000 */
[----:B------:R-:W-:Y:S01]  /*98f0*/  IMAD R100, R5, c[0x0][0x4e8], R13 ;  /* 0x00013a0005647a24 */ /* 0x000fe200078e020d */
[----:B------:R-:W-:Y:S01]  /*9900*/  LOP3.LUT R15, R14, 0xfffffffc, RZ, 0xc0, !PT ;  /* 0xfffffffc0e0f7812 */ /* 0x000fe200078ec0ff */
[----:B-1----:R-:W-:-:S02]  /*9910*/  FMUL.FTZ R117, R0, R117 ;  /* 0x0000007500757220 */ /* 0x002fc40000410000 */
[C---:B------:R-:W-:Y:S02]  /*9920*/  FMUL.FTZ R16, R0.reuse, R116 ;  /* 0x0000007400107220 */ /* 0x040fe40000410000 */
[C---:B------:R-:W-:Y:S02]  /*9930*/  FMUL.FTZ R125, R0.reuse, R125 ;  /* 0x0000007d007d7220 */ /* 0x040fe40000410000 */
[C---:B------:R-:W-:Y:S02]  /*9940*/  FMUL.FTZ R18, R0.reuse, R124 ;  /* 0x0000007c00127220 */ /* 0x040fe40000410000 */
[----:B--2---:R-:W-:Y:S02]  /*9950*/  FMUL.FTZ R56, R3, R76 ;  /* 0x0000004c03387220 */ /* 0x004fe40000410000 */
[C---:B------:R-:W-:Y:S01]  /*9960*/  FMUL.FTZ R129, R0.reuse, R129 ;  /* 0x0000008100817220 */ /* 0x040fe20000410000 */
[----:B------:R-:W1:Y:S01]  /*9970*/  S2R R76, SR_CTAID.X ;  /* 0x00000000004c7919 */ /* 0x000e620000002500 */
[----:B------:R-:W-:-:S02]  /*9980*/  FMUL.FTZ R43, R0, R128 ;  /* 0x00000080002b7220 */ /* 0x000fc40000410000 */
[C---:B------:R-:W-:Y:S02]  /*9990*/  FMUL.FTZ R141, R0.reuse, R141 ;  /* 0x0000008d008d7220 */ /* 0x040fe40000410000 */
[C---:B------:R-:W-:Y:S02]  /*99a0*/  FMUL.FTZ R39, R0.reuse, R140 ;  /* 0x0000008c00277220 */ /* 0x040fe40000410000 */
[C---:B------:R-:W-:Y:S02]  /*99b0*/  FMUL.FTZ R145, R0.reuse, R145 ;  /* 0x0000009100917220 */ /* 0x040fe40000410000 */
[C---:B------:R-:W-:Y:S02]  /*99c0*/  FMUL.FTZ R35, R0.reuse, R144 ;  /* 0x0000009000237220 */ /* 0x040fe40000410000 */
[C---:B------:R-:W-:Y:S02]  /*99d0*/  FMUL.FTZ R157, R0.reuse, R157 ;  /* 0x0000009d009d7220 */ /* 0x040fe40000410000 */
        /* <DEDUP_REMOVED lines=12> */
[----:B------:R-:W-:Y:S01]  /*9aa0*/  FMUL.FTZ R50, R0, R96 ;  /* 0x0000006000327220 */ /* 0x000fe20000410000 */
[----:B------:R-:W-:Y:S01]  /*9ab0*/  MOV R0, RZ ;  /* 0x000000ff00007202 */ /* 0x000fe20000000f00 */
[----:B------:R-:W2:Y:S01]  /*9ac0*/  @P3 MUFU.LG2 R6, R6 ;  /* 0x0000000600063308 */ /* 0x000ea20000000c00 */
[----:B------:R-:W-:-:S02]  /*9ad0*/  FMUL.FTZ R113, R3, R113 ;  /* 0x0000007103717220 */ /* 0x000fc40000410000 */
[C---:B------:R-:W-:Y:S02]  /*9ae0*/  FMUL.FTZ R20, R3.reuse, R112 ;  /* 0x0000007003147220 */ /* 0x040fe40000410000 */
[----:B------:R-:W-:-:S03]  /*9af0*/  FMUL.FTZ R121, R3, R121 ;  /* 0x0000007903797220 */ /* 0x000fc60000410000 */
[----:B------:R-:W-:Y:S01]  /*9b00*/  @P2 MUFU.RCP R4, R7 ;  /* 0x0000000700042308 */ /* 0x000fe20000001000 */
[C---:B------:R-:W-:Y:S02]  /*9b10*/  FMUL.FTZ R62, R3.reuse, R120 ;  /* 0x00000078033e7220 */ /* 0x040fe40000410000 */
[C---:B------:R-:W-:Y:S02]  /*9b20*/  FMUL.FTZ R133, R3.reuse, R133 ;  /* 0x0000008503857220 */ /* 0x040fe40000410000 */
[C---:B------:R-:W-:Y:S02]  /*9b30*/  FMUL.FTZ R41, R3.reuse, R132 ;  /* 0x0000008403297220 */ /* 0x040fe40000410000 */
[C---:B------:R-:W-:Y:S01]  /*9b40*/  FMUL.FTZ R137, R3.reuse, R137 ;  /* 0x0000008903897220 */ /* 0x040fe20000410000 */
[----:B------:R-:W3:Y:S01]  /*9b50*/  @P0 MUFU.RCP R0, R9 ;  /* 0x0000000900000308 */ /* 0x000ee20000001000 */
        /* <DEDUP_REMOVED lines=15> */
[----:B------:R-:W-:Y:S01]  /*9c50*/  FMUL.FTZ R48, R3, R92 ;  /* 0x0000005c03307220 */ /* 0x000fe20000410000 */
[----:B------:R-:W-:Y:S01]  /*9c60*/  @P3 MOV R3, 0x3f317218 ;  /* 0x3f31721800033802 */ /* 0x000fe20000000f00 */
[----:B------:R-:W4:Y:S01]  /*9c70*/  @P2 MUFU.LG2 R7, R7 ;  /* 0x0000000700072308 */ /* 0x000f220000000c00 */
[----:B--2---:R-:W-:Y:S01]  /*9c80*/  @P3 FMUL.FTZ R6, R6, 0.69314718246459960938 ;  /* 0x3f31721806063820 */ /* 0x004fe20000410000 */
[----:B------:R-:W-:Y:S02]  /*9c90*/  MOV R5, UR9 ;  /* 0x0000000900057c02 */ /* 0x000fe40008000f00 */
[----:B------:R-:W-:Y:S01]  /*9ca0*/  @P3 FMUL.FTZ R3, R3, c[0x0][0x2d0] ;  /* 0x0000b40003033a20 */ /* 0x000fe20000410000 */
[----:B------:R-:W-:Y:S01]  /*9cb0*/  MOV R68, 0xff800000 ;  /* 0xff80000000447802 */ /* 0x000fe20000000f00 */
[C---:B---3--:R-:W-:Y:S01]  /*9cc0*/  FMUL.FTZ R115, R0.reuse, R115 ;  /* 0x0000007300737220 */ /* 0x048fe20000410000 */
[----:B------:R-:W-:Y:S01]  /*9cd0*/  IADD3 R15, -R15, R12, RZ ;  /* 0x0000000c0f0f7210 */ /* 0x000fe20007ffe1ff */
        /* <DEDUP_REMOVED lines=22> */
[----:B------:R-:W-:Y:S01]  /*9e40*/  FMUL.FTZ R46, R0, R94 ;  /* 0x0000005e002e7220 */ /* 0x000fe20000410000 */
[----:B-1----:R-:W-:Y:S01]  /*9e50*/  LEA R0, R76, R63, 0x7 ;  /* 0x0000003f4c007211 */ /* 0x002fe200078e38ff */
[----:B------:R-:W-:Y:S02]  /*9e60*/  @P3 FFMA.FTZ R68, R3, R105, R6 ;  /* 0x0000006903443223 */ /* 0x000fe40000010006 */
[----:B------:R-:W1:Y:S01]  /*9e70*/  @P0 MUFU.LG2 R6, R9 ;  /* 0x0000000900060308 */ /* 0x000e620000000c00 */
[----:B------:R-:W-:Y:S01]  /*9e80*/  FMUL.FTZ R61, R4, R70 ;  /* 0x00000046043d7220 */ /* 0x000fe20000410000 */
[----:B------:R-:W-:Y:S01]  /*9e90*/  IADD3 R5, R0, 0x8, RZ ;  /* 0x0000000800057810 */ /* 0x000fe20007ffe0ff */
[----:B------:R-:W-:-:S02]  /*9ea0*/  IMAD R70, R64, c[0x0][0x388], RZ ;  /* 0x0000e20040467a24 */ /* 0x000fc400078e02ff */
        /* <DEDUP_REMOVED lines=22> */
[----:B------:R-:W-:Y:S01]  /*a010*/  FMUL.FTZ R49, R4, R98 ;  /* 0x0000006204317220 */ /* 0x000fe20000410000 */
[----:B------:R-:W2:Y:S01]  /*a020*/  @P1 MUFU.LG2 R8, R8 ;  /* 0x0000000800081308 */ /* 0x000ea20000000c00 */
[----:B------:R-:W-:Y:S01]  /*a030*/  IMAD.U32 R4, RZ, RZ, UR8 ;  /* 0x00000008ff047e24 */ /* 0x000fe2000f8e00ff */
[----:B------:R-:W-:-:S02]  /*a040*/  @P2 MOV R3, 0x3f317218 ;  /* 0x3f31721800032802 */ /* 0x000fc40000000f00 */
[-C--:B------:R-:W-:Y:S01]  /*a050*/  ISETP.GE.OR P6, PT, R5, R70.reuse, P4 ;  /* 0x000000460500720c */ /* 0x080fe200027c6670 */
[----:B------:R-:W-:Y:S01]  /*a060*/  IMAD.MOV.U32 R12, RZ, RZ, R4 ;  /* 0x000000ffff0c7224 */ /* 0x000fe200078e0004 */
[C---:B------:R-:W-:Y:S01]  /*a070*/  IADD3 R4, R0.reuse, 0x40, RZ ;  /* 0x0000004000047810 */ /* 0x040fe20007ffe0ff */
[----:B----4-:R-:W-:Y:S01]  /*a080*/  @P2 FMUL.FTZ R5, R7, 0.69314718246459960938 ;  /* 0x3f31721807052820 */ /* 0x010fe20000410000 */
[C---:B------:R-:W-:Y:S01]  /*a090*/  ISETP.GE.OR P3, PT, R0.reuse, R70, P4 ;  /* 0x000000460000720c */ /* 0x040fe20002766670 */
[----:B------:R-:W3:Y:S01]  /*a0a0*/  S2R R72, SR_CTAID.Z ;  /* 0x0000000000487919 */ /* 0x000ee20000002700 */
[----:B------:R-:W-:Y:S01]  /*a0b0*/  IADD3 R7, R0, 0x48, RZ ;  /* 0x0000004800077810 */ /* 0x000fe20007ffe0ff */
[----:B------:R-:W-:Y:S01]  /*a0c0*/  @P2 FMUL.FTZ R3, R3, c[0x0][0x2d0] ;  /* 0x0000b40003032a20 */ /* 0x000fe20000410000 */
[----:B------:R-:W-:Y:S01]  /*a0d0*/  @P0 MOV R0, 0x3f317218 ;  /* 0x3f31721800000802 */ /* 0x000fe20000000f00 */
[----:B-1----:R-:W-:Y:S02]  /*a0e0*/  @P0 FMUL.FTZ R6, R6, 0.69314718246459960938 ;  /* 0x3f31721806060820 */ /* 0x002fe40000410000 */
[----:B------:R-:W-:Y:S01]  /*a0f0*/  @P2 FFMA.FTZ R66, R3, R104, R5 ;  /* 0x0000006803422223 */ /* 0x000fe20000010005 */
[----:B------:R-:W-:Y:S01]  /*a100*/  @P1 MOV R3, 0x3f317218 ;  /* 0x3f31721800031802 */ /* 0x000fe20000000f00 */
[----:B------:R-:W-:-:S02]  /*a110*/  @P0 FMUL.FTZ R0, R0, c[0x0][0x2d0] ;  /* 0x0000b40000000a20 */ /* 0x000fc40000410000 */
[----:B------:R-:W-:Y:S01]  /*a120*/  IMAD.MOV.U32 R64, RZ, RZ, -0x800000 ;  /* 0xff800000ff407424 */ /* 0x000fe200078e00ff */
[----:B------:R-:W-:Y:S01]  /*a130*/  MOV R13, UR4 ;  /* 0x00000004000d7c02 */ /* 0x000fe20008000f00 */
[----:B------:R-:W-:Y:S01]  /*a140*/  @P0 FFMA.FTZ R64, R0, R2, R6 ;  /* 0x0000000200400223 */ /* 0x000fe20000010006 */
[----:B------:R-:W-:Y:S01]  /*a150*/  SHF.R.S32.HI R0, RZ, 0x2, R14 ;  /* 0x00000002ff007819 */ /* 0x000fe2000001140e */
[----:B------:R-:W-:Y:S01]  /*a160*/  ULDC.64 UR4, c[0x0][0x3e8] ;  /* 0x0000fa0000047ab9 */ /* 0x000fe20000000a00 */
[----:B------:R-:W-:Y:S01]  /*a170*/  P2R R67, PR, RZ, 0x40 ;  /* 0x00000040ff437803 */ /* 0x000fe20000000000 */
[----:B--2---:R-:W-:Y:S01]  /*a180*/  @P1 FMUL.FTZ R8, R8, 0.69314718246459960938 ;  /* 0x3f31721808081820 */ /* 0x004fe20000410000 */
[-C--:B------:R-:W-:Y:S01]  /*a190*/  ISETP.GE.OR P6, PT, R4, R70.reuse, P4 ;  /* 0x000000460400720c */ /* 0x080fe200027c6670 */
[----:B------:R-:W-:Y:S01]  /*a1a0*/  @P1 FMUL.FTZ R3, R3, c[0x0][0x2d0] ;  /* 0x0000b40003031a20 */ /* 0x000fe20000410000 */
[----:B------:R-:W-:Y:S01]  /*a1b0*/  UIMAD UR6, UR6, UR4, URZ ;  /* 0x00000004060672a4 */ /* 0x000fe2000f8e023f */
[----:B------:R-:W-:-:S02]  /*a1c0*/  ISETP.GE.OR P4, PT, R7, R70, P4 ;  /* 0x000000460700720c */ /* 0x000fc40002786670 */
[----:B------:R-:W-:Y:S01]  /*a1d0*/  LEA.HI R2, R15, R15, RZ, 0x1 ;  /* 0x0000000f0f027211 */ /* 0x000fe200078f08ff */
[----:B------:R-:W-:Y:S01]  /*a1e0*/  @P1 FFMA.FTZ R65, R3, R103, R8 ;  /* 0x0000006703411223 */ /* 0x000fe20000010008 */
[----:B------:R-:W-:Y:S01]  /*a1f0*/  SHF.R.S32.HI R7, RZ, 0x1f, R0 ;  /* 0x0000001fff077819 */ /* 0x000fe20000011400 */
[----:B------:R-:W-:Y:S01]  /*a200*/  UIMAD.WIDE.U32 UR8, UR7, UR4, URZ ;  /* 0x00000004070872a5 */ /* 0x000fe2000f8e003f */
[----:B------:R-:W-:Y:S01]  /*a210*/  SHF.R.S32.HI R3, RZ, 0x5, R101 ;  /* 0x00000005ff037819 */ /* 0x000fe20000011465 */
[----:B------:R-:W-:Y:S01]  /*a220*/  UIMAD UR5, UR7, UR5, UR6 ;  /* 0x00000005070572a4 */ /* 0x000fe2000f8e0206 */
[C---:B------:R-:W-:Y:S02]  /*a230*/  LOP3.LUT R6, R2.reuse, 0x1ffffffe, RZ, 0xc0, !PT ;  /* 0x1ffffffe02067812 */ /* 0x040fe400078ec0ff */
[----:B------:R-:W-:Y:S02]  /*a240*/  LEA.HI R7, R7, R0, RZ, 0x3 ;  /* 0x0000000007077211 */ /* 0x000fe400078f18ff */
[----:B------:R-:W-:Y:S01]  /*a250*/  SHF.L.U32 R2, R2, 0x5, RZ ;  /* 0x0000000502027819 */ /* 0x000fe200000006ff */
[----:B------:R-:W-:Y:S01]  /*a260*/  UIADD3 UR5, UR9, UR5, URZ ;  /* 0x0000000509057290 */ /* 0x000fe2000fffe03f */
[----:B------:R-:W-:-:S02]  /*a270*/  LEA R14, R3, R15, 0x8 ;  /* 0x0000000f030e7211 */ /* 0x000fc400078e40ff */
[----:B------:R-:W-:Y:S02]  /*a280*/  IADD3 R3, R15, -R6, RZ ;  /* 0x800000060f037210 */ /* 0x000fe40007ffe0ff */
[----:B------:R-:W-:Y:S02]  /*a290*/  LOP3.LUT R6, R7, 0xfffffff8, RZ, 0xc0, !PT ;  /* 0xfffffff807067812 */ /* 0x000fe400078ec0ff */
[----:B------:R-:W-:Y:S02]  /*a2a0*/  LOP3.LUT R2, R2, 0xffffffc0, RZ, 0xc0, !PT ;  /* 0xffffffc002027812 */ /* 0x000fe400078ec0ff */
[----:B---3--:R-:W-:Y:S02]  /*a2b0*/  SHF.R.S32.HI R8, RZ, 0x1f, R72 ;  /* 0x0000001fff087819 */ /* 0x008fe40000011448 */
[----:B------:R-:W-:Y:S02]  /*a2c0*/  MOV R4, UR8 ;  /* 0x0000000800047c02 */ /* 0x000fe40008000f00 */
[----:B------:R-:W-:Y:S01]  /*a2d0*/  MOV R5, UR9 ;  /* 0x0000000900057c02 */ /* 0x000fe20008000f00 */
[----:B------:R-:W-:Y:S01]  /*a2e0*/  IMAD.U32 R5, RZ, RZ, UR5 ;  /* 0x00000005ff057e24 */ /* 0x000fe2000f8e00ff */
[----:B------:R-:W-:Y:S01]  /*a2f0*/  IADD3 R7, R0, -R6, RZ ;  /* 0x8000000600077210 */ /* 0x000fe20007ffe0ff */
[----:B------:R-:W-:-:S02]  /*a300*/  IMAD R0, R3, 0x8, R2 ;  /* 0x0000000803007824 */ /* 0x000fc400078e0202 */
[----:B------:R-:W-:Y:S02]  /*a310*/  IMAD R9, R8, c[0x0][0x3f0], RZ ;  /* 0x0000fc0008097a24 */ /* 0x000fe400078e02ff */
[----:B------:R-:W-:Y:S01]  /*a320*/  IMAD.WIDE.U32 R2, R72, c[0x0][0x3f0], R4 ;  /* 0x0000fc0048027a25 */ /* 0x000fe200078e0004 */
[----:B------:R-:W-:-:S03]  /*a330*/  IADD3 R5, R63, R0, RZ ;  /* 0x000000003f057210 */ /* 0x000fc60007ffe0ff */
[----:B------:R-:W-:Y:S01]  /*a340*/  IMAD R6, R72, c[0x0][0x3f4], R9 ;  /* 0x0000fd0048067a24 */ /* 0x000fe200078e0209 */
[----:B------:R-:W-:Y:S02]  /*a350*/  LEA.HI R0, R7, R7, RZ, 0x1 ;  /* 0x0000000707007211 */ /* 0x000fe400078f08ff */
[----:B------:R-:W-:Y:S01]  /*a360*/  SHF.R.S32.HI R4, RZ, 0x1f, R10 ;  /* 0x0000001fff047819 */ /* 0x000fe2000001140a */
[----:B------:R-:W-:Y:S01]  /*a370*/  IMAD R8, R8, c[0x0][0x498], RZ ;  /* 0x0001260008087a24 */ /* 0x000fe200078e02ff */
[----:B------:R-:W-:Y:S02]  /*a380*/  LEA R9, R76, R5, 0x7 ;  /* 0x000000054c097211 */ /* 0x000fe400078e38ff */
[----:B------:R-:W-:Y:S02]  /*a390*/  IADD3 R3, R3, R6, RZ ;  /* 0x0000000603037210 */ /* 0x000fe40007ffe0ff */
[----:B------:R-:W-:Y:S01]  /*a3a0*/  LOP3.LUT R6, R0, 0x3fffffe, RZ, 0xc0, !PT ;  /* 0x03fffffe00067812 */ /* 0x000fe200078ec0ff */
[----:B------:R-:W-:Y:S01]  /*a3b0*/  IMAD R4, R4, c[0x0][0x3e0], RZ ;  /* 0x0000f80004047a24 */ /* 0x000fe200078e02ff */
[----:B------:R-:W-:Y:S01]  /*a3c0*/  SHF.R.S32.HI R0, RZ, 0x1, R0 ;  /* 0x00000001ff007819 */ /* 0x000fe20000011400 */
[----:B------:R-:W-:Y:S01]  /*a3d0*/  IMAD R63, R72, c[0x0][0x49c], R8 ;  /* 0x00012700483f7a24 */ /* 0x000fe200078e0208 */
[----:B------:R-:W-:Y:S01]  /*a3e0*/  IADD3 R8, R7, -R6, RZ ;  /* 0x8000000607087210 */ /* 0x000fe20007ffe0ff */
[----:B------:R-:W-:Y:S01]  /*a3f0*/  @P5 IMAD.HI.U32 R5, R9, c[0x0][0x4ec], RZ ;  /* 0x00013b0009055a27 */ /* 0x000fe200078e00ff */
[----:B------:R-:W-:-:S03]  /*a400*/  SHF.L.U32 R6, R0, 0x6, RZ ;  /* 0x0000000600067819 */ /* 0x000fc600000006ff */
[C---:B------:R-:W-:Y:S02]  /*a410*/  IMAD R7, R10.reuse, c[0x0][0x3e4], R4 ;  /* 0x0000f9000a077a24 */ /* 0x040fe400078e0204 */
[----:B------:R-:W-:Y:S01]  /*a420*/  IMAD.MOV.U32 R4, RZ, RZ, R9 ;  /* 0x000000ffff047224 */ /* 0x000fe200078e0009 */
[----:B------:R-:W-:Y:S01]  /*a430*/  @P5 SHF.R.U32.HI R4, RZ, c[0x0][0x4f0], R5 ;  /* 0x00013c00ff045a19 */ /* 0x000fe20000011605 */
[----:B------:R-:W-:Y:S01]  /*a440*/  IMAD.WIDE.U32 R2, R10, c[0x0][0x3e0], R2 ;  /* 0x0000f8000a027a25 */ /* 0x000fe200078e0002 */
[----:B------:R-:W-:Y:S02]  /*a450*/  LOP3.LUT R5, R6, 0xc0, RZ, 0xc0, !PT ;  /* 0x000000c006057812 */ /* 0x000fe400078ec0ff */
[----:B------:R-:W-:Y:S02]  /*a460*/  LEA R10, R8, R14, 0x4 ;  /* 0x0000000e080a7211 */ /* 0x000fe400078e20ff */
[C---:B------:R-:W-:Y:S02]  /*a470*/  LOP3.LUT P1, RZ, R0.reuse, 0x2, RZ, 0xc0, !PT ;  /* 0x0000000200ff7812 */ /* 0x040fe4000782c0ff */
[----:B------:R-:W-:-:S02]  /*a480*/  LOP3.LUT R8, R0, 0x1, RZ, 0xc0, !PT ;  /* 0x0000000100087812 */ /* 0x000fc400078ec0ff */
[----:B------:R-:W-:Y:S02]  /*a490*/  IADD3 R6, -R4, RZ, RZ ;  /* 0x000000ff04067210 */ /* 0x000fe40007ffe1ff */
[----:B------:R-:W-:Y:S01]  /*a4a0*/  LEA.HI R0, R5, R5, RZ, 0x1d ;  /* 0x0000000505007211 */ /* 0x000fe200078fe8ff */
[----:B------:R-:W-:Y:S01]  /*a4b0*/  IMAD.WIDE.U32 R12, R72, c[0x0][0x498], R12 ;  /* 0x00012600480c7a25 */ /* 0x000fe200078e000c */
[----:B------:R-:W-:Y:S02]  /*a4c0*/  IADD3 R3, R3, R7, RZ ;  /* 0x0000000703037210 */ /* 0x000fe40007ffe0ff */
[----:B------:R-:W-:Y:S01]  /*a4d0*/  SHF.R.S32.HI R5, RZ, 0x1f, R100 ;  /* 0x0000001fff057819 */ /* 0x000fe20000011464 */
[----:B------:R-:W-:Y:S01]  /*a4e0*/  IMAD R6, R6, c[0x0][0x4e8], R9 ;  /* 0x00013a0006067a24 */ /* 0x000fe200078e0209 */
[----:B------:R-:W-:Y:S01]  /*a4f0*/  ISETP.NE.U32.AND P2, PT, R8, 0x1, PT ;  /* 0x000000010800780c */ /* 0x000fe20003f45070 */
[----:B------:R-:W-:Y:S01]  /*a500*/  IMAD.U32 R0, R10, 0x2, R0 ;  /* 0x000000020a007824 */ /* 0x000fe200078e0000 */
[----:B------:R-:W-:Y:S01]  /*a510*/  SHF.R.S32.HI R7, RZ, 0x1f, R4 ;  /* 0x0000001fff077819 */ /* 0x000fe20000011404 */
[----:B------:R-:W-:Y:S01]  /*a520*/  IMAD R5, R5, c[0x0][0x3d8], RZ ;  /* 0x0000f60005057a24 */ /* 0x000fe200078e02ff */
[----:B------:R-:W-:Y:S01]  /*a530*/  IADD3 R4, P0, R4, R12, RZ ;  /* 0x0000000c04047210 */ /* 0x000fe20007f1e0ff */
[----:B------:R-:W-:Y:S01]  /*a540*/  IMAD.WIDE.U32 R14, R100, c[0x0][0x3d8], R2 ;  /* 0x0000f600640e7a25 */ /* 0x000fe200078e0002 */
[----:B------:R-:W-:-:S02]  /*a550*/  SHF.R.S32.HI R3, RZ, 0x1f, R6 ;  /* 0x0000001fff037819 */ /* 0x000fc40000011406 */
[----:B------:R-:W-:Y:S02]  /*a560*/  SHF.L.U32 R0, R0, 0x1, RZ ;  /* 0x0000000100007819 */ /* 0x000fe400000006ff */
[----:B------:R-:W-:Y:S01]  /*a570*/  ISETP.NE.AND P5, PT, R67, RZ, PT ;  /* 0x000000ff4300720c */ /* 0x000fe20003fa5270 */
[----:B------:R-:W-:Y:S01]  /*a580*/  IMAD R67, R100, c[0x0][0x3dc], R5 ;  /* 0x0000f70064437a24 */ /* 0x000fe200078e0205 */
[----:B------:R-:W-:Y:S01]  /*a590*/  IADD3.X R5, R7, R13, R63, P0, !PT ;  /* 0x0000000d07057210 */ /* 0x000fe200007fe43f */
[----:B------:R-:W-:Y:S01]  /*a5a0*/  IMAD R3, R3, c[0x0][0x488], RZ ;  /* 0x0001220003037a24 */ /* 0x000fe200078e02ff */
[C---:B------:R-:W-:Y:S02]  /*a5b0*/  IADD3 R7, R0.reuse, 0x80, RZ ;  /* 0x0000008000077810 */ /* 0x040fe40007ffe0ff */
[----:B------:R-:W-:Y:S01]  /*a5c0*/  IADD3 R2, R0, 0x70, RZ ;  /* 0x0000007000027810 */ /* 0x000fe20007ffe0ff */
[----:B------:R-:W-:Y:S01]  /*a5d0*/  IMAD.WIDE.U32 R4, R6, c[0x0][0x488], R4 ;  /* 0x0001220006047a25 */ /* 0x000fe200078e0004 */
[----:B------:R-:W-:-:S02]  /*a5e0*/  @P2 IADD3 R2, R7, 0x10, RZ ;  /* 0x0000001007022810 */ /* 0x000fc40007ffe0ff */
[----:B------:R-:W-:Y:S01]  /*a5f0*/  MOV R7, 0x20 ;  /* 0x0000002000077802 */ /* 0x000fe20000000f00 */
[----:B------:R-:W-:Y:S01]  /*a600*/  IMAD R3, R6, c[0x0][0x48c], R3 ;  /* 0x0001230006037a24 */ /* 0x000fe200078e0203 */
[----:B------:R-:W-:Y:S02]  /*a610*/  F2FP.PACK_AB R16, R117, R16 ;  /* 0x000000107510723e */ /* 0x000fe400000000ff */
[----:B------:R-:W-:Y:S02]  /*a620*/  F2FP.PACK_AB R11, R119, R11 ;  /* 0x0000000b770b723e */ /* 0x000fe400000000ff */
[----:B------:R-:W-:Y:S02]  /*a630*/  SEL R7, R7, 0xffffffe0, !P1 ;  /* 0xffffffe007077807 */ /* 0x000fe40004800000 */
[----:B------:R-:W-:Y:S02]  /*a640*/  LEA R6, P0, R4, c[0x0][0x450], 0x2 ;  /* 0x0001140004067a11 */ /* 0x000fe400078010ff */
[----:B------:R-:W-:-:S02]  /*a650*/  IADD3 R5, R5, R3, RZ ;  /* 0x0000000305057210 */ /* 0x000fc40007ffe0ff */
[----:B------:R-:W-:Y:S02]  /*a660*/  F2FP.PACK_AB R18, R125, R18 ;  /* 0x000000127d12723e */ /* 0x000fe400000000ff */
[----:B------:R-:W-:Y:S02]  /*a670*/  F2FP.PACK_AB R17, R127, R17 ;  /* 0x000000117f11723e */ /* 0x000fe400000000ff */
[----:B------:R-:W-:Y:S02]  /*a680*/  F2FP.PACK_AB R20, R113, R20 ;  /* 0x000000147114723e */ /* 0x000fe400000000ff */
[----:B------:R-:W-:Y:S02]  /*a690*/  F2FP.PACK_AB R19, R115, R19 ;  /* 0x000000137313723e */ /* 0x000fe400000000ff */
[----:B------:R-:W-:Y:S02]  /*a6a0*/  F2FP.PACK_AB R62, R121, R62 ;  /* 0x0000003e793e723e */ /* 0x000fe400000000ff */
[----:B------:R-:W-:Y:S01]  /*a6b0*/  F2FP.PACK_AB R44, R123, R44 ;  /* 0x0000002c7b2c723e */ /* 0x000fe200000000ff */
[----:B------:R-:W-:Y:S01]  /*a6c0*/  STS [R0+0x80], R16 ;  /* 0x0000801000007388 */ /* 0x000fe20000000800 */
[----:B------:R-:W-:-:S02]  /*a6d0*/  F2FP.PACK_AB R43, R129, R43 ;  /* 0x0000002b812b723e */ /* 0x000fc400000000ff */
[----:B------:R-:W-:Y:S01]  /*a6e0*/  F2FP.PACK_AB R42, R131, R42 ;  /* 0x0000002a832a723e */ /* 0x000fe200000000ff */
[----:B------:R-:W-:Y:S01]  /*a6f0*/  STS [R0+0x280], R11 ;  /* 0x0002800b00007388 */ /* 0x000fe20000000800 */
[----:B------:R-:W-:Y:S02]  /*a700*/  IADD3 R3, R0, R7, RZ ;  /* 0x0000000700037210 */ /* 0x000fe40007ffe0ff */
[----:B------:R-:W-:Y:S01]  /*a710*/  LEA.HI.X R5, R4, c[0x0][0x454], R5, 0x2, P0 ;  /* 0x0001150004057a11 */ /* 0x000fe200000f1405 */
[----:B------:R-:W-:Y:S01]  /*a720*/  IMAD.IADD R4, R7, 0x1, R2 ;  /* 0x0000000107047824 */ /* 0x000fe200078e0202 */
[----:B------:R-:W-:Y:S01]  /*a730*/  F2FP.PACK_AB R39, R141, R39 ;  /* 0x000000278d27723e */ /* 0x000fe200000000ff */
[----:B------:R-:W-:Y:S01]  /*a740*/  STS [R2], R18 ;  /* 0x0000001202007388 */ /* 0x000fe20000000800 */
[----:B------:R-:W-:Y:S02]  /*a750*/  F2FP.PACK_AB R38, R143, R38 ;  /* 0x000000268f26723e */ /* 0x000fe400000000ff */
[----:B------:R-:W-:Y:S01]  /*a760*/  F2FP.PACK_AB R41, R133, R41 ;  /* 0x000000298529723e */ /* 0x000fe200000000ff */
[----:B------:R-:W-:Y:S01]  /*a770*/  STS [R2+0x200], R17 ;  /* 0x0002001102007388 */ /* 0x000fe20000000800 */
[----:B------:R-:W-:-:S02]  /*a780*/  F2FP.PACK_AB R40, R135, R40 ;  /* 0x000000288728723e */ /* 0x000fc400000000ff */
[----:B------:R-:W-:Y:S01]  /*a790*/  F2FP.PACK_AB R37, R137, R37 ;  /* 0x000000258925723e */ /* 0x000fe200000000ff */
[----:B------:R-:W-:Y:S01]  /*a7a0*/  STS [R0+0x1080], R20 ;  /* 0x0010801400007388 */ /* 0x000fe20000000800 */
[----:B------:R-:W-:Y:S02]  /*a7b0*/  F2FP.PACK_AB R36, R139, R36 ;  /* 0x000000248b24723e */ /* 0x000fe400000000ff */
[----:B------:R-:W-:Y:S01]  /*a7c0*/  F2FP.PACK_AB R35, R145, R35 ;  /* 0x000000239123723e */ /* 0x000fe200000000ff */
[----:B------:R-:W-:Y:S01]  /*a7d0*/  STS [R0+0x1280], R19 ;  /* 0x0012801300007388 */ /* 0x000fe20000000800 */
[----:B------:R-:W-:Y:S02]  /*a7e0*/  F2FP.PACK_AB R34, R147, R34 ;  /* 0x000000229322723e */ /* 0x000fe400000000ff */
[----:B------:R-:W-:Y:S01]  /*a7f0*/  F2FP.PACK_AB R31, R157, R31 ;  /* 0x0000001f9d1f723e */ /* 0x000fe200000000ff */
[----:B------:R-:W-:Y:S01]  /*a800*/  STS [R2+0x1000], R62 ;  /* 0x0010003e02007388 */ /* 0x000fe20000000800 */
[----:B------:R-:W-:-:S03]  /*a810*/  F2FP.PACK_AB R30, R159, R30 ;  /* 0x0000001e9f1e723e */ /* 0x000fc600000000ff */
[----:B------:R-:W-:Y:S01]  /*a820*/  STS [R2+0x1200], R44 ;  /* 0x0012002c02007388 */ /* 0x000fe20000000800 */
[----:B------:R-:W-:Y:S02]  /*a830*/  F2FP.PACK_AB R33, R149, R33 ;  /* 0x000000219521723e */ /* 0x000fe400000000ff */
[----:B------:R-:W-:Y:S01]  /*a840*/  F2FP.PACK_AB R32, R151, R32 ;  /* 0x000000209720723e */ /* 0x000fe200000000ff */
[----:B------:R-:W-:Y:S01]  /*a850*/  STS [R3+0x80], R43 ;  /* 0x0000802b03007388 */ /* 0x000fe20000000800 */
[----:B------:R-:W-:-:S03]  /*a860*/  F2FP.PACK_AB R29, R153, R29 ;  /* 0x0000001d991d723e */ /* 0x000fc600000000ff */
[----:B------:R-:W-:Y:S01]  /*a870*/  STS [R3+0x280], R42 ;  /* 0x0002802a03007388 */ /* 0x000fe20000000800 */
[----:B------:R-:W-:-:S03]  /*a880*/  F2FP.PACK_AB R28, R155, R28 ;  /* 0x0000001c9b1c723e */ /* 0x000fc600000000ff */
[----:B------:R-:W-:Y:S01]  /*a890*/  STS [R4], R39 ;  /* 0x0000002704007388 */ /* 0x000fe20000000800 */
[----:B------:R-:W-:-:S03]  /*a8a0*/  F2FP.PACK_AB R27, R161, R27 ;  /* 0x0000001ba11b723e */ /* 0x000fc600000000ff */
[----:B------:R-:W-:Y:S01]  /*a8b0*/  STS [R4+0x200], R38 ;  /* 0x0002002604007388 */ /* 0x000fe20000000800 */
        /* <DEDUP_REMOVED lines=23> */
[----:B------:R-:W-:Y:S04]  /*aa30*/  STS [R2+0x3200], R28 ;  /* 0x0032001c02007388 */ /* 0x000fe80000000800 */
        /* <DEDUP_REMOVED lines=9> */
[----:B------:R1:W-:Y:S04]  /*aad0*/  STS [R0+0x4280], R61 ;  /* 0x0042803d00007388 */ /* 0x0003e80000000800 */
[----:B------:R-:W-:Y:S04]  /*aae0*/  STS [R2+0x4000], R58 ;  /* 0x0040003a02007388 */ /* 0x000fe80000000800 */
[----:B------:R-:W-:Y:S04]  /*aaf0*/  STS [R2+0x4200], R57 ;  /* 0x0042003902007388 */ /* 0x000fe80000000800 */
[----:B------:R2:W-:Y:S04]  /*ab00*/  STS [R0+0x5080], R60 ;  /* 0x0050803c00007388 */ /* 0x0005e80000000800 */
[----:B-1----:R1:W5:Y:S04]  /*ab10*/  LDL R61, [R1+0x24] ;  /* 0x00002400013d7983 */ /* 0x0023680000100800 */
[----:B--2---:R1:W5:Y:S01]  /*ab20*/  LDL R60, [R1+0x28] ;  /* 0x00002800013c7983 */ /* 0x0043620000100800 */
[----:B------:R-:W-:-:S02]  /*ab30*/  F2FP.PACK_AB R59, R75, R59 ;  /* 0x0000003b4b3b723e */ /* 0x000fc400000000ff */
[----:B------:R-:W-:Y:S02]  /*ab40*/  F2FP.PACK_AB R56, R77, R56 ;  /* 0x000000384d38723e */ /* 0x000fe400000000ff */
[----:B------:R-:W-:Y:S02]  /*ab50*/  F2FP.PACK_AB R55, R79, R55 ;  /* 0x000000374f37723e */ /* 0x000fe400000000ff */
[----:B------:R-:W-:Y:S02]  /*ab60*/  F2FP.PACK_AB R54, R85, R54 ;  /* 0x000000365536723e */ /* 0x000fe400000000ff */
[----:B------:R-:W-:Y:S02]  /*ab70*/  F2FP.PACK_AB R53, R87, R53 ;  /* 0x000000355735723e */ /* 0x000fe400000000ff */
[----:B------:R-:W-:Y:S02]  /*ab80*/  F2FP.PACK_AB R50, R97, R50 ;  /* 0x000000326132723e */ /* 0x000fe400000000ff */
[----:B------:R-:W-:Y:S01]  /*ab90*/  F2FP.PACK_AB R49, R99, R49 ;  /* 0x000000316331723e */ /* 0x000fe200000000ff */
[----:B------:R2:W-:Y:S01]  /*aba0*/  STS [R0+0x5280], R59 ;  /* 0x0052803b00007388 */ /* 0x0005e20000000800 */
[----:B------:R-:W-:-:S02]  /*abb0*/  F2FP.PACK_AB R52, R89, R52 ;  /* 0x000000345934723e */ /* 0x000fc400000000ff */
[----:B------:R-:W-:Y:S01]  /*abc0*/  F2FP.PACK_AB R51, R91, R51 ;  /* 0x000000335b33723e */ /* 0x000fe200000000ff */
[----:B------:R-:W-:Y:S01]  /*abd0*/  STS [R2+0x5000], R56 ;  /* 0x0050003802007388 */ /* 0x000fe20000000800 */
[----:B------:R-:W-:Y:S02]  /*abe0*/  F2FP.PACK_AB R48, R93, R48 ;  /* 0x000000305d30723e */ /* 0x000fe400000000ff */
[----:B------:R-:W-:Y:S01]  /*abf0*/  F2FP.PACK_AB R46, R95, R46 ;  /* 0x0000002e5f2e723e */ /* 0x000fe200000000ff */
        /* <DEDUP_REMOVED lines=9> */
[----:B------:R-:W-:Y:S04]  /*ac90*/  SHFL.IDX PT, R10, R6, RZ, 0x1c1f ;  /* 0x001c1fff060a7589 */ /* 0x000fe800000e0000 */
[----:B------:R-:W3:Y:S04]  /*aca0*/  SHFL.IDX PT, R11, R5, RZ, 0x1c1f ;  /* 0x001c1fff050b7589 */ /* 0x000ee800000e0000 */
[----:B------:R-:W-:Y:S06]  /*acb0*/  BAR.SYNC.DEFER_BLOCKING 0x1, 0x80 ;  /* 0x0042000000007b1d */ /* 0x000fec0000010000 */
[----:B------:R-:W-:Y:S04]  /*acc0*/  SHFL.IDX PT, R8, R6, 0x1, 0x1c1f ;  /* 0x003c1f0006087f89 */ /* 0x000fe800000e0000 */
[----:B------:R-:W4:Y:S04]  /*acd0*/  SHFL.IDX PT, R9, R5, 0x1, 0x1c1f ;  /* 0x003c1f0005097f89 */ /* 0x000f2800000e0000 */
[----:B------:R-:W-:Y:S04]  /*ace0*/  SHFL.IDX PT, R12, R6, 0x2, 0x1c1f ;  /* 0x005c1f00060c7f89 */ /* 0x000fe800000e0000 */
[----:B------:R-:W1:Y:S04]  /*acf0*/  SHFL.IDX PT, R13, R5, 0x2, 0x1c1f ;  /* 0x005c1f00050d7f89 */ /* 0x000e6800000e0000 */
[----:B------:R-:W-:Y:S04]  /*ad00*/  SHFL.IDX PT, R6, R6, 0x3, 0x1c1f ;  /* 0x007c1f0006067f89 */ /* 0x000fe800000e0000 */
[----:B------:R1:W1:Y:S01]  /*ad10*/  SHFL.IDX PT, R7, R5, 0x3, 0x1c1f ;  /* 0x007c1f0005077f89 */ /* 0x00026200000e0000 */
[----:B--2---:R-:W-:-:S03]  /*ad20*/  SHF.L.U32 R0, R106, 0x1, RZ ;  /* 0x000000016a007819 */ /* 0x004fc600000006ff */
[----:B---3--:R-:W-:Y:S04]  /*ad30*/  @!P3 ST.E [R10.64], R68 ;  /* 0x000000440a00b985 */ /* 0x008fe8000c10190e */
[----:B----4-:R-:W-:Y:S04]  /*ad40*/  @!P5 ST.E [R8.64], R66 ;  /* 0x000000420800d985 */ /* 0x010fe8000c10190e */
[----:B-1----:R1:W-:Y:S04]  /*ad50*/  @!P6 ST.E [R12.64], R65 ;  /* 0x000000410c00e985 */ /* 0x0023e8000c10190e */
[----:B------:R-:W2:Y:S04]  /*ad60*/  S2R R5, SR_TID.X ;  /* 0x0000000000057919 */ /* 0x000ea80000002100 */
[----:B------:R3:W-:Y:S04]  /*ad70*/  @!P4 ST.E [R6.64], R64 ;  /* 0x000000400600c985 */ /* 0x0007e8000c10190e */
[----:B------:R3:W4:Y:S04]  /*ad80*/  LDS.128 R32, [R0+0x880] ;  /* 0x0008800000207984 */ /* 0x0007280000000c00 */
[----:B------:R3:W3:Y:S04]  /*ad90*/  LDS.128 R44, [R0+0x1080] ;  /* 0x00108000002c7984 */ /* 0x0006e80000000c00 */
[----:B------:R1:W3:Y:S04]  /*ada0*/  LDS.128 R52, [R0+0x1880] ;  /* 0x0018800000347984 */ /* 0x0002e80000000c00 */
[----:B------:R1:W3:Y:S04]  /*adb0*/  LDS.128 R28, [R0+0x2880] ;  /* 0x00288000001c7984 */ /* 0x0002e80000000c00 */
[----:B------:R3:W3:Y:S04]  /*adc0*/  LDS.128 R40, [R0+0x3080] ;  /* 0x0030800000287984 */ /* 0x0006e80000000c00 */
[----:B------:R3:W3:Y:S04]  /*add0*/  LDS.128 R48, [R0+0x3880] ;  /* 0x0038800000307984 */ /* 0x0006e80000000c00 */
[----:B------:R3:W3:Y:S04]  /*ade0*/  LDS.128 R24, [R0+0x4880] ;  /* 0x0048800000187984 */ /* 0x0006e80000000c00 */
[----:B------:R3:W3:Y:S04]  /*adf0*/  LDS.128 R36, [R0+0x5080] ;  /* 0x0050800000247984 */ /* 0x0006e80000000c00 */
[----:B------:R3:W3:Y:S01]  /*ae00*/  LDS.128 R56, [R0+0x5880] ;  /* 0x0058800000387984 */ /* 0x0006e20000000c00 */
[----:B------:R-:W-:-:S02]  /*ae10*/  IADD3 R2, R15, R67, RZ ;  /* 0x000000430f027210 */ /* 0x000fc40007ffe0ff */
[C---:B-1----:R-:W-:Y:S02]  /*ae20*/  LEA R13, P0, R14.reuse, c[0x0][0x380], 0x1 ;  /* 0x0000e0000e0d7a11 */ /* 0x042fe400078008ff */
[----:B--2---:R-:W-:Y:S02]  /*ae30*/  SHF.R.S32.HI R4, RZ, 0x1f, R5 ;  /* 0x0000001fff047819 */ /* 0x004fe40000011405 */
[----:B------:R-:W-:Y:S02]  /*ae40*/  LEA.HI.X R14, R14, c[0x0][0x384], R2, 0x1, P0 ;  /* 0x0000e1000e0e7a11 */ /* 0x000fe400000f0c02 */
[----:B------:R-:W-:Y:S02]  /*ae50*/  ISETP.GE.AND P0, PT, R102, R70, PT ;  /* 0x000000466600720c */ /* 0x000fe40003f06270 */
[----:B------:R-:W-:-:S04]  /*ae60*/  LEA.HI R4, R4, R5, RZ, 0x2 ;  /* 0x0000000504047211 */ /* 0x000fc800078f10ff */
[----:B------:R-:W-:Y:S01]  /*ae70*/  LOP3.LUT R4, R4, 0xfffffffc, RZ, 0xc0, !PT ;  /* 0xfffffffc04047812 */ /* 0x000fe200078ec0ff */
[----:B------:R1:W2:Y:S01]  /*ae80*/  SHFL.IDX PT, R2, R13, RZ, 0x1c1f ;  /* 0x001c1fff0d027589 */ /* 0x0002a200000e0000 */
[----:B------:R-:W-:Y:S02]  /*ae90*/  BSSY B0, `(.L_x_6) ;  /* 0x0000017000007945 */ /* 0x000fe40003800000 */
[----:B------:R-:W-:Y:S01]  /*aea0*/  IADD3 R4, -R4, R5, RZ ;  /* 0x0000000504047210 */ /* 0x000fe20007ffe1ff */
[----:B------:R1:W1:Y:S03]  /*aeb0*/  SHFL.IDX PT, R3, R14, RZ, 0x1c1f ;  /* 0x001c1fff0e037589 */ /* 0x00026600000e0000 */
[----:B------:R-:W-:Y:S01]  /*aec0*/  SHF.L.U32 R12, R4, 0x3, RZ ;  /* 0x00000003040c7819 */ /* 0x000fe200000006ff */
[----:B------:R-:W-:Y:S05]  /*aed0*/  @P0 BRA `(.L_x_7) ;  /* 0x0000012000000947 */ /* 0x000fea0003800000 */
[----:B----4-:R-:W4:Y:S01]  /*aee0*/  LDS.128 R20, [R0+0x80] ;  /* 0x0000800000147984 */ /* 0x010f220000000c00 */
[----:B-----5:R-:W-:-:S02]  /*aef0*/  ISETP.GE.AND P1, PT, R61, c[0x0][0x3c8], PT ;  /* 0x0000f2003d007a0c */ /* 0x020fc40003f26270 */
[----:B------:R-:W-:Y:S01]  /*af00*/  ISETP.GE.AND P0, PT, R60, c[0x0][0x3c8], PT ;  /* 0x0000f2003c007a0c */ /* 0x000fe20003f06270 */
[----:B------:R-:W3:Y:S01]  /*af10*/  LDS.128 R16, [R0+0x2080] ;  /* 0x0020800000107984 */ /* 0x000ee20000000c00 */
[----:B------:R-:W-:-:S03]  /*af20*/  ISETP.GE.AND P2, PT, R12, c[0x0][0x3c8], PT ;  /* 0x0000f2000c007a0c */ /* 0x000fc60003f46270 */
[----:B------:R2:W1:Y:S06]  /*af30*/  LDS.128 R8, [R0+0x4080] ;  /* 0x0040800000087984 */ /* 0x00046c0000000c00 */
[----:B------:R-:W-:-:S04]  /*af40*/  @!P1 SHF.R.S32.HI R4, RZ, 0x1f, R61 ;  /* 0x0000001fff049819 */ /* 0x000fc8000001143d */
[----:B------:R-:W-:Y:S01]  /*af50*/  @!P1 LEA.HI R4, R4, R61, RZ, 0x3 ;  /* 0x0000003d04049211 */ /* 0x000fe200078f18ff */
[----:B-123--:R-:W-:-:S03]  /*af60*/  @!P2 IMAD.WIDE R6, R12, 0x2, R2 ;  /* 0x000000020c06a825 */ /* 0x00efc600078e0202 */
[----:B------:R-:W-:-:S05]  /*af70*/  @!P1 LOP3.LUT R4, R4, 0xfffffff8, RZ, 0xc0, !PT ;  /* 0xfffffff804049812 */ /* 0x000fca00078ec0ff */
[----:B------:R-:W-:Y:S01]  /*af80*/  @!P1 IMAD.WIDE R4, R4, 0x2, R2 ;  /* 0x0000000204049825 */ /* 0x000fe200078e0202 */
[----:B------:R-:W-:-:S04]  /*af90*/  @!P0 SHF.R.S32.HI R0, RZ, 0x1f, R60 ;  /* 0x0000001fff008819 */ /* 0x000fc8000001143c */
[----:B------:R-:W-:-:S04]  /*afa0*/  @!P0 LEA.HI R0, R0, R60, RZ, 0x3 ;  /* 0x0000003c00008211 */ /* 0x000fc800078f18ff */
[----:B------:R-:W-:Y:S01]  /*afb0*/  @!P0 LOP3.LUT R0, R0, 0xfffffff8, RZ, 0xc0, !PT ;  /* 0xfffffff800008812 */ /* 0x000fe200078ec0ff */
[----:B----4-:R1:W-:Y:S04]  /*afc0*/  @!P2 ST.E.128 [R6.64], R20 ;  /* 0x000000140600a985 */ /* 0x0103e8000c101d0e */
[----:B------:R-:W-:Y:S01]  /*afd0*/  @!P0 IMAD.WIDE R2, R0, 0x2, R2 ;  /* 0x0000000200028825 */ /* 0x000fe200078e0202 */
[----:B------:R1:W-:Y:S04]  /*afe0*/  @!P1 ST.E.128 [R4.64], R16 ;  /* 0x0000001004009985 */ /* 0x0003e8000c101d0e */
[----:B------:R1:W-:Y:S02]  /*aff0*/  @!P0 ST.E.128 [R2.64], R8 ;  /* 0x0000000802008985 */ /* 0x0003e4000c101d0e */
.L_x_7:
[----:B----4-:R-:W-:Y:S05]  /*b000*/  BSYNC B0 ;  /* 0x0000000000007941 */ /* 0x010fea0003800000 */
.L_x_6:
[----:B---3--:R-:W-:Y:S01]  /*b010*/  IADD3 R0, R102, 0x20, RZ ;  /* 0x0000002066007810 */ /* 0x008fe20007ffe0ff */
[----:B-1----:R1:W3:Y:S01]  /*b020*/  SHFL.IDX PT, R3, R14, 0x1, 0x1c1f ;  /* 0x003c1f000e037f89 */ /* 0x0022e200000e0000 */
[----:B------:R-:W-:Y:S02]  /*b030*/  BSSY B0, `(.L_x_8) ;  /* 0x0000013000007945 */ /* 0x000fe40003800000 */
[----:B------:R-:W-:Y:S01]  /*b040*/  ISETP.GE.AND P0, PT, R0, R70, PT ;  /* 0x000000460000720c */ /* 0x000fe20003f06270 */
[----:B--2---:R1:W2:-:S12]  /*b050*/  SHFL.IDX PT, R2, R13, 0x1, 0x1c1f ;  /* 0x003c1f000d027f89 */ /* 0x00429800000e0000 */
[----:B------:R-:W-:Y:S05]  /*b060*/  @P0 BRA `(.L_x_9) ;  /* 0x000000f000000947 */ /* 0x000fea0003800000 */
[----:B-----5:R-:W-:Y:S02]  /*b070*/  ISETP.GE.AND P1, PT, R61, c[0x0][0x3c8], PT ;  /* 0x0000f2003d007a0c */ /* 0x020fe40003f26270 */
[----:B------:R-:W-:Y:S02]  /*b080*/  ISETP.GE.AND P0, PT, R60, c[0x0][0x3c8], PT ;  /* 0x0000f2003c007a0c */ /* 0x000fe40003f06270 */
[----:B------:R-:W-:-:S09]  /*b090*/  ISETP.GE.AND P2, PT, R12, c[0x0][0x3c8], PT ;  /* 0x0000f2000c007a0c */ /* 0x000fd20003f46270 */
[----:B------:R-:W-:Y:S02]  /*b0a0*/  @!P1 SHF.R.S32.HI R4, RZ, 0x1f, R61 ;  /* 0x0000001fff049819 */ /* 0x000fe4000001143d */
[----:B------:R-:W-:Y:S02]  /*b0b0*/  @!P0 SHF.R.S32.HI R0, RZ, 0x1f, R60 ;  /* 0x0000001fff008819 */ /* 0x000fe4000001143c */
[----:B------:R-:W-:Y:S01]  /*b0c0*/  @!P1 LEA.HI R4, R4, R61, RZ, 0x3 ;  /* 0x0000003d04049211 */ /* 0x000fe200078f18ff */
[--C-:B--23--:R-:W-:Y:S01]  /*b0d0*/  @!P2 IMAD.WIDE R6, R12, 0x2, R2.reuse ;  /* 0x000000020c06a825 */ /* 0x10cfe200078e0202 */
[----:B------:R-:W-:Y:S02]  /*b0e0*/  @!P0 LEA.HI R0, R0, R60, RZ, 0x3 ;  /* 0x0000003c00008211 */ /* 0x000fe400078f18ff */
[----:B------:R-:W-:Y:S02]  /*b0f0*/  @!P1 LOP3.LUT R4, R4, 0xfffffff8, RZ, 0xc0, !PT ;  /* 0xfffffff804049812 */ /* 0x000fe400078ec0ff */
[----:B------:R-:W-:Y:S01]  /*b100*/  @!P0 LOP3.LUT R0, R0, 0xfffffff8, RZ, 0xc0, !PT ;  /* 0xfffffff800008812 */ /* 0x000fe200078ec0ff */
[----:B------:R2:W-:Y:S02]  /*b110*/  @!P2 ST.E.128 [R6.64], R32 ;  /* 0x000000200600a985 */ /* 0x0005e4000c101d0e */
[----:B------:R-:W-:-:S04]  /*b120*/  @!P1 IMAD.WIDE R4, R4, 0x2, R2 ;  /* 0x0000000204049825 */ /* 0x000fc800078e0202 */
[----:B------:R-:W-:Y:S01]  /*b130*/  @!P0 IMAD.WIDE R2, R0, 0x2, R2 ;  /* 0x0000000200028825 */ /* 0x000fe200078e0202 */
[----:B------:R2:W-:Y:S04]  /*b140*/  @!P1 ST.E.128 [R4.64], R28 ;  /* 0x0000001c04009985 */ /* 0x0005e8000c101d0e */
[----:B------:R2:W-:Y:S02]  /*b150*/  @!P0 ST.E.128 [R2.64], R24 ;  /* 0x0000001802008985 */ /* 0x0005e4000c101d0e */
.L_x_9:
[----:B------:R-:W-:Y:S05]  /*b160*/  BSYNC B0 ;  /* 0x0000000000007941 */ /* 0x000fea0003800000 */
.L_x_8:
[----:B------:R-:W-:Y:S01]  /*b170*/  IADD3 R0, R102, 0x40, RZ ;  /* 0x0000004066007810 */ /* 0x000fe20007ffe0ff */
[----:B--23--:R2:W3:Y:S01]  /*b180*/  SHFL.IDX PT, R3, R14, 0x2, 0x1c1f ;  /* 0x005c1f000e037f89 */ /* 0x00c4e200000e0000 */
[----:B------:R-:W-:Y:S02]  /*b190*/  BSSY B0, `(.L_x_10) ;  /* 0x0000013000007945 */ /* 0x000fe40003800000 */
[----:B------:R-:W-:Y:S01]  /*b1a0*/  ISETP.GE.AND P0, PT, R0, R70, PT ;  /* 0x000000460000720c */ /* 0x000fe20003f06270 */
[----:B------:R2:W4:-:S12]  /*b1b0*/  SHFL.IDX PT, R2, R13, 0x2, 0x1c1f ;  /* 0x005c1f000d027f89 */ /* 0x00051800000e0000 */
[----:B------:R-:W-:Y:S05]  /*b1c0*/  @P0 BRA `(.L_x_11) ;  /* 0x000000f000000947 */ /* 0x000fea0003800000 */
[----:B-----5:R-:W-:Y:S02]  /*b1d0*/  ISETP.GE.AND P1, PT, R61, c[0x0][0x3c8], PT ;  /* 0x0000f2003d007a0c */ /* 0x020fe40003f26270 */
[----:B------:R-:W-:Y:S02]  /*b1e0*/  ISETP.GE.AND P0, PT, R60, c[0x0][0x3c8], PT ;  /* 0x0000f2003c007a0c */ /* 0x000fe40003f06270 */
[----:B------:R-:W-:-:S09]  /*b1f0*/  ISETP.GE.AND P2, PT, R12, c[0x0][0x3c8], PT ;  /* 0x0000f2000c007a0c */ /* 0x000fd20003f46270 */
[----:B------:R-:W-:Y:S02]  /*b200*/  @!P1 SHF.R.S32.HI R4, RZ, 0x1f, R61 ;  /* 0x0000001fff049819 */ /* 0x000fe4000001143d */
[----:B------:R-:W-:Y:S02]  /*b210*/  @!P0 SHF.R.S32.HI R0, RZ, 0x1f, R60 ;  /* 0x0000001fff008819 */ /* 0x000fe4000001143c */
[----:B------:R-:W-:Y:S01]  /*b220*/  @!P1 LEA.HI R4, R4, R61, RZ, 0x3 ;  /* 0x0000003d04049211 */ /* 0x000fe200078f18ff */
[--C-:B---34-:R-:W-:Y:S01]  /*b230*/  @!P2 IMAD.WIDE R6, R12, 0x2, R2.reuse ;  /* 0x000000020c06a825 */ /* 0x118fe200078e0202 */
        /* <DEDUP_REMOVED lines=8> */
.L_x_11:
[----:B------:R-:W-:Y:S05]  /*b2c0*/  BSYNC B0 ;  /* 0x0000000000007941 */ /* 0x000fea0003800000 */
.L_x_10:
[----:B------:R-:W-:Y:S01]  /*b2d0*/  IADD3 R0, R102, 0x60, RZ ;  /* 0x0000006066007810 */ /* 0x000fe20007ffe0ff */
[----:B---3--:R3:W1:Y:S03]  /*b2e0*/  SHFL.IDX PT, R3, R14, 0x3, 0x1c1f ;  /* 0x007c1f000e037f89 */ /* 0x00866600000e0000 */
[----:B------:R-:W-:Y:S01]  /*b2f0*/  ISETP.GE.AND P0, PT, R0, R70, PT ;  /* 0x000000460000720c */ /* 0x000fe20003f06270 */
[----:B----4-:R3:W4:-:S12]  /*b300*/  SHFL.IDX PT, R2, R13, 0x3, 0x1c1f ;  /* 0x007c1f000d027f89 */ /* 0x01071800000e0000 */
[----:B------:R-:W-:Y:S05]  /*b310*/  @P0 EXIT ;  /* 0x000000000000094d */ /* 0x000fea0003800000 */
[----:B-----5:R-:W-:Y:S02]  /*b320*/  ISETP.GE.AND P0, PT, R61, c[0x0][0x3c8], PT ;  /* 0x0000f2003d007a0c */ /* 0x020fe40003f06270 */
[----:B------:R-:W-:-:S11]  /*b330*/  ISETP.GE.AND P1, PT, R12, c[0x0][0x3c8], PT ;  /* 0x0000f2000c007a0c */ /* 0x000fd60003f26270 */
[----:B------:R-:W-:Y:S02]  /*b340*/  @!P0 SHF.R.S32.HI R0, RZ, 0x1f, R61 ;  /* 0x0000001fff008819 */ /* 0x000fe4000001143d */
[----:B-1--4-:R-:W-:Y:S02]  /*b350*/  @!P1 IMAD.WIDE R6, R12, 0x2, R2 ;  /* 0x000000020c069825 */ /* 0x012fe400078e0202 */
[----:B------:R-:W-:-:S03]  /*b360*/  @!P0 LEA.HI R0, R0, R61, RZ, 0x3 ;  /* 0x0000003d00008211 */ /* 0x000fc600078f18ff */
[----:B------:R1:W-:Y:S01]  /*b370*/  @!P1 ST.E.128 [R6.64], R52 ;  /* 0x0000003406009985 */ /* 0x0003e2000c101d0e */
[----:B------:R-:W-:-:S05]  /*b380*/  @!P0 LOP3.LUT R0, R0, 0xfffffff8, RZ, 0xc0, !PT ;  /* 0xfffffff800008812 */ /* 0x000fca00078ec0ff */
[----:B------:R-:W-:-:S05]  /*b390*/  @!P0 IMAD.WIDE R4, R0, 0x2, R2 ;  /* 0x0000000200048825 */ /* 0x000fca00078e0202 */
[----:B------:R1:W-:Y:S01]  /*b3a0*/  @!P0 ST.E.128 [R4.64], R48 ;  /* 0x0000003004008985 */ /* 0x0003e2000c101d0e */
[----:B------:R-:W-:-:S13]  /*b3b0*/  ISETP.GE.AND P0, PT, R60, c[0x0][0x3c8], PT ;  /* 0x0000f2003c007a0c */ /* 0x000fda0003f06270 */
[----:B------:R-:W-:Y:S05]  /*b3c0*/  @P0 EXIT ;  /* 0x000000000000094d */ /* 0x000fea0003800000 */
[----:B------:R-:W-:-:S04]  /*b3d0*/  SHF.R.S32.HI R0, RZ, 0x1f, R60 ;  /* 0x0000001fff007819 */ /* 0x000fc8000001143c */
[----:B------:R-:W-:-:S04]  /*b3e0*/  LEA.HI R0, R0, R60, RZ, 0x3 ;  /* 0x0000003c00007211 */ /* 0x000fc800078f18ff */
[----:B------:R-:W-:-:S05]  /*b3f0*/  LOP3.LUT R0, R0, 0xfffffff8, RZ, 0xc0, !PT ;  /* 0xfffffff800007812 */ /* 0x000fca00078ec0ff */
[----:B------:R-:W-:-:S05]  /*b400*/  IMAD.WIDE R2, R0, 0x2, R2 ;  /* 0x0000000200027825 */ /* 0x000fca00078e0202 */
[----:B------:R-:W-:Y:S01]  /*b410*/  ST.E.128 [R2.64], R56 ;  /* 0x0000003802007985 */ /* 0x000fe2000c101d0e */
[----:B------:R-:W-:Y:S05]  /*b420*/  EXIT ;  /* 0x000000000000794d */ /* 0x000fea0003800000 */
.L_x_12:
[----:B------:R-:W-:-:S00]  /*b430*/  BRA `(.L_x_12) ;  /* 0xfffffff000007947 */ /* 0x000fc0000383ffff */
[----:B------:R-:W-:-:S00]  /*b440*/  NOP ;  /* 0x0000000000007918 */ /* 0x000fc00000000000 */
        /* <DEDUP_REMOVED lines=11> */
.L_x_855:


//--------------------- .text._ZN7cutlass13device_kernelIN5flash19enable_sm80_to_sm89INS1_16FlashAttnFwdSm80INS1_25CollectiveMainloopFwdSm80ILi4ELi1ELb0EN4cute5tupleIJNS5_1CILi128EEENS7_ILi64EEENS7_ILi96EEEEEELi96ENS_6half_tEfNS_4arch4Sm80ELb0ELb0ELb1ELb1ELb1ELb0ELb1ELb0EEENS1_21CollectiveEpilogueFwdINS6_IJS8_SA_S9_EEENS6_IJNS7_ILi1EEESI_SI_EEESC_SE_Li128ELb1ELb1ELb0ELb0EEENS1_19SingleTileSchedulerILb1ELb0ELb1ELi128EEEEEEEEEvNT_6ParamsE --------------------------
	.section	.text._ZN7cutlass13device_kernelIN5flash19enable_sm80_to_sm89INS1_16FlashAttnFwdSm80INS1_25CollectiveMainloopFwdSm80ILi4ELi1ELb0EN4cute5tupleIJNS5_1CILi128EEENS7_ILi64EEENS7_ILi96EEEEEELi96ENS_6half_tEfNS_4arch4Sm80ELb0ELb0ELb1ELb1ELb1ELb0ELb1ELb0EEENS1_21CollectiveEpilogueFwdINS6_IJS8_SA_S9_EEENS6_IJNS7_ILi1EEESI_SI_EEESC_SE_Li128ELb1ELb1ELb0ELb0EEENS1_19SingleTileSchedulerILb1ELb0ELb1ELi128EEEEEEEEEvNT_6ParamsE,"ax",@progbits
	.sectioninfo	@"SHI_REGISTERS=255"
	.align	128
.text._ZN7cutlass13device_kernelIN5flash19enable_sm80_to_sm89INS1_16FlashAttnFwdSm80INS1_25CollectiveMainloopFwdSm80ILi4ELi1ELb0EN4cute5tupleIJNS5_1CILi128EEENS7_ILi64EEENS7_ILi96EEEEEELi96ENS_6half_tEfNS_4arch4Sm80ELb0ELb0ELb1ELb1ELb1ELb0ELb1ELb0EEENS1_21CollectiveEpilogueFwdINS6_IJS8_SA_S9_EEENS6_IJNS7_ILi1EEESI_SI_EEESC_SE_Li128ELb1ELb1ELb0ELb0EEENS1_19SingleTileSchedulerILb1ELb0ELb1ELi128EEEEEEEEEvNT_6ParamsE:
        .type           _ZN7cutlass13device_kernelIN5flash19enable_sm80_to_sm89INS1_16FlashAttnFwdSm80INS1_25CollectiveMainloopFwdSm80ILi4ELi1ELb0EN4cute5tupleIJNS5_1CILi128EEENS7_ILi64EEENS7_ILi96EEEEEELi96ENS_6half_tEfNS_4arch4Sm80ELb0ELb0ELb1ELb1ELb1ELb0ELb1ELb0EEENS1_21CollectiveEpilogueFwdINS6_IJS8_SA_S9_EEENS6_IJNS7_ILi1EEESI_SI_EEESC_SE_Li128ELb1ELb1ELb0ELb0EEENS1_19SingleTileSchedulerILb1ELb0ELb1ELi128EEEEEEEEEvNT_6ParamsE,@function
        .size           _ZN7cutlass13device_kernelIN5flash19enable_sm80_to_sm89INS1_16FlashAttnFwdSm80INS1_25CollectiveMainloopFwdSm80ILi4ELi1ELb0EN4cute5tupleIJNS5_1CILi128EEENS7_ILi64EEENS7_ILi96EEEEEELi96ENS_6half_tEfNS_4arch4Sm80ELb0ELb0ELb1ELb1ELb1ELb0ELb1ELb0EEENS1_21CollectiveEpilogueFwdINS6_IJS8_SA_S9_EEENS6_IJNS7_ILi1EEESI_SI_EEESC_SE_Li128ELb1ELb1ELb0ELb0EEENS1_19SingleTileSchedulerILb1ELb0ELb1ELi128EEEEEEEEEvNT_6ParamsE,(.L_x_856 - _ZN7cutlass13device_kernelIN5flash19enable_sm80_to_sm89INS1_16FlashAttnFwdSm80INS1_25CollectiveMainloopFwdSm80ILi4ELi1ELb0EN4cute5tupleIJNS5_1CILi128EEENS7_ILi64EEENS7_ILi96EEEEEELi96ENS_6half_tEfNS_4arch4Sm80ELb0ELb0ELb1ELb1ELb1ELb0ELb1ELb0EEENS1_21CollectiveEpilogueFwdINS6_IJS8_SA_S9_EEENS6_IJNS7_ILi1EEESI_SI_EEESC_SE_Li128ELb1ELb1ELb0ELb0EEENS1_19SingleTileSchedulerILb1ELb0ELb1ELi128EEEEEEEEEvNT_6ParamsE)
        .other          _ZN7cutlass13device_kernelIN5flash19enable_sm80_to_sm89INS1_16FlashAttnFwdSm80INS1_25CollectiveMainloopFwdSm80ILi4ELi1ELb0EN4cute5tupleIJNS5_1CILi128EEENS7_ILi64EEENS7_ILi96EEEEEELi96ENS_6half_tEfNS_4arch4Sm80ELb0ELb0ELb1ELb1ELb1ELb0ELb1ELb0EEENS1_21CollectiveEpilogueFwdINS6_IJS8_SA_S9_EEENS6_IJNS7_ILi1EEESI_SI_EEESC_SE_Li128ELb1ELb1ELb0ELb0EEENS1_19SingleTileSchedulerILb1ELb0ELb1ELi128EEEEEEEEEvNT_6ParamsE,@"STO_CUDA_ENTRY STV_DEFAULT"
_ZN7cutlass13device_kernelIN5flash19enable_sm80_to_sm89INS1_16FlashAttnFwdSm80INS1_25CollectiveMainloopFwdSm80ILi4ELi1ELb0EN4cute5tupleIJNS5_1CILi128EEENS7_ILi64EEENS7_ILi96EEEEEELi96ENS_6half_tEfNS_4arch4Sm80ELb0ELb0ELb1ELb1ELb1ELb0ELb1ELb0EEENS1_21CollectiveEpilogueFwdINS6_IJS8_SA_S9_EEENS6_IJNS7_ILi1EEESI_SI_EEESC_SE_Li128ELb1ELb1ELb0ELb0EEENS1_19SingleTileSchedulerILb1ELb0ELb1ELi128EEEEEEEEEvNT_6ParamsE:
[----:B------:R-:W-:Y:S02]  /*0000*/  MOV R1, c[0x0][0x28] ;  /* 0x00000a0000017a02 */ /* 0x000fe40000000f00 */
[----:B------:R-:W1:Y:S01]  /*0010*/  S2R R163, SR_TID.X ;  /* 0x0000000000a37919 */ /* 0x000e620000002100 */
[----:B------:R-:W-:Y:S01]  /*0020*/  IMAD.MOV.U32 R9, RZ, RZ, 0x4 ;  /* 0x00000004ff097424 */ /* 0x000fe200078e00ff */
[----:B------:R-:W-:Y:S01]  /*0030*/  ULDC.64 UR6, c[0x0][0x118] ;  /* 0x0000460000067ab9 */ /* 0x000fe20000000a00 */
[----:B------:R-:W-:Y:S01]  /*0040*/  IADD3 R1, R1, -0x38, RZ ;  /* 0xffffffc801017810 */ /* 0x000fe20007ffe0ff */
[----:B------:R-:W2:Y:S04]  /*0050*/  S2R R5, SR_CTAID.Z ;  /* 0x0000000000057919 */ /* 0x000ea80000002700 */
[----:B------:R-:W3:Y:S01]  /*0060*/  S2R R48, SR_CTAID.X ;  /* 0x0000000000307919 */ /* 0x000ee20000002500 */
[----:B-1----:R-:W-:Y:S01]  /*0070*/  SHF.R.U32.HI R0, RZ, 0x5, R163 ;  /* 0x00000005ff007819 */ /* 0x002fe200000116a3 */
[----:B--2---:R-:W-:-:S05]  /*0080*/  IMAD.WIDE R2, R5, R9, c[0x0][0x568] ;  /* 0x00015a0005027625 */ /* 0x004fca00078e0209 */
[----:B------:R-:W1:Y:S02]  /*0090*/  SHFL.IDX PT, R0, R0, RZ, 0x1f ;  /* 0x00001fff00007589 */ /* 0x000e6400000e0000 */
[----:B-1----:R-:W-:-:S13]  /*00a0*/  ISETP.NE.AND P0, PT, R0, RZ, PT ;  /* 0x000000ff0000720c */ /* 0x002fda0003f05270 */
[----:B------:R-:W-:Y:S05]  /*00b0*/  @!P0 BRA `(.L_x_13) ;  /* 0x0000014000008947 */ /* 0x000fea0003800000 */
[----:B---3--:R-:W-:-:S04]  /*00c0*/  ISETP.NE.U32.AND P0, PT, RZ, c[0x0][0x568], PT ;  /* 0x00015a00ff007a0c */ /* 0x008fc80003f05070 */
[----:B------:R-:W-:-:S13]  /*00d0*/  ISETP.NE.AND.EX P0, PT, RZ, c[0x0][0x56c], PT, P0 ;  /* 0x00015b00ff007a0c */ /* 0x000fda0003f05300 */
[----:B------:R-:W-:Y:S05]  /*00e0*/  @!P0 BRA `(.L_x_14) ;  /* 0x0000002000008947 */ /* 0x000fea0003800000 */
[----:B------:R1:W5:Y:S01]  /*00f0*/  LDG.E R0, [R2.64] ;  /* 0x0000000602007981 */ /* 0x000362000c1e1900 */
[----:B------:R-:W-:Y:S05]  /*0100*/  BRA `(.L_x_15) ;  /* 0x0000009000007947 */ /* 0x000fea0003800000 */
.L_x_14:
[----:B------:R-:W-:-:S04]  /*0110*/  ISETP.NE.U32.AND P0, PT, RZ, c[0x0][0x560], PT ;  /* 0x00015800ff007a0c */ /* 0x000fc80003f05070 */
[----:B------:R-:W-:-:S13]  /*0120*/  ISETP.NE.AND.EX P0, PT, RZ, c[0x0][0x564], PT, P0 ;  /* 0x00015900ff007a0c */ /* 0x000fda0003f05300 */
[----:B------:R-:W-:Y:S05]  /*0130*/  @!P0 BRA `(.L_x_16) ;  /* 0x0000005000008947 */ /* 0x000fea0003800000 */
[----:B------:R-:W-:-:S05]  /*0140*/  IMAD.WIDE R2, R5, R9, c[0x0][0x560] ;  /* 0x0001580005027625 */ /* 0x000fca00078e0209 */
[----:B------:R-:W2:Y:S04]  /*0150*/  LDG.E R4, [R2.64] ;  /* 0x0000000602047981 */ /* 0x000ea8000c1e1900 */
[----:B------:R-:W2:Y:S02]  /*0160*/  LDG.E R0, [R2.64+0x4] ;  /* 0x0000040602007981 */ /* 0x000ea4000c1e1900 */
[----:B--2---:R-:W-:Y:S01]  /*0170*/  IADD3 R0, -R4, R0, RZ ;  /* 0x0000000004007210 */ /* 0x004fe20007ffe1ff */
[----:B------:R-:W-:Y:S05]  /*0180*/  BRA `(.L_x_15) ;  /* 0x0000001000007947 */ /* 0x000fea0003800000 */
.L_x_16:
[----:B------:R-:W-:-:S05]  /*0190*/  MOV R0, c[0x0][0x54c] ;  /* 0x0001530000007a02 */ /* 0x000fca0000000f00 */
.L_x_15:
[----:B-----5:R-:W-:Y:S01]  /*01a0*/  IMAD R0, R0, c[0x0][0x548], RZ ;  /* 0x0001520000007a24 */ /* 0x020fe200078e02ff */
[----:B-1----:R-:W-:-:S04]  /*01b0*/  SHF.L.U32 R2, R48, 0x7, RZ ;  /* 0x0000000730027819 */ /* 0x002fc800000006ff */
[----:B------:R-:W-:-:S04]  /*01c0*/  ISETP.GE.AND P0, PT, R2, R0, PT ;  /* 0x000000000200720c */ /* 0x000fc80003f06270 */
[----:B------:R-:W-:-:S05]  /*01d0*/  SEL R0, R5, 0xffffffff, !P0 ;  /* 0xffffffff05007807 */ /* 0x000fca0004000000 */
[----:B------:R1:W-:Y:S01]  /*01e0*/  STL [R1+0x2c], R0 ;  /* 0x00002c0001007387 */ /* 0x0003e20000100800 */
[----:B------:R-:W-:Y:S05]  /*01f0*/  BRA `(.L_x_17) ;  /* 0x0000013000007947 */ /* 0x000fea0003800000 */
.L_x_13:
[----:B---3--:R-:W-:-:S04]  /*0200*/  ISETP.NE.U32.AND P0, PT, RZ, c[0x0][0x568], PT ;  /* 0x00015a00ff007a0c */ /* 0x008fc80003f05070 */
[----:B------:R-:W-:-:S13]  /*0210*/  ISETP.NE.AND.EX P0, PT, RZ, c[0x0][0x56c], PT, P0 ;  /* 0x00015b00ff007a0c */ /* 0x000fda0003f05300 */
[----:B------:R-:W-:Y:S05]  /*0220*/  @!P0 BRA `(.L_x_18) ;  /* 0x0000002000008947 */ /* 0x000fea0003800000 */
[----:B------:R1:W5:Y:S01]  /*0230*/  LDG.E R0, [R2.64] ;  /* 0x0000000602007981 */ /* 0x000362000c1e1900 */
[----:B------:R-:W-:Y:S05]  /*0240*/  BRA `(.L_x_19) ;  /* 0x0000009000007947 */ /* 0x000fea0003800000 */
.L_x_18:
        /* <DEDUP_REMOVED lines=8> */
.L_x_20:
[----:B------:R-:W-:-:S05]  /*02d0*/  MOV R0, c[0x0][0x54c] ;  /* 0x0001530000007a02 */ /* 0x000fca0000000f00 */
.L_x_19:
[----:B-----5:R-:W-:Y:S01]  /*02e0*/  IMAD R0, R0, c[0x0][0x548], RZ ;  /* 0x0001520000007a24 */ /* 0x020fe200078e02ff */
[----:B-1----:R-:W-:-:S04]  /*02f0*/  SHF.L.U32 R2, R48, 0x7, RZ ;  /* 0x0000000730027819 */ /* 0x002fc800000006ff */
[----:B------:R-:W-:-:S04]  /*0300*/  ISETP.GE.AND P0, PT, R2, R0, PT ;  /* 0x000000000200720c */ /* 0x000fc80003f06270 */
[----:B------:R-:W-:-:S05]  /*0310*/  SEL R0, R5, 0xffffffff, !P0 ;  /* 0xffffffff05007807 */ /* 0x000fca0004000000 */
[----:B------:R1:W-:Y:S04]  /*0320*/  STL [R1+0x2c], R0 ;  /* 0x00002c0001007387 */ /* 0x0003e80000100800 */
.L_x_17:
[----:B------:R-:W2:Y:S02]  /*0330*/  LDL R56, [R1+0x2c] ;  /* 0x00002c0001387983 */ /* 0x000ea40000100800 */
[----:B--2---:R-:W-:-:S13]  /*0340*/  ISETP.GE.AND P0, PT, R56, RZ, PT ;  /* 0x000000ff3800720c */ /* 0x004fda0003f06270 */
[----:B------:R-:W-:Y:S05]  /*0350*/  @!P0 EXIT ;  /* 0x000000000000894d */ /* 0x000fea0003800000 */
[----:B------:R-:W-:Y:S01]  /*0360*/  ISETP.NE.U32.AND P0, PT, RZ, c[0x0][0x370], PT ;  /* 0x0000dc00ff007a0c */ /* 0x000fe20003f05070 */
[----:B------:R-:W-:Y:S01]  /*0370*/  IMAD.MOV.U32 R175, RZ, RZ, RZ ;  /* 0x000000ffffaf7224 */ /* 0x000fe200078e00ff */
[----:B------:R-:W-:Y:S01]  /*0380*/  ISETP.NE.U32.AND P2, PT, RZ, c[0x0][0x360], PT ;  /* 0x0000d800ff007a0c */ /* 0x000fe20003f45070 */
[----:B------:R-:W-:Y:S01]  /*0390*/  IMAD.MOV.U32 R13, RZ, RZ, c[0x0][0x168] ;  /* 0x00005a00ff0d7624 */ /* 0x000fe200078e00ff */
[----:B------:R-:W-:Y:S01]  /*03a0*/  ISETP.NE.AND.EX P1, PT, RZ, c[0x0][0x374], PT, P0 ;  /* 0x0000dd00ff007a0c */ /* 0x000fe20003f25300 */
[----:B------:R-:W-:Y:S01]  /*03b0*/  IMAD.MOV.U32 R8, RZ, RZ, RZ ;  /* 0x000000ffff087224 */ /* 0x000fe200078e00ff */
[----:B------:R-:W-:Y:S01]  /*03c0*/  ISETP.NE.AND.EX P0, PT, RZ, c[0x0][0x364], PT, P2 ;  /* 0x0000d900ff007a0c */ /* 0x000fe20003f05320 */
[----:B------:R-:W-:Y:S01]  /*03d0*/  IMAD.WIDE R4, R56, R9, c[0x0][0x348] ;  /* 0x0000d20038047625 */ /* 0x000fe200078e0209 */
[----:B------:R-:W-:-:S04]  /*03e0*/  ISETP.NE.U32.AND P3, PT, RZ, c[0x0][0x348], PT ;  /* 0x0000d200ff007a0c */ /* 0x000fc80003f65070 */
[----:B------:R-:W-:-:S05]  /*03f0*/  ISETP.NE.AND.EX P2, PT, RZ, c[0x0][0x34c], PT, P3 ;  /* 0x0000d300ff007a0c */ /* 0x000fca0003f45330 */
[----:B------:R-:W-:-:S04]  /*0400*/  @P1 IMAD.WIDE R6, R56, R9, c[0x0][0x370] ;  /* 0x0000dc0038061625 */ /* 0x000fc800078e0209 */
[----:B------:R-:W-:Y:S01]  /*0410*/  @P0 IMAD.WIDE R2, R56, R9, c[0x0][0x360] ;  /* 0x0000d80038020625 */ /* 0x000fe200078e0209 */
[----:B------:R-:W2:Y:S04]  /*0420*/  @P1 LDG.E R175, [R6.64] ;  /* 0x0000000606af1981 */ /* 0x000ea8000c1e1900 */
[----:B------:R3:W5:Y:S04]  /*0430*/  @P2 LDG.E R8, [R4.64] ;  /* 0x0000000604082981 */ /* 0x000768000c1e1900 */
[----:B------:R3:W5:Y:S01]  /*0440*/  @P0 LDG.E R13, [R2.64] ;  /* 0x00000006020d0981 */ /* 0x000762000c1e1900 */
[----:B------:R-:W-:-:S02]  /*0450*/  ULDC UR5, c[0x0][0x2ac] ;  /* 0x0000ab0000057ab9 */ /* 0x000fc40000000800 */
[----:B------:R-:W-:Y:S01]  /*0460*/  ULDC UR4, c[0x0][0x1d0] ;  /* 0x0000740000047ab9 */ /* 0x000fe20000000800 */
[----:B------:R-:W4:Y:S01]  /*0470*/  S2R R52, SR_CTAID.Y ;  /* 0x0000000000347919 */ /* 0x000f220000002600 */
[----:B------:R-:W-:-:S06]  /*0480*/  UIMAD UR4, UR5, UR4, URZ ;  /* 0x00000004050472a4 */ /* 0x000fcc000f8e023f */
[----:B-1----:R-:W-:Y:S01]  /*0490*/  IMAD.U32 R0, RZ, RZ, UR4 ;  /* 0x00000004ff007e24 */ /* 0x002fe2000f8e00ff */
[----:B----4-:R-:W-:Y:S01]  /*04a0*/  SHF.R.S32.HI R55, RZ, 0x1f, R52 ;  /* 0x0000001fff377819 */ /* 0x010fe20000011434 */
[----:B--2---:R3:W-:Y:S01]  /*04b0*/  STL [R1+0x18], R175 ;  /* 0x000018af01007387 */ /* 0x0047e20000100800 */
[----:B------:R-:W-:Y:S05]  /*04c0*/  @P0 BRA `(.L_x_21) ;  /* 0x0000004000000947 */ /* 0x000fea0003800000 */
[----:B------:R-:W-:Y:S05]  /*04d0*/  @!P2 BRA `(.L_x_21) ;  /* 0x000000300000a947 */ /* 0x000fea0003800000 */
[----:B---3--:R-:W2:Y:S04]  /*04e0*/  LDG.E R3, [R4.64] ;  /* 0x0000000604037981 */ /* 0x008ea8000c1e1900 */
[----:B------:R-:W2:Y:S02]  /*04f0*/  LDG.E R2, [R4.64+0x4] ;  /* 0x0000040604027981 */ /* 0x000ea4000c1e1900 */
[----:B--2--5:R-:W-:Y:S02]  /*0500*/  IADD3 R13, -R3, R2, RZ ;  /* 0x00000002030d7210 */ /* 0x024fe40007ffe1ff */
.L_x_21:
[----:B------:R-:W-:-:S04]  /*0510*/  ISETP.NE.U32.AND P0, PT, RZ, c[0x0][0x368], PT ;  /* 0x0000da00ff007a0c */ /* 0x000fc80003f05070 */
[----:B------:R-:W-:-:S13]  /*0520*/  ISETP.NE.AND.EX P0, PT, RZ, c[0x0][0x36c], PT, P0 ;  /* 0x0000db00ff007a0c */ /* 0x000fda0003f05300 */
[----:B------:R-:W-:Y:S05]  /*0530*/  @!P0 BRA `(.L_x_22) ;  /* 0x0000003000008947 */ /* 0x000fea0003800000 */
[----:B---3--:R-:W-:-:S05]  /*0540*/  IMAD.WIDE R2, R56, R9, c[0x0][0x368] ;  /* 0x0000da0038027625 */ /* 0x008fca00078e0209 */
[----:B------:R1:W5:Y:S01]  /*0550*/  LDG.E R0, [R2.64] ;  /* 0x0000000602007981 */ /* 0x000362000c1e1900 */
[----:B------:R-:W-:Y:S05]  /*0560*/  BRA `(.L_x_23) ;  /* 0x0000007000007947 */ /* 0x000fea0003800000 */
.L_x_22:
[----:B------:R-:W-:-:S04]  /*0570*/  ISETP.NE.U32.AND P0, PT, RZ, c[0x0][0x350], PT ;  /* 0x0000d400ff007a0c */ /* 0x000fc80003f05070 */
[----:B------:R-:W-:-:S13]  /*0580*/  ISETP.NE.AND.EX P0, PT, RZ, c[0x0][0x354], PT, P0 ;  /* 0x0000d500ff007a0c */ /* 0x000fda0003f05300 */
[----:B------:R-:W-:Y:S05]  /*0590*/  @!P0 BRA `(.L_x_23) ;  /* 0x0000004000008947 */ /* 0x000fea0003800000 */
[----:B---3--:R-:W-:-:S05]  /*05a0*/  IMAD.WIDE R2, R56, R9, c[0x0][0x350] ;  /* 0x0000d40038027625 */ /* 0x008fca00078e0209 */
[----:B------:R-:W2:Y:S04]  /*05b0*/  LDG.E R4, [R2.64] ;  /* 0x0000000602047981 */ /* 0x000ea8000c1e1900 */
[----:B------:R-:W2:Y:S02]  /*05c0*/  LDG.E R0, [R2.64+0x4] ;  /* 0x0000040602007981 */ /* 0x000ea4000c1e1900 */
[----:B--2---:R-:W-:-:S05]  /*05d0*/  IADD3 R0, -R4, R0, RZ ;  /* 0x0000000004007210 */ /* 0x004fca0007ffe1ff */
.L_x_23:
[----:B-----5:R-:W-:Y:S01]  /*05e0*/  IMAD.IADD R65, R0, 0x1, -R175 ;  /* 0x0000000100417824 */ /* 0x020fe200078e0aaf */
[----:B------:R-:W-:Y:S01]  /*05f0*/  PLOP3.LUT P4, PT, PT, PT, PT, 0x80, 0x0 ;  /* 0x000000000000781c */ /* 0x000fe20003f8f070 */
[----:B------:R-:W-:Y:S01]  /*0600*/  CS2R R94, SRZ ;  /* 0x00000000005e7805 */ /* 0x000fe2000001ff00 */
[----:B------:R-:W-:Y:S01]  /*0610*/  CS2R R92, SRZ ;  /* 0x00000000005c7805 */ /* 0x000fe2000001ff00 */
[----:B------:R-:W-:Y:S01]  /*0620*/  CS2R R98, SRZ ;  /* 0x0000000000627805 */ /* 0x000fe2000001ff00 */
[C---:B------:R-:W-:Y:S01]  /*0630*/  ISETP.GE.AND P0, PT, R65.reuse, 0x1, PT ;  /* 0x000000014100780c */ /* 0x040fe20003f06270 */
[----:B------:R-:W-:Y:S01]  /*0640*/  CS2R R96, SRZ ;  /* 0x0000000000607805 */ /* 0x000fe2000001ff00 */
[----:B------:R-:W-:Y:S01]  /*0650*/  IADD3 R0, R65, 0x3f, RZ ;  /* 0x0000003f41007810 */ /* 0x000fe20007ffe0ff */
[----:B------:R-:W-:Y:S01]  /*0660*/  IMAD.MOV.U32 R12, RZ, RZ, RZ ;  /* 0x000000ffff0c7224 */ /* 0x000fe200078e00ff */
[----:B------:R-:W-:Y:S01]  /*0670*/  MOV R90, RZ ;  /* 0x000000ff005a7202 */ /* 0x000fe20000000f00 */
[----:B------:R-:W-:Y:S01]  /*0680*/  CS2R R88, SRZ ;  /* 0x0000000000587805 */ /* 0x000fe2000001ff00 */
[----:B-1-3--:R-:W-:Y:S01]  /*0690*/  SHF.R.S32.HI R2, RZ, 0x1f, R0 ;  /* 0x0000001fff027819 */ /* 0x00afe20000011400 */
[----:B------:R-:W-:Y:S01]  /*06a0*/  CS2R R86, SRZ ;  /* 0x0000000000567805 */ /* 0x000fe2000001ff00 */
[----:B------:R-:W-:Y:S01]  /*06b0*/  CS2R R84, SRZ ;  /* 0x0000000000547805 */ /* 0x000fe2000001ff00 */
[----:B------:R-:W-:Y:S01]  /*06c0*/  CS2R R14, SRZ ;  /* 0x00000000000e7805 */ /* 0x000fe2000001ff00 */
[----:B------:R-:W-:Y:S01]  /*06d0*/  LEA.HI R29, R2, R0, RZ, 0x6 ;  /* 0x00000000021d7211 */ /* 0x000fe200078f30ff */
[----:B------:R-:W-:Y:S01]  /*06e0*/  IMAD.MOV.U32 R78, RZ, RZ, RZ ;  /* 0x000000ffff4e7224 */ /* 0x000fe200078e00ff */
[----:B------:R-:W-:Y:S01]  /*06f0*/  CS2R R16, SRZ ;  /* 0x0000000000107805 */ /* 0x000fe2000001ff00 */
[----:B------:R-:W-:Y:S01]  /*0700*/  IMAD.MOV.U32 R76, RZ, RZ, RZ ;  /* 0x000000ffff4c7224 */ /* 0x000fe200078e00ff */
[----:B------:R-:W-:Y:S01]  /*0710*/  MOV R82, RZ ;  /* 0x000000ff00527202 */ /* 0x000fe20000000f00 */
[----:B------:R-:W-:Y:S01]  /*0720*/  IMAD.MOV.U32 R80, RZ, RZ, RZ ;  /* 0x000000ffff507224 */ /* 0x000fe200078e00ff */
[----:B------:R-:W-:Y:S01]  /*0730*/  CS2R R18, SRZ ;  /* 0x0000000000127805 */ /* 0x000fe2000001ff00 */
[----:B------:R-:W-:Y:S01]  /*0740*/  IMAD.MOV.U32 R74, RZ, RZ, RZ ;  /* 0x000000ffff4a7224 */ /* 0x000fe200078e00ff */
[----:B------:R-:W-:Y:S01]  /*0750*/  MOV R72, RZ ;  /* 0x000000ff00487202 */ /* 0x000fe20000000f00 */
        /* <DEDUP_REMOVED lines=10> */
[----:B------:R-:W-:Y:S01]  /*0800*/  CS2R R26, SRZ ;  /* 0x00000000001a7805 */ /* 0x000fe2000001ff00 */
[----:B------:R-:W-:Y:S01]  /*0810*/  IMAD.MOV.U32 R164, RZ, RZ, RZ ;  /* 0x000000ffffa47224 */ /* 0x000fe200078e00ff */
[----:B------:R-:W-:Y:S01]  /*0820*/  MOV R162, RZ ;  /* 0x000000ff00a27202 */ /* 0x000fe20000000f00 */
[----:B------:R-:W-:Y:S01]  /*0830*/  IMAD.MOV.U32 R28, RZ, RZ, RZ ;  /* 0x000000ffff1c7224 */ /* 0x000fe200078e00ff */
[----:B------:R-:W-:Y:S01]  /*0840*/  MOV R160, RZ ;  /* 0x000000ff00a07202 */ /* 0x000fe20000000f00 */
[----:B------:R-:W-:Y:S01]  /*0850*/  CS2R R154, SRZ ;  /* 0x00000000009a7805 */ /* 0x000fe2000001ff00 */
[----:B------:R-:W-:Y:S01]  /*0860*/  CS2R R30, SRZ ;  /* 0x00000000001e7805 */ /* 0x000fe2000001ff00 */
[----:B------:R-:W-:Y:S01]  /*0870*/  IMAD.MOV.U32 R152, RZ, RZ, RZ ;  /* 0x000000ffff987224 */ /* 0x000fe200078e00ff */
[----:B------:R-:W-:Y:S01]  /*0880*/  MOV R158, RZ ;  /* 0x000000ff009e7202 */ /* 0x000fe20000000f00 */
[----:B------:R-:W-:Y:S01]  /*0890*/  CS2R R32, SRZ ;  /* 0x0000000000207805 */ /* 0x000fe2000001ff00 */
[----:B------:R-:W-:Y:S01]  /*08a0*/  IMAD.MOV.U32 R156, RZ, RZ, RZ ;  /* 0x000000ffff9c7224 */ /* 0x000fe200078e00ff */
[----:B------:R-:W-:Y:S01]  /*08b0*/  CS2R R150, SRZ ;  /* 0x0000000000967805 */ /* 0x000fe2000001ff00 */
        /* <DEDUP_REMOVED lines=18> */
[----:B------:R-:W-:Y:S01]  /*09e0*/  CS2R R42, SRZ ;  /* 0x00000000002a7805 */ /* 0x000fe2000001ff00 */
[----:B------:R-:W-:Y:S01]  /*09f0*/  MOV R126, RZ ;  /* 0x000000ff007e7202 */ /* 0x000fe20000000f00 */
[----:B------:R-:W-:Y:S01]  /*0a00*/  IMAD.MOV.U32 R124, RZ, RZ, RZ ;  /* 0x000000ffff7c7224 */ /* 0x000fe200078e00ff */
[----:B------:R-:W-:Y:S01]  /*0a10*/  CS2R R114, SRZ ;  /* 0x0000000000727805 */ /* 0x000fe2000001ff00 */
[----:B------:R-:W-:Y:S01]  /*0a20*/  MOV R112, RZ ;  /* 0x000000ff00707202 */ /* 0x000fe20000000f00 */
[----:B------:R-:W-:Y:S01]  /*0a30*/  CS2R R44, SRZ ;  /* 0x00000000002c7805 */ /* 0x000fe2000001ff00 */
[----:B------:R-:W-:Y:S01]  /*0a40*/  IMAD.MOV.U32 R118, RZ, RZ, RZ ;  /* 0x000000ffff767224 */ /* 0x000fe200078e00ff */
[----:B------:R-:W-:Y:S01]  /*0a50*/  MOV R116, RZ ;  /* 0x000000ff00747202 */ /* 0x000fe20000000f00 */
[----:B------:R-:W-:Y:S01]  /*0a60*/  IMAD.MOV.U32 R54, RZ, RZ, RZ ;  /* 0x000000ffff367224 */ /* 0x000fe200078e00ff */
[----:B------:R-:W-:Y:S01]  /*0a70*/  MOV R53, RZ ;  /* 0x000000ff00357202 */ /* 0x000fe20000000f00 */
[----:B------:R-:W-:Y:S01]  /*0a80*/  CS2R R50, SRZ ;  /* 0x0000000000327805 */ /* 0x000fe2000001ff00 */
[----:B------:R-:W-:Y:S05]  /*0a90*/  @!P0 BRA `(.L_x_24) ;  /* 0x000094a000008947 */ /* 0x000fea0003800000 */
[----:B------:R-:W-:-:S04]  /*0aa0*/  ISETP.NE.U32.AND P5, PT, RZ, c[0x0][0x340], PT ;  /* 0x0000d000ff007a0c */ /* 0x000fc80003fa5070 */
[----:B------:R-:W-:-:S13]  /*0ab0*/  ISETP.NE.AND.EX P5, PT, RZ, c[0x0][0x344], PT, P5 ;  /* 0x0000d100ff007a0c */ /* 0x000fda0003fa5350 */
[----:B------:R-:W-:-:S05]  /*0ac0*/  @P5 IMAD.WIDE R2, R56, R9, c[0x0][0x340] ;  /* 0x0000d00038025625 */ /* 0x000fca00078e0209 */
[----:B------:R1:W5:Y:S01]  /*0ad0*/  @P5 LDG.E R14, [R2.64] ;  /* 0x00000006020e5981 */ /* 0x000362000c1e1900 */
[----:B------:R-:W-:Y:S01]  /*0ae0*/  SHF.R.S32.HI R10, RZ, 0x1f, R163 ;  /* 0x0000001fff0a7819 */ /* 0x000fe200000114a3 */
[----:B------:R-:W-:Y:S01]  /*0af0*/  IMAD.MOV.U32 R6, RZ, RZ, c[0x0][0x2c4] ;  /* 0x0000b100ff067624 */ /* 0x000fe200078e00ff */
[----:B------:R-:W-:Y:S01]  /*0b00*/  SHF.R.S32.HI R0, RZ, 0x1f, R8 ;  /* 0x0000001fff007819 */ /* 0x000fe20000011408 */
[----:B------:R-:W-:Y:S01]  /*0b10*/  IMAD R13, R13, c[0x0][0x2c4], RZ ;  /* 0x0000b1000d0d7a24 */ /* 0x000fe200078e02ff */
[-C--:B------:R-:W-:Y:S01]  /*0b20*/  LEA.HI R5, R10, R163.reuse, RZ, 0x2 ;  /* 0x000000a30a057211 */ /* 0x080fe200078f10ff */
[----:B------:R-:W-:Y:S01]  /*0b30*/  BSSY B0, `(.L_x_25) ;  /* 0x000005e000007945 */ /* 0x000fe20003800000 */
[----:B------:R-:W-:Y:S01]  /*0b40*/  ISETP.NE.AND P0, PT, R6, 0x1, PT ;  /* 0x000000010600780c */ /* 0x000fe20003f05270 */
[----:B------:R-:W-:Y:S01]  /*0b50*/  IMAD R0, R0, c[0x0][0x178], RZ ;  /* 0x00005e0000007a24 */ /* 0x000fe200078e02ff */
[----:B------:R-:W-:Y:S02]  /*0b60*/  LOP3.LUT R4, R5, 0xfffffffc, RZ, 0xc0, !PT ;  /* 0xfffffffc05047812 */ /* 0x000fe400078ec0ff */
[----:B------:R-:W-:Y:S01]  /*0b70*/  SHF.R.S32.HI R17, RZ, 0x2, R5 ;  /* 0x00000002ff117819 */ /* 0x000fe20000011405 */
[----:B------:R-:W-:Y:S01]  /*0b80*/  IMAD R0, R8, c[0x0][0x17c], R0 ;  /* 0x00005f0008007a24 */ /* 0x000fe200078e0200 */
[-C--:B------:R-:W-:Y:S01]  /*0b90*/  LEA.HI R24, R10, R163.reuse, RZ, 0x3 ;  /* 0x000000a30a187211 */ /* 0x080fe200078f18ff */
[----:B------:R-:W-:Y:S01]  /*0ba0*/  IMAD.IADD R9, R163, 0x1, -R4 ;  /* 0x00000001a3097824 */ /* 0x000fe200078e0a04 */
[----:B------:R-:W-:Y:S01]  /*0bb0*/  SEL R4, R56, RZ, !P2 ;  /* 0x000000ff38047207 */ /* 0x000fe20005000000 */
[----:B------:R-:W-:Y:S01]  /*0bc0*/  IMAD R5, R55, c[0x0][0x1b8], RZ ;  /* 0x00006e0037057a24 */ /* 0x000fe200078e02ff */
[-C--:B------:R-:W-:Y:S01]  /*0bd0*/  LEA.HI R20, R10, R163.reuse, RZ, 0x4 ;  /* 0x000000a30a147211 */ /* 0x080fe200078f20ff */
[C---:B------:R-:W-:Y:S01]  /*0be0*/  IMAD R171, R9.reuse, 0x20, R17 ;  /* 0x0000002009ab7824 */ /* 0x040fe200078e0211 */
[----:B------:R-:W-:Y:S01]  /*0bf0*/  SHF.R.S32.HI R22, RZ, 0x3, R24 ;  /* 0x00000003ff167819 */ /* 0x000fe20000011418 */
[----:B------:R-:W-:Y:S01]  /*0c00*/  IMAD R5, R52, c[0x0][0x1bc], R5 ;  /* 0x00006f0034057a24 */ /* 0x000fe200078e0205 */
[----:B------:R-:W-:Y:S01]  /*0c10*/  SHF.R.S32.HI R174, RZ, 0x6, R29 ;  /* 0x00000006ffae7819 */ /* 0x000fe2000001141d */
[----:B------:R-:W-:Y:S01]  /*0c20*/  IMAD.SHL.U32 R64, R9, 0x8, RZ ;  /* 0x0000000809407824 */ /* 0x000fe200078e00ff */
[----:B------:R2:W-:Y:S01]  /*0c30*/  STL [R1+0x4], R171 ;  /* 0x000004ab01007387 */ /* 0x0005e20000100800 */
[----:B------:R-:W-:Y:S01]  /*0c40*/  IMAD R16, R48, 0x80, R17 ;  /* 0x0000008030107824 */ /* 0x000fe200078e0211 */
[----:B------:R-:W-:Y:S01]  /*0c50*/  LEA.HI R162, R10, R163, RZ, 0x5 ;  /* 0x000000a30aa27211 */ /* 0x000fe200078f28ff */
[----:B-1----:R-:W-:Y:S01]  /*0c60*/  IMAD.WIDE.U32 R2, R8, c[0x0][0x178], RZ ;  /* 0x00005e0008027a25 */ /* 0x002fe200078e00ff */
[----:B------:R2:W-:Y:S01]  /*0c70*/  STL [R1], R174 ;  /* 0x000000ae01007387 */ /* 0x0005e20000100800 */
[----:B------:R-:W-:-:S02]  /*0c80*/  IADD3 R19, R64, 0x20, RZ ;  /* 0x0000002040137810 */ /* 0x000fc40007ffe0ff */
[----:B------:R-:W-:Y:S01]  /*0c90*/  IMAD.IADD R3, R3, 0x1, R0 ;  /* 0x0000000103037824 */ /* 0x000fe200078e0200 */
[----:B------:R-:W-:Y:S01]  /*0ca0*/  SHF.R.S32.HI R0, RZ, 0x1f, R56 ;  /* 0x0000001fff007819 */ /* 0x000fe20000011438 */
[----:B------:R-:W-:Y:S01]  /*0cb0*/  IMAD R8, R48, 0x80, R171 ;  /* 0x0000008030087824 */ /* 0x000fe200078e02ab */
[----:B------:R-:W-:Y:S01]  /*0cc0*/  SHF.R.S32.HI R23, RZ, 0x5, R162 ;  /* 0x00000005ff177819 */ /* 0x000fe200000114a2 */
[----:B------:R-:W-:Y:S01]  /*0cd0*/  IMAD.WIDE.U32 R2, R52, c[0x0][0x1b8], R2 ;  /* 0x00006e0034027a25 */ /* 0x000fe200078e0002 */
[----:B------:R-:W-:Y:S02]  /*0ce0*/  SEL R6, R0, RZ, !P2 ;  /* 0x000000ff00067207 */ /* 0x000fe40005000000 */
[----:B------:R-:W-:Y:S01]  /*0cf0*/  IADD3 R49, R64, 0x40, RZ ;  /* 0x0000004040317810 */ /* 0x000fe20007ffe0ff */
[----:B------:R-:W-:Y:S01]  /*0d00*/  @P0 IMAD.HI.U32 R7, R8, c[0x0][0x2c8], RZ ;  /* 0x0000b20008070a27 */ /* 0x000fe200078e00ff */
[----:B------:R-:W-:Y:S02]  /*0d10*/  ISETP.GE.AND P4, PT, R64, c[0x0][0x198], PT ;  /* 0x0000660040007a0c */ /* 0x000fe40003f86270 */
[----:B------:R-:W-:Y:S01]  /*0d20*/  ISETP.GE.AND P3, PT, R19, c[0x0][0x198], PT ;  /* 0x0000660013007a0c */ /* 0x000fe20003f66270 */
[----:B------:R-:W-:Y:S01]  /*0d30*/  IMAD.IADD R3, R3, 0x1, R5 ;  /* 0x0000000103037824 */ /* 0x000fe200078e0205 */
[----:B------:R-:W-:Y:S01]  /*0d40*/  ISETP.GE.AND P2, PT, R49, c[0x0][0x198], PT ;  /* 0x0000660031007a0c */ /* 0x000fe20003f46270 */
[----:B------:R-:W-:Y:S01]  /*0d50*/  IMAD.MOV.U32 R0, RZ, RZ, R8 ;  /* 0x000000ffff007224 */ /* 0x000fe200078e0008 */
[----:B------:R-:W-:Y:S01]  /*0d60*/  @P0 SHF.R.U32.HI R0, RZ, c[0x0][0x2cc], R7 ;  /* 0x0000b300ff000a19 */ /* 0x000fe20000011607 */
[----:B------:R-:W-:-:S02]  /*0d70*/  IMAD R5, R6, c[0x0][0x1c0], RZ ;  /* 0x0000700006057a24 */ /* 0x000fc400078e02ff */
[----:B------:R-:W-:-:S04]  /*0d80*/  IMAD.WIDE.U32 R2, R4, c[0x0][0x1c0], R2 ;  /* 0x0000700004027a25 */ /* 0x000fc800078e0002 */
[----:B------:R-:W-:Y:S01]  /*0d90*/  IMAD R6, R4, c[0x0][0x1c4], R5 ;  /* 0x0000710004067a24 */ /* 0x000fe200078e0205 */
[--C-:B------:R-:W-:Y:S01]  /*0da0*/  SHF.R.S32.HI R5, RZ, 0x1f, R0.reuse ;  /* 0x0000001fff057819 */ /* 0x100fe20000011400 */
[----:B------:R-:W-:Y:S02]  /*0db0*/  IMAD.MOV R4, RZ, RZ, -R0 ;  /* 0x000000ffff047224 */ /* 0x000fe400078e0a00 */
[----:B------:R-:W-:Y:S01]  /*0dc0*/  IMAD.IADD R3, R3, 0x1, R6 ;  /* 0x0000000103037824 */ /* 0x000fe200078e0206 */
[----:B------:R-:W-:Y:S01]  /*0dd0*/  LOP3.LUT R6, R20, 0xfffffff0, RZ, 0xc0, !PT ;  /* 0xfffffff014067812 */ /* 0x000fe200078ec0ff */
[----:B------:R-:W-:Y:S02]  /*0de0*/  IMAD R5, R5, c[0x0][0x1b0], RZ ;  /* 0x00006c0005057a24 */ /* 0x000fe400078e02ff */
[----:B------:R-:W-:Y:S02]  /*0df0*/  IMAD R4, R4, c[0x0][0x2c4], R8 ;  /* 0x0000b10004047a24 */ /* 0x000fe400078e0208 */
[----:B------:R-:W-:-:S02]  /*0e00*/  IMAD R5, R0, c[0x0][0x1b4], R5 ;  /* 0x00006d0000057a24 */ /* 0x000fc400078e0205 */
[----:B------:R-:W-:Y:S01]  /*0e10*/  IMAD.WIDE.U32 R2, R0, c[0x0][0x1b0], R2 ;  /* 0x00006c0000027a25 */ /* 0x000fe200078e0002 */
[----:B------:R-:W-:-:S03]  /*0e20*/  SHF.R.S32.HI R0, RZ, 0x1f, R4 ;  /* 0x0000001fff007819 */ /* 0x000fc60000011404 */
[----:B------:R-:W-:Y:S02]  /*0e30*/  IMAD.IADD R3, R3, 0x1, R5 ;  /* 0x0000000103037824 */ /* 0x000fe400078e0205 */
[----:B------:R-:W-:Y:S02]  /*0e40*/  IMAD R0, R0, c[0x0][0x1a8], RZ ;  /* 0x00006a0000007a24 */ /* 0x000fe400078e02ff */
[----:B------:R-:W-:Y:S02]  /*0e50*/  IMAD.SHL.U32 R5, R22, 0x40, RZ ;  /* 0x0000004016057824 */ /* 0x000fe400078e00ff */
[----:B------:R-:W-:Y:S02]  /*0e60*/  IMAD.IADD R18, R163, 0x1, -R6 ;  /* 0x00000001a3127824 */ /* 0x000fe400078e0a06 */
[C---:B------:R-:W-:Y:S01]  /*0e70*/  IMAD R7, R4.reuse, c[0x0][0x1ac], R0 ;  /* 0x00006b0004077a24 */ /* 0x040fe200078e0200 */
[----:B------:R-:W-:Y:S01]  /*0e80*/  LOP3.LUT R0, R5, 0xc0, RZ, 0xc0, !PT ;  /* 0x000000c005007812 */ /* 0x000fe200078ec0ff */
[----:B------:R-:W-:Y:S01]  /*0e90*/  IMAD.WIDE.U32 R2, R4, c[0x0][0x1a8], R2 ;  /* 0x00006a0004027a25 */ /* 0x000fe200078e0002 */
[----:B------:R-:W-:-:S02]  /*0ea0*/  LEA.HI R15, R18, R18, RZ, 0x1 ;  /* 0x00000012120f7211 */ /* 0x000fc400078f08ff */
[----:B------:R-:W-:Y:S01]  /*0eb0*/  SHF.R.U32.HI R5, RZ, 0x3, R0 ;  /* 0x00000003ff057819 */ /* 0x000fe20000011600 */
[----:B------:R-:W-:Y:S01]  /*0ec0*/  IMAD.IADD R4, R3, 0x1, R7 ;  /* 0x0000000103047824 */ /* 0x000fe200078e0207 */
[----:B------:R-:W-:Y:S02]  /*0ed0*/  LOP3.LUT R0, R0, 0x18, R64, 0xf8, !PT ;  /* 0x0000001800007812 */ /* 0x000fe400078ef840 */
[--C-:B------:R-:W-:Y:S02]  /*0ee0*/  SHF.R.S32.HI R6, RZ, 0x1, R15.reuse ;  /* 0x00000001ff067819 */ /* 0x100fe4000001140f */
[----:B------:R-:W-:Y:S02]  /*0ef0*/  SHF.R.S32.HI R3, RZ, 0x1f, R15 ;  /* 0x0000001fff037819 */ /* 0x000fe4000001140f */
[----:B------:R-:W-:Y:S02]  /*0f00*/  LEA R12, P0, R2, c[0x0][0x160], 0x1 ;  /* 0x00005800020c7a11 */ /* 0x000fe400078008ff */
[----:B------:R-:W-:-:S02]  /*0f10*/  LOP3.LUT R5, R0, R5, RZ, 0x3c, !PT ;  /* 0x0000000500057212 */ /* 0x000fc400078e3cff */
[----:B------:R-:W-:Y:S02]  /*0f20*/  LEA.HI R0, R3, R6, RZ, 0x2 ;  /* 0x0000000603007211 */ /* 0x000fe400078f10ff */
[----:B------:R-:W-:Y:S02]  /*0f30*/  LEA.HI R7, R17, R17, RZ, 0x1 ;  /* 0x0000001111077211 */ /* 0x000fe400078f08ff */
[----:B------:R-:W-:Y:S02]  /*0f40*/  LEA.HI.X R11, R2, c[0x0][0x164], R4, 0x1, P0 ;  /* 0x00005900020b7a11 */ /* 0x000fe400000f0c04 */
[----:B------:R-:W-:Y:S01]  /*0f50*/  ISETP.GE.AND P0, PT, R16, R13, PT ;  /* 0x0000000d1000720c */ /* 0x000fe20003f06270 */
[----:B------:R2:W1:Y:S01]  /*0f60*/  SHFL.IDX PT, R2, R12, RZ, 0x1c1f ;  /* 0x001c1fff0c027589 */ /* 0x00046200000e0000 */
[----:B------:R-:W-:Y:S02]  /*0f70*/  LOP3.LUT R4, R0, 0xfffffffc, RZ, 0xc0, !PT ;  /* 0xfffffffc00047812 */ /* 0x000fe400078ec0ff */
[----:B------:R-:W-:Y:S01]  /*0f80*/  LOP3.LUT R0, R7, 0x7fffffe, RZ, 0xc0, !PT ;  /* 0x07fffffe07007812 */ /* 0x000fe200078ec0ff */
[----:B------:R2:W3:Y:S02]  /*0f90*/  SHFL.IDX PT, R3, R11, RZ, 0x1c1f ;  /* 0x001c1fff0b037589 */ /* 0x0004e400000e0000 */
[----:B------:R-:W-:-:S02]  /*0fa0*/  IMAD.IADD R21, R6, 0x1, -R4 ;  /* 0x0000000106157824 */ /* 0x000fc400078e0a04 */
[----:B------:R-:W-:Y:S02]  /*0fb0*/  IMAD.IADD R0, R17, 0x1, -R0 ;  /* 0x0000000111007824 */ /* 0x000fe400078e0a00 */
[----:B------:R-:W-:Y:S01]  /*0fc0*/  IMAD.MOV.U32 R4, RZ, RZ, 0x10 ;  /* 0x00000010ff047424 */ /* 0x000fe200078e00ff */
[----:B------:R-:W-:Y:S01]  /*0fd0*/  LOP3.LUT P1, RZ, R21, 0x2, RZ, 0xc0, !PT ;  /* 0x0000000215ff7812 */ /* 0x000fe2000782c0ff */
[----:B------:R-:W-:-:S03]  /*0fe0*/  IMAD R0, R23, 0x8, R0 ;  /* 0x0000000817007824 */ /* 0x000fc600078e0200 */
[----:B------:R-:W-:Y:S01]  /*0ff0*/  SEL R4, R4, 0xfffffff0, !P1 ;  /* 0xfffffff004047807 */ /* 0x000fe20004800000 */
[----:B------:R-:W-:Y:S02]  /*1000*/  IMAD.U32 R226, R0, 0x20, R5 ;  /* 0x0000002000e27824 */ /* 0x000fe400078e0005 */
[----:B------:R-:W-:Y:S01]  /*1010*/  @!P5 IMAD.MOV.U32 R14, RZ, RZ, R56 ;  /* 0x000000ffff0ed224 */ /* 0x000fe200078e0038 */
[----:B------:R-:W-:Y:S05]  /*1020*/  @P0 BRA `(.L_x_26) ;  /* 0x000000e000000947 */ /* 0x000fea0003800000 */
[----:B-123--:R-:W-:Y:S01]  /*1030*/  SHF.R.S32.HI R5, RZ, 0x1f, R19 ;  /* 0x0000001fff057819 */ /* 0x00efe20000011413 */
[----:B------:R-:W-:Y:S01]  /*1040*/  IMAD.WIDE R8, R64, 0x2, R2 ;  /* 0x0000000240087825 */ /* 0x000fe200078e0202 */
[----:B------:R-:W-:Y:S02]  /*1050*/  SHF.R.S32.HI R0, RZ, 0x1f, R49 ;  /* 0x0000001fff007819 */ /* 0x000fe40000011431 */
[----:B------:R-:W-:Y:S02]  /*1060*/  LEA.HI R5, R5, R19, RZ, 0x3 ;  /* 0x0000001305057211 */ /* 0x000fe400078f18ff */
[----:B------:R-:W-:-:S02]  /*1070*/  LEA.HI R0, R0, R49, RZ, 0x3 ;  /* 0x0000003100007211 */ /* 0x000fc400078f18ff */
[----:B------:R-:W-:Y:S02]  /*1080*/  LOP3.LUT R5, R5, 0xfffffff8, RZ, 0xc0, !PT ;  /* 0xfffffff805057812 */ /* 0x000fe400078ec0ff */
[----:B------:R-:W-:Y:S01]  /*1090*/  LOP3.LUT R10, R0, 0xfffffff8, RZ, 0xc0, !PT ;  /* 0xfffffff8000a7812 */ /* 0x000fe200078ec0ff */
[----:B------:R-:W-:Y:S02]  /*10a0*/  IMAD.SHL.U32 R0, R226, 0x2, RZ ;  /* 0x00000002e2007824 */ /* 0x000fe400078e00ff */
[----:B------:R-:W-:-:S03]  /*10b0*/  IMAD.WIDE R6, R5, 0x2, R2 ;  /* 0x0000000205067825 */ /* 0x000fc600078e0202 */
[----:B------:R-:W-:Y:S01]  /*10c0*/  @!PT LDS RZ, [RZ] ;  /* 0x00000000fffff984 */ /* 0x000fe20000000800 */
[----:B------:R1:W-:Y:S01]  /*10d0*/  LDGSTS.E.BYPASS.LTC128B.128 [R0+0x6100], [R8.64], !P4 ;  /* 0x0610000008007fae */ /* 0x0003e2000e101d46 */
[----:B------:R-:W-:-:S03]  /*10e0*/  IMAD.WIDE R2, R10, 0x2, R2 ;  /* 0x000000020a027825 */ /* 0x000fc600078e0202 */
[----:B------:R1:W-:Y:S04]  /*10f0*/  LDGSTS.E.BYPASS.LTC128B.128 [R0+0x8100], [R6.64], !P3 ;  /* 0x0810000006007fae */ /* 0x0003e8000d901d46 */
[----:B------:R1:W-:Y:S02]  /*1100*/  LDGSTS.E.BYPASS.LTC128B.128 [R0+0xa100], [R2.64], !P2 ;  /* 0x0a10000002007fae */ /* 0x0003e4000d101d46 */
.L_x_26:
[----:B-123--:R-:W-:Y:S05]  /*1110*/  BSYNC B0 ;  /* 0x0000000000007941 */ /* 0x00efea0003800000 */
.L_x_25:
[----:B------:R-:W-:Y:S01]  /*1120*/  IADD3 R0, R16, 0x20, RZ ;  /* 0x0000002010007810 */ /* 0x000fe20007ffe0ff */
[----:B------:R1:W2:Y:S01]  /*1130*/  SHFL.IDX PT, R3, R11, 0x1, 0x1c1f ;  /* 0x003c1f000b037f89 */ /* 0x0002a200000e0000 */
[----:B------:R-:W-:Y:S02]  /*1140*/  BSSY B0, `(.L_x_27) ;  /* 0x0000012000007945 */ /* 0x000fe40003800000 */
[----:B------:R-:W-:Y:S01]  /*1150*/  ISETP.GE.AND P0, PT, R0, R13, PT ;  /* 0x0000000d0000720c */ /* 0x000fe20003f06270 */
[----:B------:R1:W3:-:S12]  /*1160*/  SHFL.IDX PT, R2, R12, 0x1, 0x1c1f ;  /* 0x003c1f000c027f89 */ /* 0x0002d800000e0000 */
[----:B------:R-:W-:Y:S05]  /*1170*/  @P0 BRA `(.L_x_28) ;  /* 0x000000e000000947 */ /* 0x000fea0003800000 */
[----:B------:R-:W-:Y:S01]  /*1180*/  SHF.R.S32.HI R5, RZ, 0x1f, R19 ;  /* 0x0000001fff057819 */ /* 0x000fe20000011413 */
[----:B--23--:R-:W-:Y:S01]  /*1190*/  IMAD.WIDE R8, R64, 0x2, R2 ;  /* 0x0000000240087825 */ /* 0x00cfe200078e0202 */
[----:B------:R-:W-:Y:S02]  /*11a0*/  SHF.R.S32.HI R0, RZ, 0x1f, R49 ;  /* 0x0000001fff007819 */ /* 0x000fe40000011431 */
[----:B------:R-:W-:Y:S02]  /*11b0*/  LEA.HI R5, R5, R19, RZ, 0x3 ;  /* 0x0000001305057211 */ /* 0x000fe400078f18ff */
[----:B------:R-:W-:Y:S02]  /*11c0*/  LEA.HI R0, R0, R49, RZ, 0x3 ;  /* 0x0000003100007211 */ /* 0x000fe400078f18ff */
[----:B------:R-:W-:Y:S02]  /*11d0*/  LOP3.LUT R5, R5, 0xfffffff8, RZ, 0xc0, !PT ;  /* 0xfffffff805057812 */ /* 0x000fe400078ec0ff */
[----:B------:R-:W-:Y:S01]  /*11e0*/  LOP3.LUT R10, R0, 0xfffffff8, RZ, 0xc0, !PT ;  /* 0xfffffff8000a7812 */ /* 0x000fe200078ec0ff */
[----:B------:R-:W-:-:S02]  /*11f0*/  IMAD.SHL.U32 R0, R226, 0x2, RZ ;  /* 0x00000002e2007824 */ /* 0x000fc400078e00ff */
[----:B------:R-:W-:-:S03]  /*1200*/  IMAD.WIDE R6, R5, 0x2, R2 ;  /* 0x0000000205067825 */ /* 0x000fc600078e0202 */
[----:B------:R-:W-:Y:S01]  /*1210*/  @!PT LDS RZ, [RZ] ;  /* 0x00000000fffff984 */ /* 0x000fe20000000800 */
[----:B------:R2:W-:Y:S01]  /*1220*/  LDGSTS.E.BYPASS.LTC128B.128 [R0+0x6900], [R8.64], !P4 ;  /* 0x0690000008007fae */ /* 0x0005e2000e101d46 */
[----:B------:R-:W-:-:S03]  /*1230*/  IMAD.WIDE R2, R10, 0x2, R2 ;  /* 0x000000020a027825 */ /* 0x000fc600078e0202 */
[----:B------:R2:W-:Y:S04]  /*1240*/  LDGSTS.E.BYPASS.LTC128B.128 [R0+0x8900], [R6.64], !P3 ;  /* 0x0890000006007fae */ /* 0x0005e8000d901d46 */
[----:B------:R2:W-:Y:S02]  /*1250*/  LDGSTS.E.BYPASS.LTC128B.128 [R0+0xa900], [R2.64], !P2 ;  /* 0x0a90000002007fae */ /* 0x0005e4000d101d46 */
.L_x_28:
[----:B------:R-:W-:Y:S05]  /*1260*/  BSYNC B0 ;  /* 0x0000000000007941 */ /* 0x000fea0003800000 */
.L_x_27:
[----:B--2---:R-:W-:Y:S01]  /*1270*/  IADD3 R0, R16, 0x40, RZ ;  /* 0x0000004010007810 */ /* 0x004fe20007ffe0ff */
[----:B------:R2:W4:Y:S01]  /*1280*/  SHFL.IDX PT, R3, R11, 0x2, 0x1c1f ;  /* 0x005c1f000b037f89 */ /* 0x00052200000e0000 */
[----:B------:R-:W-:Y:S02]  /*1290*/  BSSY B0, `(.L_x_29) ;  /* 0x0000012000007945 */ /* 0x000fe40003800000 */
[----:B------:R-:W-:Y:S01]  /*12a0*/  ISETP.GE.AND P0, PT, R0, R13, PT ;  /* 0x0000000d0000720c */ /* 0x000fe20003f06270 */
[----:B---3--:R2:W3:-:S12]  /*12b0*/  SHFL.IDX PT, R2, R12, 0x2, 0x1c1f ;  /* 0x005c1f000c027f89 */ /* 0x0084d800000e0000 */
[----:B------:R-:W-:Y:S05]  /*12c0*/  @P0 BRA `(.L_x_30) ;  /* 0x000000e000000947 */ /* 0x000fea0003800000 */
[----:B------:R-:W-:Y:S01]  /*12d0*/  SHF.R.S32.HI R5, RZ, 0x1f, R19 ;  /* 0x0000001fff057819 */ /* 0x000fe20000011413 */
[----:B---34-:R-:W-:Y:S01]  /*12e0*/  IMAD.WIDE R8, R64, 0x2, R2 ;  /* 0x0000000240087825 */ /* 0x018fe200078e0202 */
        /* <DEDUP_REMOVED lines=12> */
.L_x_30:
[----:B------:R-:W-:Y:S05]  /*13b0*/  BSYNC B0 ;  /* 0x0000000000007941 */ /* 0x000fea0003800000 */
.L_x_29:
[----:B------:R-:W-:Y:S01]  /*13c0*/  MOV R176, c[0x0][0x2b8] ;  /* 0x0000ae0000b07a02 */ /* 0x000fe20000000f00 */
[----:B---3--:R-:W-:Y:S01]  /*13d0*/  SHFL.IDX PT, R2, R12, 0x3, 0x1c1f ;  /* 0x007c1f000c027f89 */ /* 0x008fe200000e0000 */
[----:B------:R-:W-:Y:S01]  /*13e0*/  LEA R0, R174, R171, 0x6 ;  /* 0x000000abae007211 */ /* 0x000fe200078e30ff */
[----:B-----5:R-:W-:Y:S01]  /*13f0*/  IMAD.WIDE.U32 R172, R14, c[0x0][0x2b0], RZ ;  /* 0x0000ac000eac7a25 */ /* 0x020fe200078e00ff */
[----:B------:R-:W-:Y:S01]  /*1400*/  ISETP.NE.AND P5, PT, R176, 0x1, PT ;  /* 0x00000001b000780c */ /* 0x000fe20003fa5270 */
[----:B----4-:R-:W3:Y:S01]  /*1410*/  SHFL.IDX PT, R3, R11, 0x3, 0x1c1f ;  /* 0x007c1f000b037f89 */ /* 0x010ee200000e0000 */
[----:B------:R-:W-:-:S02]  /*1420*/  IADD3 R0, R0, -0x40, RZ ;  /* 0xffffffc000007810 */ /* 0x000fc40007ffe0ff */
[----:B------:R-:W-:Y:S02]  /*1430*/  SHF.R.S32.HI R5, RZ, 0x1f, R14 ;  /* 0x0000001fff057819 */ /* 0x000fe4000001140e */
[----:B------:R-:W-:Y:S02]  /*1440*/  IADD3 R7, R16, 0x60, RZ ;  /* 0x0000006010077810 */ /* 0x000fe40007ffe0ff */
[----:B------:R-:W-:Y:S01]  /*1450*/  SHF.R.S32.HI R9, RZ, 0x1f, R49 ;  /* 0x0000001fff097819 */ /* 0x000fe20000011431 */
[----:B------:R-:W-:Y:S01]  /*1460*/  IMAD R5, R5, c[0x0][0x2b0], RZ ;  /* 0x0000ac0005057a24 */ /* 0x000fe200078e02ff */
[----:B------:R-:W-:Y:S02]  /*1470*/  IADD3 R10, R0, R175, RZ ;  /* 0x000000af000a7210 */ /* 0x000fe40007ffe0ff */
[----:B------:R-:W-:Y:S01]  /*1480*/  SHF.L.U32 R226, R226, 0x1, RZ ;  /* 0x00000001e2e27819 */ /* 0x000fe200000006ff */
[----:B------:R-:W-:Y:S01]  /*1490*/  IMAD R8, R14, c[0x0][0x2b4], R5 ;  /* 0x0000ad000e087a24 */ /* 0x000fe200078e0205 */
[----:B------:R-:W-:Y:S01]  /*14a0*/  ISETP.GE.AND P1, PT, R0, R65, PT ;  /* 0x000000410000720c */ /* 0x000fe20003f26270 */
[----:B------:R-:W-:Y:S01]  /*14b0*/  @P5 IMAD.HI.U32 R6, R10, c[0x0][0x2bc], RZ ;  /* 0x0000af000a065a27 */ /* 0x000fe200078e00ff */
[----:B------:R-:W-:Y:S01]  /*14c0*/  ISETP.GE.AND P0, PT, R7, R13, PT ;  /* 0x0000000d0700720c */ /* 0x000fe20003f06270 */
[----:B------:R-:W-:Y:S01]  /*14d0*/  STL.64 [R1+0x20], R172 ;  /* 0x000020ac01007387 */ /* 0x000fe20000100a00 */
[----:B------:R-:W-:Y:S01]  /*14e0*/  LEA.HI R9, R9, R49, RZ, 0x3 ;  /* 0x0000003109097211 */ /* 0x000fe200078f18ff */
[----:B------:R-:W-:Y:S01]  /*14f0*/  IMAD.MOV.U32 R0, RZ, RZ, R10 ;  /* 0x000000ffff007224 */ /* 0x000fe200078e000a */
[----:B------:R-:W-:-:S02]  /*1500*/  @P5 SHF.R.U32.HI R0, RZ, c[0x0][0x2c0], R6 ;  /* 0x0000b000ff005a19 */ /* 0x000fc40000011606 */
[----:B------:R-:W-:Y:S02]  /*1510*/  SHF.R.S32.HI R6, RZ, 0x1f, R19 ;  /* 0x0000001fff067819 */ /* 0x000fe40000011413 */
[----:B------:R-:W-:Y:S02]  /*1520*/  LOP3.LUT R183, R9, 0xfffffff8, RZ, 0xc0, !PT ;  /* 0xfffffff809b77812 */ /* 0x000fe400078ec0ff */
[----:B------:R-:W-:Y:S02]  /*1530*/  LEA.HI R5, R6, R19, RZ, 0x3 ;  /* 0x0000001306057211 */ /* 0x000fe400078f18ff */
[----:B------:R-:W-:Y:S01]  /*1540*/  IADD3 R170, R173, R8, RZ ;  /* 0x00000008adaa7210 */ /* 0x000fe20007ffe0ff */
[----:B---3--:R-:W-:Y:S01]  /*1550*/  @!P0 IMAD.WIDE R6, R64, 0x2, R2 ;  /* 0x0000000240068825 */ /* 0x008fe200078e0202 */
[----:B------:R-:W-:Y:S02]  /*1560*/  LOP3.LUT R184, R5, 0xfffffff8, RZ, 0xc0, !PT ;  /* 0xfffffff805b87812 */ /* 0x000fe400078ec0ff */
[----:B------:R-:W-:-:S02]  /*1570*/  ISETP.GT.OR P1, PT, R171, 0x3f, P1 ;  /* 0x0000003fab00780c */ /* 0x000fc40000f24670 */
[----:B------:R-:W-:Y:S01]  /*1580*/  MOV R227, RZ ;  /* 0x000000ff00e37202 */ /* 0x000fe20000000f00 */
[--C-:B------:R-:W-:Y:S01]  /*1590*/  @!P0 IMAD.WIDE R8, R184, 0x2, R2.reuse ;  /* 0x00000002b8088825 */ /* 0x100fe200078e0202 */
[----:B------:R-:W-:Y:S01]  /*15a0*/  @!PT LDS RZ, [RZ] ;  /* 0x00000000fffff984 */ /* 0x000fe20000000800 */
[----:B------:R3:W-:Y:S03]  /*15b0*/  @!P0 LDGSTS.E.BYPASS.LTC128B.128 [R226+0x7900], [R6.64], !P4 ;  /* 0x0790000006e28fae */ /* 0x0007e6000e101d46 */
[----:B------:R-:W-:Y:S01]  /*15c0*/  @!P0 IMAD.WIDE R2, R183, 0x2, R2 ;  /* 0x00000002b7028825 */ /* 0x000fe200078e0202 */
[----:B------:R4:W-:Y:S04]  /*15d0*/  @!P0 LDGSTS.E.BYPASS.LTC128B.128 [R226+0x9900], [R8.64], !P3 ;  /* 0x0990000008e28fae */ /* 0x0009e8000d901d46 */
[----:B------:R1:W-:Y:S01]  /*15e0*/  @!P0 LDGSTS.E.BYPASS.LTC128B.128 [R226+0xb900], [R2.64], !P2 ;  /* 0x0b90000002e28fae */ /* 0x0003e2000d101d46 */
[----:B------:R-:W-:-:S03]  /*15f0*/  @!P1 IADD3 R5, P5, R0, R172, RZ ;  /* 0x000000ac00059210 */ /* 0x000fc60007fbe0ff */
[----:B------:R-:W0:Y:S01]  /*1600*/  LDGDEPBAR ;  /* 0x00000000000079af */ /* 0x000e220000000000 */
[----:B------:R-:W-:Y:S01]  /*1610*/  IMAD.WIDE.U32 R168, R52, c[0x0][0x1e8], RZ ;  /* 0x00007a0034a87a25 */ /* 0x000fe200078e00ff */
[----:B------:R-:W-:Y:S02]  /*1620*/  SHF.R.S32.HI R14, RZ, 0x4, R20 ;  /* 0x00000004ff0e7819 */ /* 0x000fe40000011414 */
[----:B-12---:R-:W-:Y:S01]  /*1630*/  LOP3.LUT R12, R24, 0xfffffff8, RZ, 0xc0, !PT ;  /* 0xfffffff8180c7812 */ /* 0x006fe200078ec0ff */
[----:B------:R-:W-:Y:S01]  /*1640*/  STL [R1+0x28], R170 ;  /* 0x000028aa01007387 */ /* 0x000fe20000100800 */
[----:B---3--:R-:W-:Y:S02]  /*1650*/  @!P1 LEA.HI.X.SX32 R7, R0, R170, 0x1, P5 ;  /* 0x000000aa00079211 */ /* 0x008fe400028f0eff */
[----:B------:R-:W-:-:S04]  /*1660*/  @!P1 LEA R6, P4, R5, c[0x0][0x2a0], 0x2 ;  /* 0x0000a80005069a11 */ /* 0x000fc800078810ff */
[----:B------:R-:W-:Y:S01]  /*1670*/  @!P1 LEA.HI.X R7, R5, c[0x0][0x2a4], R7, 0x2, P4 ;  /* 0x0000a90005079a11 */ /* 0x000fe200020f1407 */
[----:B------:R-:W-:Y:S06]  /*1680*/  BAR.SYNC.DEFER_BLOCKING 0x0 ;  /* 0x0000000000007b1d */ /* 0x000fec0000010000 */
[----:B------:R-:W4:Y:S01]  /*1690*/  @!P1 LDG.E R227, [R6.64] ;  /* 0x0000000606e39981 */ /* 0x000f22000c1e1900 */
[----:B------:R-:W-:Y:S01]  /*16a0*/  IMAD.MOV R0, RZ, RZ, -R0 ;  /* 0x000000ffff007224 */ /* 0x000fe200078e0a00 */
[----:B------:R-:W-:Y:S01]  /*16b0*/  ISETP.GE.AND P6, PT, R64, c[0x0][0x1d4], PT ;  /* 0x0000750040007a0c */ /* 0x000fe20003fc6270 */
[----:B------:R-:W-:Y:S01]  /*16c0*/  IMAD.WIDE.U32 R24, R52, c[0x0][0x210], RZ ;  /* 0x0000840034187a25 */ /* 0x000fe200078e00ff */
[----:B------:R-:W-:-:S02]  /*16d0*/  ISETP.GE.AND P5, PT, R19, c[0x0][0x1d4], PT ;  /* 0x0000750013007a0c */ /* 0x000fc40003fa6270 */
[----:B------:R-:W-:Y:S01]  /*16e0*/  IADD3 R12, -R12, R163, RZ ;  /* 0x000000a30c0c7210 */ /* 0x000fe20007ffe1ff */
[----:B------:R-:W-:Y:S01]  /*16f0*/  IMAD R228, R0, c[0x0][0x2b8], R10 ;  /* 0x0000ae0000e47a24 */ /* 0x000fe200078e020a */
[----:B------:R-:W-:Y:S02]  /*1700*/  SHF.R.S32.HI R10, RZ, 0x1f, R18 ;  /* 0x0000001fff0a7819 */ /* 0x000fe40000011412 */
[----:B------:R-:W-:Y:S01]  /*1710*/  LEA.HI R13, R12, R12, RZ, 0x1 ;  /* 0x0000000c0c0d7211 */ /* 0x000fe200078f08ff */
[----:B------:R-:W-:Y:S01]  /*1720*/  IMAD.WIDE.U32 R2, R228, c[0x0][0x1e0], RZ ;  /* 0x00007800e4027a25 */ /* 0x000fe200078e00ff */
[----:B------:R-:W-:Y:S02]  /*1730*/  SHF.R.S32.HI R5, RZ, 0x1f, R228 ;  /* 0x0000001fff057819 */ /* 0x000fe400000114e4 */
[----:B------:R-:W-:Y:S02]  /*1740*/  ISETP.GE.AND P4, PT, R49, c[0x0][0x1d4], PT ;  /* 0x0000750031007a0c */ /* 0x000fe40003f86270 */
[----:B------:R-:W-:Y:S01]  /*1750*/  ISETP.GE.AND P2, PT, R64, c[0x0][0x1d4], PT ;  /* 0x0000750040007a0c */ /* 0x000fe20003f46270 */
[C---:B------:R-:W-:Y:S01]  /*1760*/  IMAD R0, R5.reuse, c[0x0][0x1e0], RZ ;  /* 0x0000780005007a24 */ /* 0x040fe200078e02ff */
[----:B------:R-:W-:Y:S01]  /*1770*/  SHF.R.S32.HI R166, RZ, 0x1f, R64 ;  /* 0x0000001fffa67819 */ /* 0x000fe20000011440 */
[----:B------:R-:W-:Y:S01]  /*1780*/  IMAD R5, R5, c[0x0][0x208], RZ ;  /* 0x0000820005057a24 */ /* 0x000fe200078e02ff */
[----:B------:R-:W-:Y:S01]  /*1790*/  SHF.R.S32.HI R165, RZ, 0x1f, R184 ;  /* 0x0000001fffa57819 */ /* 0x000fe200000114b8 */
[C---:B------:R-:W-:Y:S01]  /*17a0*/  IMAD R0, R228.reuse, c[0x0][0x1e4], R0 ;  /* 0x00007900e4007a24 */ /* 0x040fe200078e0200 */
[----:B------:R-:W-:Y:S01]  /*17b0*/  SHF.R.S32.HI R164, RZ, 0x1f, R183 ;  /* 0x0000001fffa47819 */ /* 0x000fe200000114b7 */
[----:B------:R-:W-:-:S03]  /*17c0*/  IMAD R5, R228, c[0x0][0x20c], R5 ;  /* 0x00008300e4057a24 */ /* 0x000fc600078e0205 */
[----:B------:R-:W-:Y:S01]  /*17d0*/  IADD3 R3, R3, R0, RZ ;  /* 0x0000000003037210 */ /* 0x000fe20007ffe0ff */
[----:B------:R-:W-:-:S04]  /*17e0*/  IMAD R0, R55, c[0x0][0x1e8], RZ ;  /* 0x00007a0037007a24 */ /* 0x000fc800078e02ff */
[----:B------:R-:W-:-:S05]  /*17f0*/  IMAD R0, R52, c[0x0][0x1ec], R0 ;  /* 0x00007b0034007a24 */ /* 0x000fca00078e0200 */
[----:B------:R-:W-:Y:S02]  /*1800*/  IADD3 R167, R169, R0, RZ ;  /* 0x00000000a9a77210 */ /* 0x000fe40007ffe0ff */
[----:B----4-:R-:W-:Y:S01]  /*1810*/  SHF.R.S32.HI R9, RZ, 0x1f, R227 ;  /* 0x0000001fff097819 */ /* 0x010fe200000114e3 */
[----:B------:R-:W-:-:S04]  /*1820*/  IMAD.WIDE.U32 R6, R227, c[0x0][0x1f0], R2 ;  /* 0x00007c00e3067a25 */ /* 0x000fc800078e0002 */
[----:B------:R-:W-:Y:S01]  /*1830*/  IMAD R8, R9, c[0x0][0x1f0], RZ ;  /* 0x00007c0009087a24 */ /* 0x000fe200078e02ff */
[----:B------:R-:W-:Y:S01]  /*1840*/  IADD3 R0, P0, R168, R6, RZ ;  /* 0x00000006a8007210 */ /* 0x000fe20007f1e0ff */
[----:B------:R-:W-:-:S04]  /*1850*/  IMAD.WIDE.U32 R2, R228, c[0x0][0x208], RZ ;  /* 0x00008200e4027a25 */ /* 0x000fc800078e00ff */
[----:B------:R-:W-:Y:S01]  /*1860*/  IMAD R8, R227, c[0x0][0x1f4], R8 ;  /* 0x00007d00e3087a24 */ /* 0x000fe200078e0208 */
[----:B------:R-:W-:Y:S02]  /*1870*/  IADD3 R3, R3, R5, RZ ;  /* 0x0000000503037210 */ /* 0x000fe40007ffe0ff */
[----:B------:R-:W-:Y:S02]  /*1880*/  LOP3.LUT R5, R15, 0x7fffffe, RZ, 0xc0, !PT ;  /* 0x07fffffe0f057812 */ /* 0x000fe400078ec0ff */
[----:B------:R-:W-:Y:S01]  /*1890*/  IADD3.X R6, R167, R7, R8, P0, !PT ;  /* 0x00000007a7067210 */ /* 0x000fe200007fe408 */
[----:B------:R-:W-:Y:S01]  /*18a0*/  IMAD.WIDE.U32 R2, R227, c[0x0][0x218], R2 ;  /* 0x00008600e3027a25 */ /* 0x000fe200078e0002 */
[----:B------:R-:W-:Y:S02]  /*18b0*/  LEA R16, P0, R0, c[0x0][0x1c8], 0x1 ;  /* 0x0000720000107a11 */ /* 0x000fe400078008ff */
[----:B------:R-:W-:Y:S02]  /*18c0*/  IADD3 R150, R18, -R5, RZ ;  /* 0x8000000512967210 */ /* 0x000fe40007ffe0ff */
[----:B------:R-:W-:-:S02]  /*18d0*/  LEA.HI.X R15, R0, c[0x0][0x1cc], R6, 0x1, P0 ;  /* 0x00007300000f7a11 */ /* 0x000fc400000f0c06 */
[----:B------:R-:W-:Y:S01]  /*18e0*/  LEA R0, R174, 0xffffffc0, 0x6 ;  /* 0xffffffc0ae007811 */ /* 0x000fe200078e30ff */
[----:B------:R-:W-:Y:S01]  /*18f0*/  SHFL.IDX PT, R6, R16, RZ, 0x1c1f ;  /* 0x001c1fff10067589 */ /* 0x000fe200000e0000 */
[----:B------:R-:W-:Y:S02]  /*1900*/  LEA.HI R8, R20, R14, RZ, 0x1 ;  /* 0x0000000e14087211 */ /* 0x000fe400078f08ff */
[----:B------:R-:W-:Y:S01]  /*1910*/  LEA.HI R20, R10, R18, RZ, 0x3 ;  /* 0x000000120a147211 */ /* 0x000fe200078f18ff */
[----:B------:R-:W1:Y:S01]  /*1920*/  SHFL.IDX PT, R7, R15, RZ, 0x1c1f ;  /* 0x001c1fff0f077589 */ /* 0x000e6200000e0000 */
[----:B------:R-:W-:Y:S01]  /*1930*/  IMAD.IADD R151, R65, 0x1, -R0 ;  /* 0x0000000141977824 */ /* 0x000fe200078e0a00 */
[----:B------:R-:W-:Y:S01]  /*1940*/  LOP3.LUT R8, R8, 0xfffffffe, RZ, 0xc0, !PT ;  /* 0xfffffffe08087812 */ /* 0x000fe200078ec0ff */
[----:B------:R-:W-:-:S03]  /*1950*/  IMAD R0, R55, c[0x0][0x210], RZ ;  /* 0x0000840037007a24 */ /* 0x000fc600078e02ff */
[----:B------:R-:W-:Y:S01]  /*1960*/  IADD3 R48, -R17, R151, RZ ;  /* 0x0000009711307210 */ /* 0x000fe20007ffe1ff */
[----:B------:R-:W-:Y:S01]  /*1970*/  IMAD R5, R52, c[0x0][0x214], R0 ;  /* 0x0000850034057a24 */ /* 0x000fe200078e0200 */
[----:B------:R-:W-:Y:S01]  /*1980*/  IADD3 R14, R14, -R8, RZ ;  /* 0x800000080e0e7210 */ /* 0x000fe20007ffe0ff */
[----:B------:R-:W-:Y:S01]  /*1990*/  IMAD R0, R9, c[0x0][0x218], RZ ;  /* 0x0000860009007a24 */ /* 0x000fe200078e02ff */
[----:B------:R-:W-:Y:S01]  /*19a0*/  ISETP.GE.AND P1, PT, R48, 0x1, PT ;  /* 0x000000013000780c */ /* 0x000fe20003f26270 */
[----:B------:R-:W-:Y:S01]  /*19b0*/  IMAD.IADD R11, R25, 0x1, R5 ;  /* 0x00000001190b7824 */ /* 0x000fe200078e0205 */
[----:B------:R-:W-:Y:S01]  /*19c0*/  IADD3 R5, P0, R24, R2, RZ ;  /* 0x0000000218057210 */ /* 0x000fe20007f1e0ff */
[----:B------:R-:W-:-:S05]  /*19d0*/  IMAD R0, R227, c[0x0][0x21c], R0 ;  /* 0x00008700e3007a24 */ /* 0x000fca00078e0200 */
[----:B------:R-:W-:Y:S02]  /*19e0*/  IADD3.X R0, R11, R3, R0, P0, !PT ;  /* 0x000000030b007210 */ /* 0x000fe400007fe400 */
[----:B------:R-:W-:Y:S02]  /*19f0*/  LEA R10, P0, R5, c[0x0][0x1f8], 0x1 ;  /* 0x00007e00050a7a11 */ /* 0x000fe400078008ff */
[----:B------:R-:W-:Y:S01]  /*1a00*/  LOP3.LUT R11, R13, 0x7fffffe, RZ, 0xc0, !PT ;  /* 0x07fffffe0d0b7812 */ /* 0x000fe200078ec0ff */
[----:B-1----:R-:W-:Y:S01]  /*1a10*/  @P1 IMAD.WIDE R8, R64, 0x2, R6 ;  /* 0x0000000240081825 */ /* 0x002fe200078e0206 */
[----:B------:R-:W-:Y:S01]  /*1a20*/  LEA.HI.X R0, R5, c[0x0][0x1fc], R0, 0x1, P0 ;  /* 0x00007f0005007a11 */ /* 0x000fe200000f0c00 */
[----:B------:R-:W-:Y:S01]  /*1a30*/  SHFL.IDX PT, R17, R10, RZ, 0x1c1f ;  /* 0x001c1fff0a117589 */ /* 0x000fe200000e0000 */
[----:B------:R-:W-:Y:S01]  /*1a40*/  IADD3 R18, R12, -R11, RZ ;  /* 0x8000000b0c127210 */ /* 0x000fe20007ffe0ff */
[--C-:B------:R-:W-:Y:S01]  /*1a50*/  @P1 IMAD.WIDE R2, R184, 0x2, R6.reuse ;  /* 0x00000002b8021825 */ /* 0x100fe200078e0206 */
[----:B------:R-:W-:Y:S01]  /*1a60*/  SHF.L.U32 R5, R21, 0x6, RZ ;  /* 0x0000000615057819 */ /* 0x000fe200000006ff */
[----:B------:R1:W-:Y:S01]  /*1a70*/  @P1 LDGSTS.E.BYPASS.LTC128B.128 [R226+0x3100], [R8.64], !P6 ;  /* 0x0310000008e21fae */ /* 0x0003e2000f101d46 */
[----:B------:R-:W-:Y:S01]  /*1a80*/  ISETP.GT.AND P0, PT, R48, 0x20, PT ;  /* 0x000000203000780c */ /* 0x000fe20003f04270 */
[----:B------:R-:W-:Y:S01]  /*1a90*/  @P1 IMAD.WIDE R6, R183, 0x2, R6 ;  /* 0x00000002b7061825 */ /* 0x000fe200078e0206 */
[----:B------:R-:W-:Y:S01]  /*1aa0*/  LOP3.LUT R5, R5, 0xc0, RZ, 0xc0, !PT ;  /* 0x000000c005057812 */ /* 0x000fe200078ec0ff */
[----:B------:R2:W-:Y:S01]  /*1ab0*/  @P1 LDGSTS.E.BYPASS.LTC128B.128 [R226+0x4100], [R2.64], !P5 ;  /* 0x0410000002e21fae */ /* 0x0005e2000e901d46 */
[----:B------:R-:W-:-:S03]  /*1ac0*/  LEA R18, R14, R18, 0x3 ;  /* 0x000000120e127211 */ /* 0x000fc600078e18ff */
[----:B------:R-:W-:Y:S04]  /*1ad0*/  SHFL.IDX PT, R12, R0, RZ, 0x1c1f ;  /* 0x001c1fff000c7589 */ /* 0x000fe800000e0000 */
[----:B------:R3:W-:Y:S04]  /*1ae0*/  SHFL.IDX PT, R11, R0, 0x1, 0x1c1f ;  /* 0x003c1f00000b7f89 */ /* 0x0007e800000e0000 */
[----:B------:R4:W-:Y:S04]  /*1af0*/  @P1 LDGSTS.E.BYPASS.LTC128B.128 [R226+0x5100], [R6.64], !P4 ;  /* 0x0510000006e21fae */ /* 0x0009e8000e101d46 */
[----:B------:R-:W-:Y:S01]  /*1b00*/  SHFL.IDX PT, R10, R10, 0x1, 0x1c1f ;  /* 0x003c1f000a0a7f89 */ /* 0x000fe200000e0000 */
[----:B-1----:R-:W-:Y:S01]  /*1b10*/  SHF.L.U32 R8, R14, 0x3, RZ ;  /* 0x000000030e087819 */ /* 0x002fe200000006ff */
[----:B------:R-:W-:-:S02]  /*1b20*/  IMAD.SHL.U32 R9, R22, 0x8, RZ ;  /* 0x0000000816097824 */ /* 0x000fc400078e00ff */
[----:B--2---:R-:W-:Y:S01]  /*1b30*/  SHFL.IDX PT, R2, R16, 0x1, 0x1c1f ;  /* 0x003c1f0010027f89 */ /* 0x004fe200000e0000 */
[----:B------:R-:W-:Y:S02]  /*1b40*/  LOP3.LUT R8, R5, 0x8, R8, 0xf8, !PT ;  /* 0x0000000805087812 */ /* 0x000fe400078ef808 */
[----:B------:R-:W-:Y:S01]  /*1b50*/  SHF.R.U32.HI R5, RZ, 0x3, R5 ;  /* 0x00000003ff057819 */ /* 0x000fe20000011605 */
[----:B------:R-:W4:Y:S01]  /*1b60*/  SHFL.IDX PT, R3, R15, 0x1, 0x1c1f ;  /* 0x003c1f000f037f89 */ /* 0x000f2200000e0000 */
[----:B---3--:R-:W-:Y:S02]  /*1b70*/  SHF.R.S32.HI R0, RZ, 0x1, R13 ;  /* 0x00000001ff007819 */ /* 0x008fe4000001140d */
[----:B------:R-:W-:Y:S02]  /*1b80*/  LOP3.LUT R149, R8, R5, RZ, 0x3c, !PT ;  /* 0x0000000508957212 */ /* 0x000fe400078e3cff */
[C---:B------:R-:W-:Y:S02]  /*1b90*/  LOP3.LUT P3, RZ, R0.reuse, 0x2, RZ, 0xc0, !PT ;  /* 0x0000000200ff7812 */ /* 0x040fe4000786c0ff */
[----:B------:R-:W-:-:S04]  /*1ba0*/  SHF.L.U32 R0, R0, 0x6, RZ ;  /* 0x0000000600007819 */ /* 0x000fc800000006ff */
[----:B------:R-:W-:-:S04]  /*1bb0*/  LOP3.LUT R0, R0, 0xc0, RZ, 0xc0, !PT ;  /* 0x000000c000007812 */ /* 0x000fc800078ec0ff */
[----:B------:R-:W-:Y:S02]  /*1bc0*/  LOP3.LUT R5, R0, 0x8, R9, 0xf8, !PT ;  /* 0x0000000800057812 */ /* 0x000fe400078ef809 */
[----:B------:R-:W-:-:S04]  /*1bd0*/  SHF.R.U32.HI R0, RZ, 0x3, R0 ;  /* 0x00000003ff007819 */ /* 0x000fc80000011600 */
[----:B------:R-:W-:Y:S02]  /*1be0*/  LOP3.LUT R5, R5, R0, RZ, 0x3c, !PT ;  /* 0x0000000005057212 */ /* 0x000fe400078e3cff */
[----:B------:R-:W-:Y:S01]  /*1bf0*/  SHF.L.U32 R0, R20, 0x5, RZ ;  /* 0x0000000514007819 */ /* 0x000fe200000006ff */
[----:B----4-:R-:W-:-:S03]  /*1c00*/  @P0 IMAD.WIDE R6, R64, 0x2, R2 ;  /* 0x0000000240060825 */ /* 0x010fc600078e0202 */
[----:B------:R-:W-:Y:S01]  /*1c10*/  LOP3.LUT R148, R0, 0xffffff00, RZ, 0xc0, !PT ;  /* 0xffffff0000947812 */ /* 0x000fe200078ec0ff */
[--C-:B------:R-:W-:Y:S01]  /*1c20*/  @P0 IMAD.WIDE R8, R184, 0x2, R2.reuse ;  /* 0x00000002b8080825 */ /* 0x100fe200078e0202 */
[----:B------:R1:W-:Y:S02]  /*1c30*/  @P0 LDGSTS.E.BYPASS.LTC128B.128 [R226+0x3900], [R6.64], !P6 ;  /* 0x0390000006e20fae */ /* 0x0003e4000f101d46 */
[----:B------:R-:W-:Y:S01]  /*1c40*/  LEA R0, R23, R148, 0x9 ;  /* 0x0000009417007211 */ /* 0x000fe200078e48ff */
[----:B------:R-:W-:Y:S01]  /*1c50*/  @P0 IMAD.WIDE R2, R183, 0x2, R2 ;  /* 0x00000002b7020825 */ /* 0x000fe200078e0202 */
[----:B------:R2:W-:Y:S02]  /*1c60*/  @P0 LDGSTS.E.BYPASS.LTC128B.128 [R226+0x4900], [R8.64], !P5 ;  /* 0x0490000008e20fae */ /* 0x0005e4000e901d46 */
[----:B------:R-:W-:Y:S01]  /*1c70*/  LEA R0, R150, R0, 0x5 ;  /* 0x0000000096007211 */ /* 0x000fe200078e28ff */
[----:B------:R-:W-:Y:S01]  /*1c80*/  IMAD.WIDE R14, R64, 0x2, RZ ;  /* 0x00000002400e7825 */ /* 0x000fe200078e02ff */
[----:B------:R3:W-:Y:S03]  /*1c90*/  @P0 LDGSTS.E.BYPASS.LTC128B.128 [R226+0x5900], [R2.64], !P4 ;  /* 0x0590000002e20fae */ /* 0x0007e6000e101d46 */
[----:B------:R-:W-:Y:S01]  /*1ca0*/  IMAD.IADD R0, R149, 0x1, R0 ;  /* 0x0000000195007824 */ /* 0x000fe200078e0200 */
[----:B------:R-:W0:Y:S01]  /*1cb0*/  LDGDEPBAR ;  /* 0x00000000000079af */ /* 0x000e220000000000 */
[----:B------:R-:W-:-:S03]  /*1cc0*/  IADD3 R50, P1, R17, R14, RZ ;  /* 0x0000000e11327210 */ /* 0x000fc60007f3e0ff */
[----:B------:R-:W-:Y:S02]  /*1cd0*/  SHF.L.U32 R224, R0, 0x1, RZ ;  /* 0x0000000100e07819 */ /* 0x000fe400000006ff */
[----:B------:R-:W-:Y:S01]  /*1ce0*/  IMAD.X R51, R12, 0x1, R15, P1 ;  /* 0x000000010c337824 */ /* 0x000fe200008e060f */
[----:B------:R-:W-:Y:S02]  /*1cf0*/  IADD3 R46, P1, R14, R10, RZ ;  /* 0x0000000a0e2e7210 */ /* 0x000fe40007f3e0ff */
[----:B------:R-:W-:Y:S02]  /*1d00*/  IMAD R225, R4, 0x2, R224 ;  /* 0x0000000204e17824 */ /* 0x000fe400078e02e0 */
[----:B------:R-:W-:Y:S01]  /*1d10*/  IADD3.X R47, R15, R11, RZ, P1, !PT ;  /* 0x0000000b0f2f7210 */ /* 0x000fe20000ffe4ff */
[----:B-1----:R-:W-:-:S04]  /*1d20*/  IMAD.WIDE R6, R184, 0x2, RZ ;  /* 0x00000002b8067825 */ /* 0x002fc800078e02ff */
[----:B--2---:R-:W-:Y:S01]  /*1d30*/  IMAD.WIDE R8, R183, 0x2, RZ ;  /* 0x00000002b7087825 */ /* 0x004fe200078e02ff */
[----:B------:R-:W-:Y:S02]  /*1d40*/  IADD3 R44, P1, R17, R6, RZ ;  /* 0x00000006112c7210 */ /* 0x000fe40007f3e0ff */
[----:B------:R-:W-:Y:S01]  /*1d50*/  IADD3 R38, P0, R6, R10, RZ ;  /* 0x0000000a06267210 */ /* 0x000fe20007f1e0ff */
[----:B---3--:R-:W-:Y:S01]  /*1d60*/  IMAD.U32 R3, R18, 0x20, R5 ;  /* 0x0000002012037824 */ /* 0x008fe200078e0005 */
[----:B------:R-:W-:-:S04]  /*1d70*/  DEPBAR.LE SB0, 0x1 ;  /* 0x000080400000791a */ /* 0x000fc80000000000 */
[----:B------:R-:W-:-:S04]  /*1d80*/  DEPBAR.LE SB0, 0x0 ;  /* 0x000080000000791a */ /* 0x000fc80000000000 */
[----:B------:R-:W-:Y:S01]  /*1d90*/  BAR.SYNC.DEFER_BLOCKING 0x0 ;  /* 0x0000000000007b1d */ /* 0x000fe20000010000 */
[----:B------:R-:W-:Y:S02]  /*1da0*/  IADD3.X R45, R12, R7, RZ, P1, !PT ;  /* 0x000000070c2d7210 */ /* 0x000fe40000ffe4ff */
[----:B------:R-:W-:Y:S02]  /*1db0*/  IADD3.X R39, R7, R11, RZ, P0, !PT ;  /* 0x0000000b07277210 */ /* 0x000fe400007fe4ff */
[----:B------:R-:W-:Y:S02]  /*1dc0*/  IADD3 R36, P1, R17, R8, RZ ;  /* 0x0000000811247210 */ /* 0x000fe40007f3e0ff */
[----:B------:R-:W-:Y:S02]  /*1dd0*/  IADD3 R6, P0, R8, R10, RZ ;  /* 0x0000000a08067210 */ /* 0x000fe40007f1e0ff */
[----:B------:R-:W-:Y:S02]  /*1de0*/  SHF.L.U32 R220, R3, 0x1, RZ ;  /* 0x0000000103dc7819 */ /* 0x000fe400000006ff */
[----:B------:R-:W-:-:S02]  /*1df0*/  MOV R2, 0x10 ;  /* 0x0000001000027802 */ /* 0x000fc40000000f00 */
[----:B------:R-:W-:Y:S02]  /*1e00*/  IADD3.X R37, R12, R9, RZ, P1, !PT ;  /* 0x000000090c257210 */ /* 0x000fe40000ffe4ff */
[----:B------:R-:W-:Y:S02]  /*1e10*/  IADD3.X R7, R9, R11, RZ, P0, !PT ;  /* 0x0000000b09077210 */ /* 0x000fe400007fe4ff */
[----:B------:R-:W-:Y:S02]  /*1e20*/  ISETP.LT.OR P0, PT, R48, 0x1, P2 ;  /* 0x000000013000780c */ /* 0x000fe40001701670 */
[----:B------:R-:W-:Y:S02]  /*1e30*/  SEL R2, R2, 0xfffffff0, !P3 ;  /* 0xfffffff002027807 */ /* 0x000fe40005800000 */
[----:B------:R-:W-:Y:S02]  /*1e40*/  ISETP.GE.AND P1, PT, R19, c[0x0][0x1d4], PT ;  /* 0x0000750013007a0c */ /* 0x000fe40003f26270 */
[----:B------:R-:W-:Y:S01]  /*1e50*/  LEA R0, R2, R220, 0x1 ;  /* 0x000000dc02007211 */ /* 0x000fe200078e08ff */
[----:B------:R-:W-:Y:S01]  /*1e60*/  LDSM.16.M88.4 R8, [R224+0x7100] ;  /* 0x00710000e008783b */ /* 0x000fe20000000200 */
[----:B------:R-:W-:-:S03]  /*1e70*/  ISETP.LT.OR P2, PT, R48, 0x21, P2 ;  /* 0x000000213000780c */ /* 0x000fc60001741670 */
[----:B------:R-:W1:Y:S04]  /*1e80*/  LDSM.16.M88.4 R20, [R220+0x3100] ;  /* 0x00310000dc14783b */ /* 0x000e680000000200 */
[----:B------:R-:W2:Y:S04]  /*1e90*/  LDSM.16.M88.4 R32, [R220+0x3500] ;  /* 0x00350000dc20783b */ /* 0x000ea80000000200 */
[----:B------:R-:W3:Y:S04]  /*1ea0*/  LDSM.16.M88.4 R28, [R220+0x3900] ;  /* 0x00390000dc1c783b */ /* 0x000ee80000000200 */
[----:B------:R-:W4:Y:S04]  /*1eb0*/  LDSM.16.M88.4 R24, [R220+0x3d00] ;  /* 0x003d0000dc18783b */ /* 0x000f280000000200 */
[----:B------:R-:W3:Y:S04]  /*1ec0*/  LDSM.16.M88.4 R12, [R224+0x6100] ;  /* 0x00610000e00c783b */ /* 0x000ee80000000200 */
[----:B------:R-:W-:Y:S04]  /*1ed0*/  LDSM.16.M88.4 R56, [R0+0x3100] ;  /* 0x003100000038783b */ /* 0x000fe80000000200 */
[----:B------:R-:W-:Y:S04]  /*1ee0*/  LDSM.16.M88.4 R84, [R0+0x3500] ;  /* 0x003500000054783b */ /* 0x000fe80000000200 */
[----:B------:R-:W-:Y:S04]  /*1ef0*/  LDSM.16.M88.4 R96, [R0+0x3900] ;  /* 0x003900000060783b */ /* 0x000fe80000000200 */
[----:B------:R4:W-:Y:S04]  /*1f00*/  LDSM.16.M88.4 R108, [R0+0x3d00] ;  /* 0x003d0000006c783b */ /* 0x0009e80000000200 */
[----:B------:R-:W3:Y:S04]  /*1f10*/  LDSM.16.M88.4 R40, [R225+0x6100] ;  /* 0x00610000e128783b */ /* 0x000ee80000000200 */
[----:B------:R-:W3:Y:S01]  /*1f20*/  LDSM.16.M88.4 R16, [R225+0x7100] ;  /* 0x00710000e110783b */ /* 0x000ee20000000200 */
[----:B-1----:R-:W-:Y:S03]  /*1f30*/  HMMA.16816.F32 R52, R8, R20, RZ ;  /* 0x000000140834723c */ /* 0x002fe600000018ff */
[----:B------:R-:W-:Y:S01]  /*1f40*/  @!PT LDS RZ, [RZ] ;  /* 0x00000000fffff984 */ /* 0x000fe20000000800 */
[----:B------:R-:W-:Y:S01]  /*1f50*/  @!PT LDS RZ, [RZ] ;  /* 0x00000000fffff984 */ /* 0x000fe20000000800 */
[----:B------:R-:W-:Y:S01]  /*1f60*/  @!PT LDS RZ, [RZ] ;  /* 0x00000000fffff984 */ /* 0x000fe20000000800 */
[----:B------:R1:W-:Y:S01]  /*1f70*/  LDGSTS.E.BYPASS.LTC128B.128 [R226+0x100], [R50.64], !P0 ;  /* 0x0010000032e27fae */ /* 0x0003e2000c101d46 */
[----:B------:R-:W-:-:S02]  /*1f80*/  ISETP.LT.OR P0, PT, R48, 0x1, P1 ;  /* 0x000000013000780c */ /* 0x000fc40000f01670 */
[----:B------:R-:W-:Y:S02]  /*1f90*/  ISETP.LT.OR P1, PT, R48, 0x21, P1 ;  /* 0x000000213000780c */ /* 0x000fe40000f21670 */
[----:B--2---:R-:W-:Y:S01]  /*1fa0*/  HMMA.16816.F32 R100, R8, R32, RZ ;  /* 0x000000200864723c */ /* 0x004fe200000018ff */
[----:B----4-:R-:W-:-:S07]  /*1fb0*/  IADD3 R0, R220, 0x3100, RZ ;  /* 0x00003100dc007810 */ /* 0x010fce0007ffe0ff */
[C---:B---3--:R-:W-:Y:S01]  /*1fc0*/  HMMA.16816.F32 R88, R8.reuse, R28, RZ ;  /* 0x0000001c0858723c */ /* 0x048fe200000018ff */
[----:B------:R2:W-:Y:S01]  /*1fd0*/  LDGSTS.E.BYPASS.LTC128B.128 [R226+0x1100], [R44.64], !P0 ;  /* 0x011000002ce27fae */ /* 0x0005e2000c101d46 */
[----:B------:R-:W-:Y:S02]  /*1fe0*/  ISETP.GE.AND P0, PT, R49, c[0x0][0x1d4], PT ;  /* 0x0000750031007a0c */ /* 0x000fe40003f06270 */
[----:B------:R-:W-:Y:S02]  /*1ff0*/  LEA R223, R2, R0, 0x1 ;  /* 0x0000000002df7211 */ /* 0x000fe400078e08ff */
[C---:B------:R-:W-:Y:S02]  /*2000*/  ISETP.LT.OR P3, PT, R48.reuse, 0x1, P0 ;  /* 0x000000013000780c */ /* 0x040fe40000761670 */
[----:B------:R-:W-:Y:S01]  /*2010*/  ISETP.LT.OR P0, PT, R48, 0x21, P0 ;  /* 0x000000213000780c */ /* 0x000fe20000701670 */
[C---:B------:R-:W-:Y:S08]  /*2020*/  HMMA.16816.F32 R72, R8.reuse, R24, RZ ;  /* 0x000000180848723c */ /* 0x040ff000000018ff */
[----:B------:R-:W-:Y:S02]  /*2030*/  HMMA.16816.F32 R104, R8, R22, RZ ;  /* 0x000000160868723c */ /* 0x000fe400000018ff */
[----:B------:R3:W-:Y:S01]  /*2040*/  LDGSTS.E.BYPASS.LTC128B.128 [R226+0x2100], [R36.64], !P3 ;  /* 0x0210000024e27fae */ /* 0x0007e2000d901d46 */
[----:B------:R-:W-:-:S03]  /*2050*/  ISETP.GT.AND P3, PT, R171, 0x3f, PT ;  /* 0x0000003fab00780c */ /* 0x000fc60003f64270 */
[----:B------:R2:W-:Y:S01]  /*2060*/  LDGSTS.E.BYPASS.LTC128B.128 [R226+0x900], [R46.64], !P2 ;  /* 0x009000002ee27fae */ /* 0x0005e2000d101d46 */
[----:B------:R-:W-:Y:S01]  /*2070*/  ISETP.GE.AND P2, PT, R65, 0x41, PT ;  /* 0x000000414100780c */ /* 0x000fe20003f46270 */
[C---:B------:R-:W-:Y:S02]  /*2080*/  HMMA.16816.F32 R92, R8.reuse, R34, RZ ;  /* 0x00000022085c723c */ /* 0x040fe400000018ff */
[----:B------:R3:W-:Y:S04]  /*2090*/  LDGSTS.E.BYPASS.LTC128B.128 [R226+0x1900], [R38.64], !P1 ;  /* 0x0190000026e27fae */ /* 0x0007e8000c901d46 */
[----:B------:R4:W-:Y:S02]  /*20a0*/  LDGSTS.E.BYPASS.LTC128B.128 [R226+0x2900], [R6.64], !P0 ;  /* 0x0290000006e27fae */ /* 0x0009e4000c101d46 */
[C---:B------:R-:W-:Y:S02]  /*20b0*/  HMMA.16816.F32 R76, R8.reuse, R30, RZ ;  /* 0x0000001e084c723c */ /* 0x040fe400000018ff */
[----:B------:R-:W-:Y:S04]  /*20c0*/  LDSM.16.M88.4 R68, [R220+0x4100] ;  /* 0x00410000dc44783b */ /* 0x000fe80000000200 */
[----:B------:R-:W0:Y:S02]  /*20d0*/  LDGDEPBAR ;  /* 0x00000000000079af */ /* 0x000e240000000000 */
[----:B------:R-:W-:Y:S08]  /*20e0*/  HMMA.16816.F32 R60, R8, R26, RZ ;  /* 0x0000001a083c723c */ /* 0x000ff000000018ff */
[C---:B------:R-:W-:Y:S01]  /*20f0*/  HMMA.16816.F32 R8, R12.reuse, R20, RZ ;  /* 0x000000140c08723c */ /* 0x040fe200000018ff */
[----:B--2---:R-:W-:Y:S04]  /*2100*/  LDSM.16.M88.4 R44, [R220+0x5100] ;  /* 0x00510000dc2c783b */ /* 0x004fe80000000200 */
[----:B---3--:R-:W2:Y:S03]  /*2110*/  LDSM.16.M88.4 R36, [R224+0x8100] ;  /* 0x00810000e024783b */ /* 0x008ea60000000200 */
[C---:B------:R-:W-:Y:S08]  /*2120*/  HMMA.16816.F32 R80, R12.reuse, R22, RZ ;  /* 0x000000160c50723c */ /* 0x040ff000000018ff */
[C---:B------:R-:W-:Y:S08]  /*2130*/  HMMA.16816.F32 R20, R12.reuse, R32, RZ ;  /* 0x000000200c14723c */ /* 0x040ff000000018ff */
[----:B------:R-:W-:Y:S01]  /*2140*/  HMMA.16816.F32 R116, R12, R34, RZ ;  /* 0x000000220c74723c */ /* 0x000fe200000018ff */
[----:B------:R-:W3:Y:S07]  /*2150*/  LDSM.16.M88.4 R32, [R224+0x9100] ;  /* 0x00910000e020783b */ /* 0x000eee0000000200 */
[----:B------:R-:W-:Y:S08]  /*2160*/  HMMA.16816.F32 R8, R40, R56, R8 ;  /* 0x000000382808723c */ /* 0x000ff00000001808 */
[C---:B-1----:R-:W-:Y:S08]  /*2170*/  HMMA.16816.F32 R48, R12.reuse, R28, RZ ;  /* 0x0000001c0c30723c */ /* 0x042ff000000018ff */
[C---:B------:R-:W-:Y:S01]  /*2180*/  HMMA.16816.F32 R128, R12.reuse, R30, RZ ;  /* 0x0000001e0c80723c */ /* 0x040fe200000018ff */
[----:B------:R-:W-:Y:S07]  /*2190*/  LDSM.16.M88.4 R28, [R225+0x8100] ;  /* 0x00810000e11c783b */ /* 0x000fee0000000200 */
[C---:B------:R-:W-:Y:S08]  /*21a0*/  HMMA.16816.F32 R112, R12.reuse, R24, RZ ;  /* 0x000000180c70723c */ /* 0x040ff000000018ff */
[----:B------:R-:W-:Y:S01]  /*21b0*/  HMMA.16816.F32 R120, R12, R26, RZ ;  /* 0x0000001a0c78723c */ /* 0x000fe200000018ff */
[----:B------:R-:W-:Y:S07]  /*21c0*/  LDSM.16.M88.4 R24, [R225+0x9100] ;  /* 0x00910000e118783b */ /* 0x000fee0000000200 */
[----:B------:R-:W-:Y:S01]  /*21d0*/  HMMA.16816.F32 R12, R16, R56, R52 ;  /* 0x00000038100c723c */ /* 0x000fe20000001834 */
[----:B------:R-:W1:Y:S07]  /*21e0*/  LDSM.16.M88.4 R52, [R223+0x1000] ;  /* 0x00100000df34783b */ /* 0x000e6e0000000200 */
[----:B--2---:R-:W-:Y:S08]  /*21f0*/  HMMA.16816.F32 R8, R36, R68, R8 ;  /* 0x000000442408723c */ /* 0x004ff00000001808 */
[----:B------:R-:W-:Y:S08]  /*2200*/  HMMA.16816.F32 R136, R16, R86, R92 ;  /* 0x000000561088723c */ /* 0x000ff0000000185c */
[----:B------:R-:W-:Y:S01]  /*2210*/  HMMA.16816.F32 R92, R40, R84, R20 ;  /* 0x00000054285c723c */ /* 0x000fe20000001814 */
[----:B------:R-:W2:Y:S07]  /*2220*/  LDSM.16.M88.4 R20, [R224+0xa100] ;  /* 0x00a10000e014783b */ /* 0x000eae0000000200 */
[-C--:B------:R-:W-:Y:S08]  /*2230*/  HMMA.16816.F32 R104, R16, R58.reuse, R104 ;  /* 0x0000003a1068723c */ /* 0x080ff00000001868 */
[----:B------:R-:W-:Y:S08]  /*2240*/  HMMA.16816.F32 R80, R40, R58, R80 ;  /* 0x0000003a2850723c */ /* 0x000ff00000001850 */
[----:B---3--:R-:W-:Y:S01]  /*2250*/  HMMA.16816.F32 R56, R32, R68, R12 ;  /* 0x000000442038723c */ /* 0x008fe2000000180c */
[----:B------:R-:W-:Y:S07]  /*2260*/  LDSM.16.M88.4 R12, [R225+0xa100] ;  /* 0x00a10000e10c783b */ /* 0x000fee0000000200 */
[C---:B------:R-:W-:Y:S08]  /*2270*/  HMMA.16816.F32 R124, R16.reuse, R84, R100 ;  /* 0x00000054107c723c */ /* 0x040ff00000001864 */
[C---:B------:R-:W-:Y:S08]  /*2280*/  HMMA.16816.F32 R140, R16.reuse, R96, R88 ;  /* 0x00000060108c723c */ /* 0x040ff00000001858 */
[C---:B------:R-:W-:Y:S08]  /*2290*/  HMMA.16816.F32 R152, R16.reuse, R108, R72 ;  /* 0x0000006c1098723c */ /* 0x040ff00000001848 */
[C---:B------:R-:W-:Y:S08]  /*22a0*/  HMMA.16816.F32 R144, R16.reuse, R98, R76 ;  /* 0x000000621090723c */ /* 0x040ff0000000184c */
[----:B------:R-:W-:Y:S01]  /*22b0*/  HMMA.16816.F32 R156, R16, R110, R60 ;  /* 0x0000006e109c723c */ /* 0x000fe2000000183c */
[----:B------:R-:W3:Y:S07]  /*22c0*/  LDSM.16.M88.4 R16, [R224+0xb100] ;  /* 0x00b10000e010783b */ /* 0x000eee0000000200 */
[----:B-1----:R-:W-:Y:S01]  /*22d0*/  HMMA.16816.F32 R72, R28, R52, R8 ;  /* 0x000000341c48723c */ /* 0x002fe20000001808 */
[----:B------:R-:W-:Y:S07]  /*22e0*/  LDSM.16.M88.4 R8, [R225+0xb100] ;  /* 0x00b10000e108783b */ /* 0x000fee0000000200 */
[----:B------:R-:W-:Y:S01]  /*22f0*/  HMMA.16816.F32 R132, R40, R96, R48 ;  /* 0x000000602884723c */ /* 0x000fe20000001830 */
[----:B------:R-:W1:Y:S07]  /*2300*/  LDSM.16.M88.4 R48, [R223+0x2000] ;  /* 0x00200000df30783b */ /* 0x000e6e0000000200 */
[----:B------:R-:W-:Y:S01]  /*2310*/  HMMA.16816.F32 R60, R24, R52, R56 ;  /* 0x00000034183c723c */ /* 0x000fe20000001838 */
[----:B------:R-:W1:Y:S07]  /*2320*/  LDSM.16.M88.4 R56, [R220+0x4500] ;  /* 0x00450000dc38783b */ /* 0x000e6e0000000200 */
[----:B------:R-:W-:Y:S08]  /*2330*/  HMMA.16816.F32 R80, R36, R70, R80 ;  /* 0x000000462450723c */ /* 0x000ff00000001850 */
[----:B--2---:R-:W-:Y:S08]  /*2340*/  HMMA.16816.F32 R76, R20, R44, R72 ;  /* 0x0000002c144c723c */ /* 0x004ff00000001848 */
[----:B------:R-:W-:Y:S08]  /*2350*/  HMMA.16816.F32 R100, R40, R86, R116 ;  /* 0x000000562864723c */ /* 0x000ff00000001874 */
[----:B------:R-:W-:Y:S08]  /*2360*/  HMMA.16816.F32 R84, R32, R70, R104 ;  /* 0x000000462054723c */ /* 0x000ff00000001868 */
[----:B---3--:R-:W-:Y:S01]  /*2370*/  HMMA.16816.F32 R68, R16, R44, R60 ;  /* 0x0000002c1044723c */ /* 0x008fe2000000183c */
[----:B------:R-:W2:Y:S07]  /*2380*/  LDSM.16.M88.4 R60, [R223+0x1400] ;  /* 0x00140000df3c783b */ /* 0x000eae0000000200 */
[----:B------:R-:W-:Y:S08]  /*2390*/  HMMA.16816.F32 R72, R28, R54, R80 ;  /* 0x000000361c48723c */ /* 0x000ff00000001850 */
[----:B-1----:R-:W-:Y:S08]  /*23a0*/  HMMA.16816.F32 R88, R12, R48, R76 ;  /* 0x000000300c58723c */ /* 0x002ff0000000184c */
[----:B------:R-:W-:Y:S08]  /*23b0*/  HMMA.16816.F32 R80, R24, R54, R84 ;  /* 0x000000361850723c */ /* 0x000ff00000001854 */
[----:B------:R-:W-:Y:S08]  /*23c0*/  HMMA.16816.F32 R76, R36, R56, R92 ;  /* 0x00000038244c723c */ /* 0x000ff0000000185c */
[----:B------:R-:W-:Y:S01]  /*23d0*/  HMMA.16816.F32 R112, R40, R108, R112 ;  /* 0x0000006c2870723c */ /* 0x000fe20000001870 */
[----:B------:R-:W-:-:S04]  /*23e0*/  FMUL.FTZ R0, R88, c[0x0][0x320] ;  /* 0x0000c80058007a20 */ /* 0x000fc80000410000 */
[----:B------:R1:W3:Y:S03]  /*23f0*/  MUFU.TANH R161, R0 ;  /* 0x0000000000a17308 */ /* 0x0002e60000002400 */
[C---:B------:R-:W-:Y:S08]  /*2400*/  HMMA.16816.F32 R128, R40.reuse, R98, R128 ;  /* 0x000000622880723c */ /* 0x040ff00000001880 */
[----:B------:R-:W-:Y:S01]  /*2410*/  HMMA.16816.F32 R120, R40, R110, R120 ;  /* 0x0000006e2878723c */ /* 0x000fe20000001878 */
[----:B------:R-:W3:Y:S01]  /*2420*/  LDSM.16.M88.4 R40, [R220+0x5500] ;  /* 0x00550000dc28783b */ /* 0x000ee20000000200 */
[----:B-1----:R-:W-:-:S06]  /*2430*/  FMUL.FTZ R0, R89, c[0x0][0x320] ;  /* 0x0000c80059007a20 */ /* 0x002fcc0000410000 */
[----:B------:R-:W-:Y:S01]  /*2440*/  HMMA.16816.F32 R84, R8, R48, R68 ;  /* 0x000000300854723c */ /* 0x000fe20000001844 */
[----:B------:R1:W1:Y:S07]  /*2450*/  MUFU.TANH R160, R0 ;  /* 0x0000000000a07308 */ /* 0x00026e0000002400 */
[----:B------:R-:W-:Y:S08]  /*2460*/  HMMA.16816.F32 R68, R20, R46, R72 ;  /* 0x0000002e1444723c */ /* 0x000ff00000001848 */
[----:B------:R-:W-:Y:S01]  /*2470*/  HMMA.16816.F32 R52, R32, R56, R124 ;  /* 0x000000382034723c */ /* 0x000fe2000000187c */
[----:B-1----:R-:W-:-:S04]  /*2480*/  FMUL.FTZ R0, R90, c[0x0][0x320] ;  /* 0x0000c8005a007a20 */ /* 0x002fc80000410000 */
[----:B------:R1:W1:Y:S03]  /*2490*/  MUFU.TANH R127, R0 ;  /* 0x00000000007f7308 */ /* 0x0002660000002400 */
[----:B------:R-:W-:Y:S01]  /*24a0*/  HMMA.16816.F32 R72, R16, R46, R80 ;  /* 0x0000002e1048723c */ /* 0x000fe20000001850 */
[----:B------:R-:W3:Y:S07]  /*24b0*/  LDSM.16.M88.4 R44, [R223+0x2400] ;  /* 0x00240000df2c783b */ /* 0x000eee0000000200 */
[----:B--2---:R-:W-:Y:S01]  /*24c0*/  HMMA.16816.F32 R76, R28, R60, R76 ;  /* 0x0000003c1c4c723c */ /* 0x004fe2000000184c */
[----:B-1----:R-:W-:-:S07]  /*24d0*/  FMUL.FTZ R0, R91, c[0x0][0x320] ;  /* 0x0000c8005b007a20 */ /* 0x002fce0000410000 */
[----:B------:R-:W-:Y:S01]  /*24e0*/  HMMA.16816.F32 R80, R12, R50, R68 ;  /* 0x000000320c50723c */ /* 0x000fe20000001844 */
[----:B------:R1:W2:Y:S07]  /*24f0*/  MUFU.TANH R126, R0 ;  /* 0x00000000007e7308 */ /* 0x0002ae0000002400 */
[----:B------:R-:W-:Y:S01]  /*2500*/  HMMA.16816.F32 R68, R24, R60, R52 ;  /* 0x0000003c1844723c */ /* 0x000fe20000001834 */
[----:B------:R-:W2:Y:S07]  /*2510*/  LDSM.16.M88.4 R52, [R220+0x4900] ;  /* 0x00490000dc34783b */ /* 0x000eae0000000200 */
[----:B------:R-:W-:Y:S01]  /*2520*/  HMMA.16816.F32 R88, R8, R50, R72 ;  /* 0x000000320858723c */ /* 0x000fe20000001848 */
[----:B-1----:R-:W-:-:S04]  /*2530*/  FMUL.FTZ R0, R84, c[0x0][0x320] ;  /* 0x0000c80054007a20 */ /* 0x002fc80000410000 */
[----:B------:R1:W1:Y:S03]  /*2540*/  MUFU.TANH R125, R0 ;  /* 0x00000000007d7308 */ /* 0x0002660000002400 */
[----:B------:R-:W-:Y:S08]  /*2550*/  HMMA.16816.F32 R48, R36, R58, R100 ;  /* 0x0000003a2430723c */ /* 0x000ff00000001864 */
[----:B---3--:R-:W-:Y:S01]  /*2560*/  HMMA.16816.F32 R72, R20, R40, R76 ;  /* 0x000000281448723c */ /* 0x008fe2000000184c */
[----:B-1----:R-:W-:-:S07]  /*2570*/  FMUL.FTZ R0, R85, c[0x0][0x320] ;  /* 0x0000c80055007a20 */ /* 0x002fce0000410000 */
[----:B------:R-:W-:Y:S01]  /*2580*/  HMMA.16816.F32 R76, R32, R58, R136 ;  /* 0x0000003a204c723c */ /* 0x000fe20000001888 */
[----:B------:R1:W3:Y:S07]  /*2590*/  MUFU.TANH R124, R0 ;  /* 0x00000000007c7308 */ /* 0x0002ee0000002400 */
[----:B------:R-:W-:Y:S08]  /*25a0*/  HMMA.16816.F32 R56, R16, R40, R68 ;  /* 0x000000281038723c */ /* 0x000ff00000001844 */
[----:B------:R-:W-:Y:S01]  /*25b0*/  HMMA.16816.F32 R68, R28, R62, R48 ;  /* 0x0000003e1c44723c */ /* 0x000fe20000001830 */
[----:B-1----:R-:W-:Y:S01]  /*25c0*/  FMUL.FTZ R0, R86, c[0x0][0x320] ;  /* 0x0000c80056007a20 */ /* 0x002fe20000410000 */
[----:B------:R-:W1:Y:S03]  /*25d0*/  LDSM.16.M88.4 R48, [R223+0x1800] ;  /* 0x00180000df30783b */ /* 0x000e660000000200 */
[----:B------:R2:W1:Y:S02]  /*25e0*/  MUFU.TANH R119, R0 ;  /* 0x0000000000777308 */ /* 0x0004640000002400 */
[----:B--2---:R-:W-:-:S09]  /*25f0*/  FMUL.FTZ R0, R87, c[0x0][0x320] ;  /* 0x0000c80057007a20 */ /* 0x004fd20000410000 */
[----:B------:R-:W-:Y:S01]  /*2600*/  HMMA.16816.F32 R84, R8, R44, R56 ;  /* 0x0000002c0854723c */ /* 0x000fe20000001838 */
[----:B------:R-:W2:Y:S01]  /*2610*/  LDSM.16.M88.4 R56, [R220+0x5900] ;  /* 0x00590000dc38783b */ /* 0x000ea20000000200 */
[----:B------:R3:W1:Y:S06]  /*2620*/  MUFU.TANH R117, R0 ;  /* 0x0000000000757308 */ /* 0x00066c0000002400 */
[----:B------:R-:W-:Y:S01]  /*2630*/  HMMA.16816.F32 R68, R20, R42, R68 ;  /* 0x0000002a1444723c */ /* 0x000fe20000001844 */
[----:B---3--:R-:W-:-:S04]  /*2640*/  FMUL.FTZ R0, R80, c[0x0][0x320] ;  /* 0x0000c80050007a20 */ /* 0x008fc80000410000 */
[----:B------:R3:W1:Y:S02]  /*2650*/  MUFU.TANH R118, R0 ;  /* 0x0000000000767308 */ /* 0x0006640000002400 */
[----:B---3--:R-:W-:-:S06]  /*2660*/  FMUL.FTZ R0, R81, c[0x0][0x320] ;  /* 0x0000c80051007a20 */ /* 0x008fcc0000410000 */
[----:B------:R3:W1:Y:S02]  /*2670*/  MUFU.TANH R116, R0 ;  /* 0x0000000000747308 */ /* 0x0006640000002400 */
[----:B---3--:R-:W-:-:S06]  /*2680*/  FMUL.FTZ R0, R82, c[0x0][0x320] ;  /* 0x0000c80052007a20 */ /* 0x008fcc0000410000 */
[----:B------:R3:W1:Y:S02]  /*2690*/  MUFU.TANH R111, R0 ;  /* 0x00000000006f7308 */ /* 0x0006640000002400 */
[----:B---3--:R-:W-:Y:S02]  /*26a0*/  FMUL.FTZ R0, R83, c[0x0][0x320] ;  /* 0x0000c80053007a20 */ /* 0x008fe40000410000 */
[----:B------:R-:W-:Y:S04]  /*26b0*/  HMMA.16816.F32 R80, R12, R44, R72 ;  /* 0x0000002c0c50723c */ /* 0x000fe80000001848 */
[----:B------:R3:W1:Y:S04]  /*26c0*/  MUFU.TANH R110, R0 ;  /* 0x00000000006e7308 */ /* 0x0006680000002400 */
[----:B------:R-:W-:Y:S08]  /*26d0*/  HMMA.16816.F32 R72, R24, R62, R76 ;  /* 0x0000003e1848723c */ /* 0x000ff0000000184c */
[----:B------:R-:W-:Y:S01]  /*26e0*/  HMMA.16816.F32 R76, R36, R52, R132 ;  /* 0x00000034244c723c */ /* 0x000fe20000001884 */
[----:B---3--:R-:W-:-:S04]  /*26f0*/  FMUL.FTZ R0, R88, c[0x0][0x320] ;  /* 0x0000c80058007a20 */ /* 0x008fc80000410000 */
[----:B------:R3:W1:Y:S03]  /*2700*/  MUFU.TANH R109, R0 ;  /* 0x00000000006d7308 */ /* 0x0006660000002400 */
[----:B------:R-:W-:Y:S08]  /*2710*/  HMMA.16816.F32 R60, R32, R52, R140 ;  /* 0x00000034203c723c */ /* 0x000ff0000000188c */
[----:B------:R-:W-:Y:S01]  /*2720*/  HMMA.16816.F32 R72, R16, R42, R72 ;  /* 0x0000002a1048723c */ /* 0x000fe20000001848 */
[----:B------:R-:W4:Y:S01]  /*2730*/  LDSM.16.M88.4 R40, [R223+0x2800] ;  /* 0x00280000df28783b */ /* 0x000f220000000200 */
[----:B---3--:R-:W-:-:S06]  /*2740*/  FMUL.FTZ R0, R89, c[0x0][0x320] ;  /* 0x0000c80059007a20 */ /* 0x008fcc0000410000 */
[-C--:B-1----:R-:W-:Y:S01]  /*2750*/  HMMA.16816.F32 R76, R28, R48.reuse, R76 ;  /* 0x000000301c4c723c */ /* 0x082fe2000000184c */
[----:B------:R1:W3:Y:S07]  /*2760*/  MUFU.TANH R108, R0 ;  /* 0x00000000006c7308 */ /* 0x0002ee0000002400 */
[----:B------:R-:W-:Y:S01]  /*2770*/  HMMA.16816.F32 R60, R24, R48, R60 ;  /* 0x00000030183c723c */ /* 0x000fe2000000183c */
[----:B-1----:R-:W-:-:S04]  /*2780*/  FMUL.FTZ R0, R90, c[0x0][0x320] ;  /* 0x0000c8005a007a20 */ /* 0x002fc80000410000 */
[----:B------:R1:W1:Y:S11]  /*2790*/  MUFU.TANH R107, R0 ;  /* 0x00000000006b7308 */ /* 0x0002760000002400 */
[----:B------:R-:W-:Y:S08]  /*27a0*/  @!UPT UIADD3 URZ, URZ, URZ, URZ ;  /* 0x0000003f3f3ff290 */ /* 0x000ff0000fffe03f */
[----:B--2---:R-:W-:Y:S01]  /*27b0*/  HMMA.16816.F32 R60, R16, R56, R60 ;  /* 0x00000038103c723c */ /* 0x004fe2000000183c */
[----:B-1----:R-:W-:-:S07]  /*27c0*/  FMUL.FTZ R0, R91, c[0x0][0x320] ;  /* 0x0000c8005b007a20 */ /* 0x002fce0000410000 */
[----:B------:R-:W-:Y:S01]  /*27d0*/  HMMA.16816.F32 R88, R8, R46, R72 ;  /* 0x0000002e0858723c */ /* 0x000fe20000001848 */
[----:B------:R1:W2:Y:S07]  /*27e0*/  MUFU.TANH R105, R0 ;  /* 0x0000000000697308 */ /* 0x0002ae0000002400 */
[----:B------:R-:W-:Y:S08]  /*27f0*/  HMMA.16816.F32 R72, R20, R56, R76 ;  /* 0x000000381448723c */ /* 0x000ff0000000184c */
        /* <DEDUP_REMOVED lines=10> */
[----:B------:R-:W-:Y:S01]  /*28a0*/  HMMA.16816.F32 R76, R16, R58, R76 ;  /* 0x0000003a104c723c */ /* 0x000fe2000000184c */
[----:B-1----:R-:W-:-:S07]  /*28b0*/  FMUL.FTZ R0, R83, c[0x0][0x320] ;  /* 0x0000c80053007a20 */ /* 0x002fce0000410000 */
[----:B------:R-:W-:Y:S01]  /*28c0*/  HMMA.16816.F32 R80, R12, R46, R68 ;  /* 0x0000002e0c50723c */ /* 0x000fe20000001844 */
[----:B------:R-:W1:Y:S01]  /*28d0*/  LDSM.16.M88.4 R44, [R220+0x4d00] ;  /* 0x004d0000dc2c783b */ /* 0x000e620000000200 */
[----:B------:R2:W1:Y:S06]  /*28e0*/  MUFU.TANH R102, R0 ;  /* 0x0000000000667308 */ /* 0x00046c0000002400 */
[----:B------:R-:W-:Y:S01]  /*28f0*/  HMMA.16816.F32 R68, R36, R54, R128 ;  /* 0x000000362444723c */ /* 0x000fe20000001880 */
[----:B------:R-:W1:Y:S07]  /*2900*/  LDSM.16.M88.4 R52, [R223+0x1c00] ;  /* 0x001c0000df34783b */ /* 0x000e6e0000000200 */
[----:B----4-:R-:W-:Y:S01]  /*2910*/  HMMA.16816.F32 R76, R8, R42, R76 ;  /* 0x0000002a084c723c */ /* 0x010fe2000000184c */
[----:B--2---:R-:W-:-:S04]  /*2920*/  FMUL.FTZ R0, R84, c[0x0][0x320] ;  /* 0x0000c80054007a20 */ /* 0x004fc80000410000 */
[----:B------:R2:W4:Y:S11]  /*2930*/  MUFU.TANH R100, R0 ;  /* 0x0000000000647308 */ /* 0x0005360000002400 */
[----:B------:R-:W-:Y:S01]  /*2940*/  HMMA.16816.F32 R68, R28, R50, R68 ;  /* 0x000000321c44723c */ /* 0x000fe20000001844 */
[----:B------:R-:W1:Y:S01]  /*2950*/  LDSM.16.M88.4 R48, [R220+0x5d00] ;  /* 0x005d0000dc30783b */ /* 0x000e620000000200 */
[----:B--2---:R-:W-:-:S06]  /*2960*/  FMUL.FTZ R0, R85, c[0x0][0x320] ;  /* 0x0000c80055007a20 */ /* 0x004fcc0000410000 */
[----:B------:R-:W-:Y:S01]  /*2970*/  FMUL.FTZ R76, R76, c[0x0][0x320] ;  /* 0x0000c8004c4c7a20 */ /* 0x000fe20000410000 */
[----:B------:R2:W1:Y:S01]  /*2980*/  MUFU.TANH R101, R0 ;  /* 0x0000000000657308 */ /* 0x0004620000002400 */
[----:B------:R-:W-:-:S07]  /*2990*/  FMUL.FTZ R77, R77, c[0x0][0x320] ;  /* 0x0000c8004d4d7a20 */ /* 0x000fce0000410000 */
[----:B------:R-:W1:Y:S01]  /*29a0*/  MUFU.TANH R76, R76 ;  /* 0x0000004c004c7308 */ /* 0x000e620000002400 */
[----:B--2---:R-:W-:-:S07]  /*29b0*/  FMUL.FTZ R0, R86, c[0x0][0x320] ;  /* 0x0000c80056007a20 */ /* 0x004fce0000410000 */
[----:B------:R-:W2:Y:S08]  /*29c0*/  MUFU.TANH R77, R77 ;  /* 0x0000004d004d7308 */ /* 0x000eb00000002400 */
[----:B------:R1:W1:Y:S02]  /*29d0*/  MUFU.TANH R99, R0 ;  /* 0x0000000000637308 */ /* 0x0002640000002400 */
[----:B-1----:R-:W-:-:S02]  /*29e0*/  FMUL.FTZ R0, R87, c[0x0][0x320] ;  /* 0x0000c80057007a20 */ /* 0x002fc40000410000 */
[----:B------:R-:W-:Y:S04]  /*29f0*/  HMMA.16816.F32 R84, R8, R40, R60 ;  /* 0x000000280854723c */ /* 0x000fe8000000183c */
[----:B------:R1:W1:Y:S04]  /*2a00*/  MUFU.TANH R96, R0 ;  /* 0x0000000000607308 */ /* 0x0002680000002400 */
[----:B------:R-:W-:Y:S08]  /*2a10*/  HMMA.16816.F32 R60, R20, R58, R68 ;  /* 0x0000003a143c723c */ /* 0x000ff00000001844 */
[----:B------:R-:W-:Y:S01]  /*2a20*/  HMMA.16816.F32 R68, R32, R44, R152 ;  /* 0x0000002c2044723c */ /* 0x000fe20000001898 */
[----:B-1----:R-:W-:-:S04]  /*2a30*/  FMUL.FTZ R0, R80, c[0x0][0x320] ;  /* 0x0000c80050007a20 */ /* 0x002fc80000410000 */
[----:B------:R1:W1:Y:S03]  /*2a40*/  MUFU.TANH R98, R0 ;  /* 0x0000000000627308 */ /* 0x0002660000002400 */
[----:B------:R-:W-:Y:S01]  /*2a50*/  HMMA.16816.F32 R32, R32, R46, R156 ;  /* 0x0000002e2020723c */ /* 0x000fe2000000189c */
[----:B-1----:R-:W-:Y:S11]  /*2a60*/  FMUL.FTZ R0, R81, c[0x0][0x320] ;  /* 0x0000c80051007a20 */ /* 0x002ff60000410000 */
[----:B------:R-:W-:Y:S04]  /*2a70*/  @!UPT UIADD3 URZ, URZ, URZ, URZ ;  /* 0x0000003f3f3ff290 */ /* 0x000fe8000fffe03f */
[C---:B------:R-:W-:Y:S01]  /*2a80*/  HMMA.16816.F32 R68, R24.reuse, R52, R68 ;  /* 0x000000341844723c */ /* 0x040fe20000001844 */
[----:B------:R1:W1:Y:S07]  /*2a90*/  MUFU.TANH R97, R0 ;  /* 0x0000000000617308 */ /* 0x00026e0000002400 */
[----:B------:R-:W-:Y:S01]  /*2aa0*/  HMMA.16816.F32 R24, R24, R54, R32 ;  /* 0x000000361818723c */ /* 0x000fe20000001820 */
[----:B-1----:R-:W-:-:S04]  /*2ab0*/  FMUL.FTZ R0, R82, c[0x0][0x320] ;  /* 0x0000c80052007a20 */ /* 0x002fc80000410000 */
        /* <DEDUP_REMOVED lines=13> */
[----:B------:R-:W2:Y:S01]  /*2b90*/  LDSM.16.M88.4 R36, [R223+0x2c00] ;  /* 0x002c0000df24783b */ /* 0x000ea20000000200 */
        /* <DEDUP_REMOVED lines=14> */
[----:B--2---:R-:W-:Y:S07]  /*2c80*/  HMMA.16816.F32 R56, R12, R36, R56 ;  /* 0x000000240c38723c */ /* 0x004fee0000001838 */
[----:B------:R-:W2:Y:S01]  /*2c90*/  MUFU.TANH R75, R75 ;  /* 0x0000004b004b7308 */ /* 0x000ea20000002400 */
[----:B------:R-:W-:Y:S01]  /*2ca0*/  HMMA.16816.F32 R20, R20, R50, R28 ;  /* 0x000000321414723c */ /* 0x000fe2000000181c */
[----:B-1----:R-:W-:-:S07]  /*2cb0*/  FMUL.FTZ R0, R80, c[0x0][0x320] ;  /* 0x0000c80050007a20 */ /* 0x002fce0000410000 */
[C---:B------:R-:W-:Y:S01]  /*2cc0*/  HMMA.16816.F32 R28, R8.reuse, R36, R40 ;  /* 0x00000024081c723c */ /* 0x040fe20000001828 */
        /* <DEDUP_REMOVED lines=8> */
[----:B------:R1:W1:Y:S08]  /*2d50*/  MUFU.TANH R90, R0 ;  /* 0x00000000005a7308 */ /* 0x0002700000002400 */
        /* <DEDUP_REMOVED lines=11> */
[----:B------:R-:W-:-:S07]  /*2e10*/  FMUL.FTZ R15, R15, c[0x0][0x320] ;  /* 0x0000c8000f0f7a20 */ /* 0x000fce0000410000 */
[----:B------:R-:W2:Y:S01]  /*2e20*/  MUFU.TANH R26, R12 ;  /* 0x0000000c001a7308 */ /* 0x000ea20000002400 */
[----:B-1----:R-:W-:-:S07]  /*2e30*/  FMUL.FTZ R0, R83, c[0x0][0x320] ;  /* 0x0000c80053007a20 */ /* 0x002fce0000410000 */
[----:B------:R-:W1:Y:S08]  /*2e40*/  MUFU.TANH R25, R14 ;  /* 0x0000000e00197308 */ /* 0x000e700000002400 */
[----:B------:R1:W1:Y:S08]  /*2e50*/  MUFU.TANH R88, R0 ;  /* 0x0000000000587308 */ /* 0x0002700000002400 */
[----:B------:R-:W2:Y:S01]  /*2e60*/  MUFU.TANH R40, R15 ;  /* 0x0000000f00287308 */ /* 0x000ea20000002400 */
[----:B-1----:R-:W-:-:S07]  /*2e70*/  FMUL.FTZ R0, R84, c[0x0][0x320] ;  /* 0x0000c80054007a20 */ /* 0x002fce0000410000 */
[----:B------:R-:W1:Y:S08]  /*2e80*/  MUFU.TANH R23, R8 ;  /* 0x0000000800177308 */ /* 0x000e700000002400 */
[----:B------:R1:W1:Y:S08]  /*2e90*/  MUFU.TANH R83, R0 ;  /* 0x0000000000537308 */ /* 0x0002700000002400 */
[----:B------:R-:W2:Y:S01]  /*2ea0*/  MUFU.TANH R24, R9 ;  /* 0x0000000900187308 */ /* 0x000ea20000002400 */
[----:B-1----:R-:W-:-:S07]  /*2eb0*/  FMUL.FTZ R0, R85, c[0x0][0x320] ;  /* 0x0000c80055007a20 */ /* 0x002fce0000410000 */
[----:B------:R-:W1:Y:S08]  /*2ec0*/  MUFU.TANH R22, R10 ;  /* 0x0000000a00167308 */ /* 0x000e700000002400 */
[----:B------:R1:W1:Y:S02]  /*2ed0*/  MUFU.TANH R82, R0 ;  /* 0x0000000000527308 */ /* 0x0002640000002400 */
[----:B-1----:R-:W-:-:S06]  /*2ee0*/  FMUL.FTZ R0, R86, c[0x0][0x320] ;  /* 0x0000c80056007a20 */ /* 0x002fcc0000410000 */
        /* <DEDUP_REMOVED lines=16> */
[----:B------:R-:W1:Y:S08]  /*2ff0*/  MUFU.TANH R30, R11 ;  /* 0x0000000b001e7308 */ /* 0x000e700000002400 */
[----:B------:R1:W1:Y:S02]  /*3000*/  MUFU.TANH R27, R0 ;  /* 0x00000000001b7308 */ /* 0x0002640000002400 */
[----:B-1----:R-:W-:-:S06]  /*3010*/  FMUL.FTZ R0, R31, c[0x0][0x320] ;  /* 0x0000c8001f007a20 */ /* 0x002fcc0000410000 */
[----:B------:R-:W1:Y:S08]  /*3020*/  MUFU.TANH R31, R13 ;  /* 0x0000000d001f7308 */ /* 0x000e700000002400 */
[----:B------:R1:W1:Y:S02]  /*3030*/  MUFU.TANH R29, R0 ;  /* 0x00000000001d7308 */ /* 0x0002640000002400 */
[----:B-1----:R-:W-:-:S04]  /*3040*/  LEA R0, R150, R148, 0x5 ;  /* 0x0000009496007211 */ /* 0x002fc800078e28ff */
[----:B------:R-:W-:Y:S01]  /*3050*/  IADD3 R0, R149, R0, RZ ;  /* 0x0000000095007210 */ /* 0x000fe20007ffe0ff */
[----:B------:R-:W-:Y:S06]  /*3060*/  BAR.SYNC.DEFER_BLOCKING 0x0 ;  /* 0x0000000000007b1d */ /* 0x000fec0000010000 */
[----:B------:R-:W-:Y:S05]  /*3070*/  @!P2 BRA `(.L_x_31) ;  /* 0x000004300000a947 */ /* 0x000fea0003800000 */
[----:B--234-:R-:W-:Y:S01]  /*3080*/  ISETP.NE.AND P1, PT, R176, 0x1, PT ;  /* 0x00000001b000780c */ /* 0x01cfe20003f25270 */
[----:B------:R-:W-:Y:S02]  /*3090*/  IMAD R3, R174, 0x40, R175 ;  /* 0x00000040ae037824 */ /* 0x000fe400078e02af */
[----:B------:R-:W-:-:S03]  /*30a0*/  IMAD.MOV.U32 R227, RZ, RZ, RZ ;  /* 0x000000ffffe37224 */ /* 0x000fc600078e00ff */
[----:B------:R-:W-:-:S05]  /*30b0*/  IADD3 R3, R3, -0x80, R171 ;  /* 0xffffff8003037810 */ /* 0x000fca0007ffe0ab */
[----:B------:R-:W-:Y:S02]  /*30c0*/  IMAD.MOV.U32 R2, RZ, RZ, R3 ;  /* 0x000000ffff027224 */ /* 0x000fe400078e0003 */
[----:B------:R-:W-:-:S05]  /*30d0*/  @P1 IMAD.HI.U32 R5, R3, c[0x0][0x2bc], RZ ;  /* 0x0000af0003051a27 */ /* 0x000fca00078e00ff */
[----:B------:R-:W-:-:S04]  /*30e0*/  @P1 SHF.R.U32.HI R2, RZ, c[0x0][0x2c0], R5 ;  /* 0x0000b000ff021a19 */ /* 0x000fc80000011605 */
[----:B------:R-:W-:-:S04]  /*30f0*/  @!P3 IADD3 R5, P0, R2, R172, RZ ;  /* 0x000000ac0205b210 */ /* 0x000fc80007f1e0ff */
[----:B------:R-:W-:Y:S02]  /*3100*/  @!P3 LEA.HI.X.SX32 R7, R2, R170, 0x1, P0 ;  /* 0x000000aa0207b211 */ /* 0x000fe400000f0eff */
[----:B------:R-:W-:-:S04]  /*3110*/  @!P3 LEA R6, P0, R5, c[0x0][0x2a0], 0x2 ;  /* 0x0000a8000506ba11 */ /* 0x000fc800078010ff */
[----:B------:R-:W-:-:S05]  /*3120*/  @!P3 LEA.HI.X R7, R5, c[0x0][0x2a4], R7, 0x2, P0 ;  /* 0x0000a9000507ba11 */ /* 0x000fca00000f1407 */
[----:B------:R1:W2:Y:S01]  /*3130*/  @!P3 LDG.E R227, [R6.64] ;  /* 0x0000000606e3b981 */ /* 0x0002a2000c1e1900 */
[----:B------:R-:W-:Y:S01]  /*3140*/  IMAD.MOV R2, RZ, RZ, -R2 ;  /* 0x000000ffff027224 */ /* 0x000fe200078e0a02 */
[----:B------:R-:W-:Y:S01]  /*3150*/  SEL R21, RZ, 0x10, P6 ;  /* 0x00000010ff157807 */ /* 0x000fe20003000000 */
[----:B------:R-:W-:Y:S01]  /*3160*/  IMAD.SHL.U32 R8, R64, 0x2, RZ ;  /* 0x0000000240087824 */ /* 0x000fe200078e00ff */
[----:B------:R-:W-:Y:S01]  /*3170*/  SEL R20, RZ, 0x10, P5 ;  /* 0x00000010ff147807 */ /* 0x000fe20002800000 */
[----:B------:R-:W-:Y:S01]  /*3180*/  IMAD R228, R2, c[0x0][0x2b8], R3 ;  /* 0x0000ae0002e47a24 */ /* 0x000fe200078e0203 */
[----:B------:R-:W-:Y:S01]  /*3190*/  SEL R19, RZ, 0x10, P4 ;  /* 0x00000010ff137807 */ /* 0x000fe20002000000 */
[----:B------:R-:W-:Y:S01]  /*31a0*/  IMAD.SHL.U32 R16, R183, 0x2, RZ ;  /* 0x00000002b7107824 */ /* 0x000fe200078e00ff */
[----:B------:R-:W-:Y:S02]  /*31b0*/  IADD3 R12, -R20, 0x10, RZ ;  /* 0x00000010140c7810 */ /* 0x000fe40007ffe1ff */
[----:B------:R-:W-:-:S02]  /*31c0*/  SHF.R.S32.HI R2, RZ, 0x1f, R228 ;  /* 0x0000001fff027819 */ /* 0x000fc400000114e4 */
[----:B------:R-:W-:Y:S02]  /*31d0*/  SHF.L.U64.HI R9, R64, 0x1, R166 ;  /* 0x0000000140097819 */ /* 0x000fe400000102a6 */
[----:B------:R-:W-:Y:S01]  /*31e0*/  LOP3.LUT R12, R12, 0xf, RZ, 0xc0, !PT ;  /* 0x0000000f0c0c7812 */ /* 0x000fe200078ec0ff */
[----:B------:R-:W-:Y:S01]  /*31f0*/  IMAD R5, R2, c[0x0][0x1e0], RZ ;  /* 0x0000780002057a24 */ /* 0x000fe200078e02ff */
[----:B------:R-:W-:Y:S01]  /*3200*/  IADD3 R10, -R19, 0x10, RZ ;  /* 0x00000010130a7810 */ /* 0x000fe20007ffe1ff */
[----:B------:R-:W-:Y:S01]  /*3210*/  IMAD.WIDE.U32 R2, R228, c[0x0][0x1e0], RZ ;  /* 0x00007800e4027a25 */ /* 0x000fe200078e00ff */
[----:B------:R-:W-:Y:S02]  /*3220*/  SHF.L.U64.HI R17, R184, 0x1, R165 ;  /* 0x00000001b8117819 */ /* 0x000fe400000102a5 */
[----:B------:R-:W-:Y:S01]  /*3230*/  LOP3.LUT R10, R10, 0xf, RZ, 0xc0, !PT ;  /* 0x0000000f0a0a7812 */ /* 0x000fe200078ec0ff */
[----:B------:R-:W-:Y:S01]  /*3240*/  IMAD R5, R228, c[0x0][0x1e4], R5 ;  /* 0x00007900e4057a24 */ /* 0x000fe200078e0205 */
[----:B------:R-:W-:-:S03]  /*3250*/  SHF.L.U64.HI R18, R183, 0x1, R164 ;  /* 0x00000001b7127819 */ /* 0x000fc600000102a4 */
[----:B------:R-:W-:Y:S01]  /*3260*/  IMAD.IADD R3, R3, 0x1, R5 ;  /* 0x0000000103037824 */ /* 0x000fe200078e0205 */
[----:B-1----:R-:W-:-:S04]  /*3270*/  IADD3 R6, -R21, 0x10, RZ ;  /* 0x0000001015067810 */ /* 0x002fc80007ffe1ff */
[----:B------:R-:W-:Y:S02]  /*3280*/  LOP3.LUT R6, R6, 0xf, RZ, 0xc0, !PT ;  /* 0x0000000f06067812 */ /* 0x000fe400078ec0ff */
[----:B--2---:R-:W-:Y:S01]  /*3290*/  SHF.R.S32.HI R5, RZ, 0x1f, R227 ;  /* 0x0000001fff057819 */ /* 0x004fe200000114e3 */
[----:B------:R-:W-:-:S04]  /*32a0*/  IMAD.WIDE.U32 R2, R227, c[0x0][0x1f0], R2 ;  /* 0x00007c00e3027a25 */ /* 0x000fc800078e0002 */
[----:B------:R-:W-:Y:S01]  /*32b0*/  IMAD R5, R5, c[0x0][0x1f0], RZ ;  /* 0x00007c0005057a24 */ /* 0x000fe200078e02ff */
[----:B------:R-:W-:-:S03]  /*32c0*/  IADD3 R2, P0, R168, R2, RZ ;  /* 0x00000002a8027210 */ /* 0x000fc60007f1e0ff */
[----:B------:R-:W-:-:S05]  /*32d0*/  IMAD R5, R227, c[0x0][0x1f4], R5 ;  /* 0x00007d00e3057a24 */ /* 0x000fca00078e0205 */
[----:B------:R-:W-:Y:S02]  /*32e0*/  IADD3.X R5, R167, R3, R5, P0, !PT ;  /* 0x00000003a7057210 */ /* 0x000fe400007fe405 */
[----:B------:R-:W-:-:S04]  /*32f0*/  LEA R7, P0, R2, c[0x0][0x1c8], 0x1 ;  /* 0x0000720002077a11 */ /* 0x000fc800078008ff */
[----:B------:R-:W-:Y:S02]  /*3300*/  LEA.HI.X R5, R2, c[0x0][0x1cc], R5, 0x1, P0 ;  /* 0x0000730002057a11 */ /* 0x000fe400000f0c05 */
[----:B------:R-:W1:Y:S04]  /*3310*/  SHFL.IDX PT, R2, R7, 0x1, 0x1c1f ;  /* 0x003c1f0007027f89 */ /* 0x000e6800000e0000 */
[----:B------:R-:W2:Y:S01]  /*3320*/  SHFL.IDX PT, R3, R5, 0x1, 0x1c1f ;  /* 0x003c1f0005037f89 */ /* 0x000ea200000e0000 */
[----:B-1----:R-:W-:Y:S01]  /*3330*/  IADD3 R14, P1, P0, R6, R2, R8 ;  /* 0x00000002060e7210 */ /* 0x002fe2000783e008 */
[----:B------:R-:W-:-:S03]  /*3340*/  IMAD.SHL.U32 R6, R184, 0x2, RZ ;  /* 0x00000002b8067824 */ /* 0x000fc600078e00ff */
[----:B--2---:R-:W-:Y:S02]  /*3350*/  IADD3.X R15, RZ, R3, R9, P1, P0 ;  /* 0x00000003ff0f7210 */ /* 0x004fe40000fe0409 */
[----:B------:R-:W-:-:S04]  /*3360*/  IADD3 R12, P1, P0, R12, R2, R6 ;  /* 0x000000020c0c7210 */ /* 0x000fc8000783e006 */
[-C--:B------:R-:W-:Y:S02]  /*3370*/  IADD3.X R13, RZ, R3.reuse, R17, P1, P0 ;  /* 0x00000003ff0d7210 */ /* 0x080fe40000fe0411 */
[----:B------:R-:W-:Y:S02]  /*3380*/  IADD3 R10, P1, P0, R10, R2, R16 ;  /* 0x000000020a0a7210 */ /* 0x000fe4000783e010 */
[----:B------:R-:W1:Y:S02]  /*3390*/  SHFL.IDX PT, R2, R7, RZ, 0x1c1f ;  /* 0x001c1fff07027589 */ /* 0x000e6400000e0000 */
[----:B------:R-:W-:Y:S02]  /*33a0*/  IADD3.X R11, RZ, R3, R18, P1, P0 ;  /* 0x00000003ff0b7210 */ /* 0x000fe40000fe0412 */
[----:B------:R-:W2:Y:S01]  /*33b0*/  SHFL.IDX PT, R3, R5, RZ, 0x1c1f ;  /* 0x001c1fff05037589 */ /* 0x000ea200000e0000 */
[----:B-1----:R-:W-:-:S05]  /*33c0*/  IADD3 R8, P0, R2, R8, RZ ;  /* 0x0000000802087210 */ /* 0x002fca0007f1e0ff */
[----:B--2---:R-:W-:Y:S01]  /*33d0*/  IMAD.X R9, R3, 0x1, R9, P0 ;  /* 0x0000000103097824 */ /* 0x004fe200000e0609 */
[----:B------:R-:W-:-:S04]  /*33e0*/  IADD3 R6, P0, R2, R6, RZ ;  /* 0x0000000602067210 */ /* 0x000fc80007f1e0ff */
[----:B------:R1:W-:Y:S01]  /*33f0*/  LDGSTS.E.BYPASS.LTC128B.128 [R226+0x3100], [R8.64], !P6 ;  /* 0x0310000008e27fae */ /* 0x0003e2000f101d46 */
[----:B------:R-:W-:Y:S01]  /*3400*/  IMAD.X R7, R3, 0x1, R17, P0 ;  /* 0x0000000103077824 */ /* 0x000fe200000e0611 */
[----:B------:R-:W-:-:S04]  /*3410*/  IADD3 R2, P0, R2, R16, RZ ;  /* 0x0000001002027210 */ /* 0x000fc80007f1e0ff */
[----:B------:R1:W-:Y:S01]  /*3420*/  LDGSTS.E.BYPASS.LTC128B.128 [R226+0x4100], [R6.64], !P5 ;  /* 0x0410000006e27fae */ /* 0x0003e2000e901d46 */
[----:B------:R-:W-:Y:S01]  /*3430*/  IMAD.X R3, R3, 0x1, R18, P0 ;  /* 0x0000000103037824 */ /* 0x000fe200000e0612 */
[----:B------:R-:W-:-:S04]  /*3440*/  ISETP.NE.U32.AND P0, PT, R21, RZ, PT ;  /* 0x000000ff1500720c */ /* 0x000fc80003f05070 */
[----:B------:R1:W-:Y:S09]  /*3450*/  LDGSTS.E.BYPASS.LTC128B.128 [R226+0x5100], [R2.64], !P4 ;  /* 0x0510000002e27fae */ /* 0x0003f2000e101d46 */
[----:B------:R1:W-:Y:S01]  /*3460*/  LDGSTS.E.BYPASS.LTC128B.128.ZFILL [R226+0x3900], [R14.64], P0 ;  /* 0x039000000ee27fae */ /* 0x0003e20008141d46 */
[----:B------:R-:W-:-:S13]  /*3470*/  ISETP.NE.U32.AND P0, PT, R20, RZ, PT ;  /* 0x000000ff1400720c */ /* 0x000fda0003f05070 */
[----:B------:R1:W-:Y:S01]  /*3480*/  LDGSTS.E.BYPASS.LTC128B.128.ZFILL [R226+0x4900], [R12.64], P0 ;  /* 0x049000000ce27fae */ /* 0x0003e20008141d46 */
[----:B------:R-:W-:-:S13]  /*3490*/  ISETP.NE.U32.AND P0, PT, R19, RZ, PT ;  /* 0x000000ff1300720c */ /* 0x000fda0003f05070 */
[----:B------:R1:W-:Y:S02]  /*34a0*/  LDGSTS.E.BYPASS.LTC128B.128.ZFILL [R226+0x5900], [R10.64], P0 ;  /* 0x059000000ae27fae */ /* 0x0003e40008141d46 */
.L_x_31:
[----:B-1234-:R-:W-:Y:S01]  /*34b0*/  LOP3.LUT R2, R162, 0xffffffe0, RZ, 0xc0, !PT ;  /* 0xffffffe0a2027812 */ /* 0x01efe200078ec0ff */
[----:B------:R-:W-:Y:S01]  /*34c0*/  IMAD.SHL.U32 R221, R0, 0x2, RZ ;  /* 0x0000000200dd7824 */ /* 0x000fe200078e00ff */
[----:B------:R-:W0:Y:S03]  /*34d0*/  LDGDEPBAR ;  /* 0x00000000000079af */ /* 0x000e260000000000 */
[----:B------:R-:W-:Y:S02]  /*34e0*/  IMAD.IADD R2, R163, 0x1, -R2 ;  /* 0x00000001a3027824 */ /* 0x000fe400078e0a02 */
[----:B------:R-:W-:-:S03]  /*34f0*/  IMAD R222, R4, 0x2, R221 ;  /* 0x0000000204de7824 */ /* 0x000fc600078e02dd */
[----:B------:R-:W-:-:S04]  /*3500*/  SHF.R.S32.HI R3, RZ, 0x1f, R2 ;  /* 0x0000001fff037819 */ /* 0x000fc80000011402 */
[----:B------:R-:W-:-:S04]  /*3510*/  LEA.HI R3, R3, R2, RZ, 0x2 ;  /* 0x0000000203037211 */ /* 0x000fc800078f10ff */
[----:B------:R-:W-:-:S05]  /*3520*/  LOP3.LUT R3, R3, 0x7ffffffc, RZ, 0xc0, !PT ;  /* 0x7ffffffc03037812 */ /* 0x000fca00078ec0ff */
[----:B------:R-:W-:-:S04]  /*3530*/  IMAD.IADD R2, R2, 0x1, -R3 ;  /* 0x0000000102027824 */ /* 0x000fc800078e0a03 */
[----:B------:R-:W-:-:S05]  /*3540*/  IMAD R2, R2, -0x2, R151 ;  /* 0xfffffffe02027824 */ /* 0x000fca00078e0297 */
[----:B------:R-:W-:-:S04]  /*3550*/  ISETP.GT.AND P0, PT, R2, RZ, PT ;  /* 0x000000ff0200720c */ /* 0x000fc80003f04270 */
[----:B------:R-:W-:Y:S02]  /*3560*/  FSEL R15, R119, -INF , P0 ;  /* 0xff800000770f7808 */ /* 0x000fe40000000000 */
[----:B------:R-:W-:Y:S02]  /*3570*/  FSEL R10, R125, -INF , P0 ;  /* 0xff8000007d0a7808 */ /* 0x000fe40000000000 */
[----:B------:R-:W-:Y:S02]  /*3580*/  FSEL R39, R127, -INF , P0 ;  /* 0xff8000007f277808 */ /* 0x000fe40000000000 */
[----:B------:R-:W-:Y:S02]  /*3590*/  FSEL R32, R161, -INF , P0 ;  /* 0xff800000a1207808 */ /* 0x000fe40000000000 */
[----:B------:R-:W-:-:S04]  /*35a0*/  ISETP.GT.AND P0, PT, R2, 0x1, PT ;  /* 0x000000010200780c */ /* 0x000fc80003f04270 */
[----:B------:R-:W-:Y:S02]  /*35b0*/  FSEL R16, R117, -INF , P0 ;  /* 0xff80000075107808 */ /* 0x000fe40000000000 */
[----:B------:R-:W-:Y:S02]  /*35c0*/  FSEL R11, R124, -INF , P0 ;  /* 0xff8000007c0b7808 */ /* 0x000fe40000000000 */
[----:B------:R-:W-:Y:S02]  /*35d0*/  FSEL R44, R126, -INF , P0 ;  /* 0xff8000007e2c7808 */ /* 0x000fe40000000000 */
[----:B------:R-:W-:Y:S02]  /*35e0*/  FSEL R36, R160, -INF , P0 ;  /* 0xff800000a0247808 */ /* 0x000fe40000000000 */
[----:B------:R-:W-:Y:S02]  /*35f0*/  ISETP.GT.AND P0, PT, R2, 0x8, PT ;  /* 0x000000080200780c */ /* 0x000fe40003f04270 */
[----:B------:R-:W-:-:S02]  /*3600*/  FMNMX.FTZ R3, R10, R11, !PT ;  /* 0x0000000b0a037209 */ /* 0x000fc40007810000 */
        /* <DEDUP_REMOVED lines=54> */
[----:B------:R-:W-:Y:S02]  /*3970*/  FMNMX.FTZ R5, R28, R5, !PT ;  /* 0x000000051c057209 */ /* 0x000fe40007810000 */
[----:B------:R-:W-:Y:S02]  /*3980*/  FSEL R174, R52, -INF , P0 ;  /* 0xff80000034ae7808 */ /* 0x000fe40000000000 */
[----:B------:R-:W-:Y:S02]  /*3990*/  FSEL R156, R77, -INF , P0 ;  /* 0xff8000004d9c7808 */ /* 0x000fe40000000000 */
[----:B------:R-:W-:Y:S02]  /*39a0*/  FSEL R192, R75, -INF , P0 ;  /* 0xff8000004bc07808 */ /* 0x000fe40000000000 */
[----:B------:R-:W-:Y:S02]  /*39b0*/  FSEL R187, R73, -INF , P0 ;  /* 0xff80000049bb7808 */ /* 0x000fe40000000000 */
[----:B------:R-:W-:-:S02]  /*39c0*/  ISETP.GT.AND P0, PT, R2, 0x30, PT ;  /* 0x000000300200780c */ /* 0x000fc40003f04270 */
[----:B------:R-:W-:Y:S02]  /*39d0*/  FMNMX.FTZ R3, R158, R3, !PT ;  /* 0x000000039e037209 */ /* 0x000fe40007810000 */
[----:B------:R-:W-:Y:S02]  /*39e0*/  FMNMX.FTZ R5, R51, R5, !PT ;  /* 0x0000000533057209 */ /* 0x000fe40007810000 */
[----:B------:R-:W-:Y:S02]  /*39f0*/  FSEL R214, R27, -INF , P0 ;  /* 0xff8000001bd67808 */ /* 0x000fe40000000000 */
[----:B------:R-:W-:Y:S02]  /*3a00*/  FSEL R207, R33, -INF , P0 ;  /* 0xff80000021cf7808 */ /* 0x000fe40000000000 */
[----:B------:R-:W-:Y:S02]  /*3a10*/  FSEL R252, R58, -INF , P0 ;  /* 0xff8000003afc7808 */ /* 0x000fe40000000000 */
[----:B------:R-:W-:-:S02]  /*3a20*/  FSEL R232, R56, -INF , P0 ;  /* 0xff80000038e87808 */ /* 0x000fc40000000000 */
[----:B------:R-:W-:Y:S02]  /*3a30*/  FMNMX.FTZ R3, R157, R3, !PT ;  /* 0x000000039d037209 */ /* 0x000fe40007810000 */
[----:B------:R-:W-:Y:S02]  /*3a40*/  ISETP.GT.AND P0, PT, R2, 0x31, PT ;  /* 0x000000310200780c */ /* 0x000fe40003f04270 */
[----:B------:R-:W-:Y:S02]  /*3a50*/  FMNMX.FTZ R5, R65, R5, !PT ;  /* 0x0000000541057209 */ /* 0x000fe40007810000 */
[----:B------:R-:W-:Y:S02]  /*3a60*/  FMNMX.FTZ R3, R156, R3, !PT ;  /* 0x000000039c037209 */ /* 0x000fe40007810000 */
[----:B------:R-:W-:Y:S02]  /*3a70*/  FSEL R216, R29, -INF , P0 ;  /* 0xff8000001dd87808 */ /* 0x000fe40000000000 */
[----:B------:R-:W-:-:S02]  /*3a80*/  FSEL R206, R34, -INF , P0 ;  /* 0xff80000022ce7808 */ /* 0x000fc40000000000 */
[----:B------:R-:W-:Y:S02]  /*3a90*/  FSEL R251, R35, -INF , P0 ;  /* 0xff80000023fb7808 */ /* 0x000fe40000000000 */
[----:B------:R-:W-:Y:S02]  /*3aa0*/  FSEL R231, R57, -INF , P0 ;  /* 0xff80000039e77808 */ /* 0x000fe40000000000 */
[----:B------:R-:W-:Y:S02]  /*3ab0*/  FMNMX.FTZ R5, R66, R5, !PT ;  /* 0x0000000542057209 */ /* 0x000fe40007810000 */
[----:B------:R-:W-:Y:S02]  /*3ac0*/  ISETP.GT.AND P0, PT, R2, 0x38, PT ;  /* 0x000000380200780c */ /* 0x000fe40003f04270 */
[----:B------:R-:W-:Y:S02]  /*3ad0*/  FMNMX.FTZ R3, R207, R3, !PT ;  /* 0x00000003cf037209 */ /* 0x000fe40007810000 */
[----:B------:R-:W-:-:S02]  /*3ae0*/  FMNMX.FTZ R5, R67, R5, !PT ;  /* 0x0000000543057209 */ /* 0x000fc40007810000 */
[----:B------:R-:W-:Y:S02]  /*3af0*/  FSEL R213, R22, -INF , P0 ;  /* 0xff80000016d57808 */ /* 0x000fe40000000000 */
[----:B------:R-:W-:Y:S02]  /*3b00*/  FSEL R205, R23, -INF , P0 ;  /* 0xff80000017cd7808 */ /* 0x000fe40000000000 */
[----:B------:R-:W-:Y:S01]  /*3b10*/  FSEL R250, R25, -INF , P0 ;  /* 0xff80000019fa7808 */ /* 0x000fe20000000000 */
[----:B------:R-:W-:Y:S01]  /*3b20*/  LDSM.16.MT88.4 R20, [R221+0x1100] ;  /* 0x00110000dd14783b */ /* 0x000fe20000004200 */
[----:B------:R-:W-:Y:S02]  /*3b30*/  FSEL R237, R26, -INF , P0 ;  /* 0xff8000001aed7808 */ /* 0x000fe40000000000 */
[----:B------:R-:W-:Y:S02]  /*3b40*/  ISETP.GT.AND P0, PT, R2, 0x39, PT ;  /* 0x000000390200780c */ /* 0x000fe40003f04270 */
[----:B------:R-:W-:-:S02]  /*3b50*/  FMNMX.FTZ R2, R206, R3, !PT ;  /* 0x00000003ce027209 */ /* 0x000fc40007810000 */
[----:B------:R-:W-:Y:S02]  /*3b60*/  FMNMX.FTZ R3, R159, R5, !PT ;  /* 0x000000059f037209 */ /* 0x000fe40007810000 */
[----:B------:R-:W-:Y:S02]  /*3b70*/  FMNMX.FTZ R6, R32, R36, !PT ;  /* 0x0000002420067209 */ /* 0x000fe40007810000 */
[----:B------:R-:W-:Y:S02]  /*3b80*/  FSEL R204, R24, -INF , P0 ;  /* 0xff80000018cc7808 */ /* 0x000fe40000000000 */
[----:B------:R-:W-:Y:S01]  /*3b90*/  FMNMX.FTZ R2, R205, R2, !PT ;  /* 0x00000002cd027209 */ /* 0x000fe20007810000 */
[----:B------:R-:W-:Y:S01]  /*3ba0*/  LDSM.16.MT88.4 R24, [R221+0x100] ;  /* 0x00010000dd18783b */ /* 0x000fe20000004200 */
        /* <DEDUP_REMOVED lines=8> */
[----:B------:R-:W-:-:S02]  /*3c30*/  FMNMX.FTZ R2, R214, R2, !PT ;  /* 0x00000002d6027209 */ /* 0x000fc40007810000 */
[----:B------:R-:W-:Y:S02]  /*3c40*/  FMNMX.FTZ R3, R101, R3, !PT ;  /* 0x0000000365037209 */ /* 0x000fe40007810000 */
[----:B------:R-:W-:Y:S02]  /*3c50*/  FMNMX.FTZ R2, R216, R2, !PT ;  /* 0x00000002d8027209 */ /* 0x000fe40007810000 */
[----:B------:R-:W-:Y:S02]  /*3c60*/  FMNMX.FTZ R3, R102, R3, !PT ;  /* 0x0000000366037209 */ /* 0x000fe40007810000 */
[----:B------:R-:W-:Y:S02]  /*3c70*/  FSEL R208, R30, -INF , P0 ;  /* 0xff8000001ed07808 */ /* 0x000fe40000000000 */
[----:B------:R-:W-:Y:S02]  /*3c80*/  FMNMX.FTZ R2, R213, R2, !PT ;  /* 0x00000002d5027209 */ /* 0x000fe40007810000 */
[----:B------:R-:W-:-:S02]  /*3c90*/  FMNMX.FTZ R3, R106, R3, !PT ;  /* 0x000000036a037209 */ /* 0x000fc40007810000 */
[----:B------:R-:W-:Y:S02]  /*3ca0*/  FMNMX.FTZ R5, R39, R44, !PT ;  /* 0x0000002c27057209 */ /* 0x000fe40007810000 */
[----:B------:R-:W-:Y:S02]  /*3cb0*/  FMNMX.FTZ R8, R208, R2, !PT ;  /* 0x00000002d0087209 */ /* 0x000fe40007810000 */
[----:B------:R-:W-:Y:S02]  /*3cc0*/  FMNMX.FTZ R3, R175, R3, !PT ;  /* 0x00000003af037209 */ /* 0x000fe40007810000 */
[----:B------:R-:W-:Y:S01]  /*3cd0*/  FMNMX.FTZ R5, R45, R5, !PT ;  /* 0x000000052d057209 */ /* 0x000fe20007810000 */
[----:B------:R-:W2:Y:S01]  /*3ce0*/  SHFL.BFLY PT, R7, R8, 0x2, 0x1f ;  /* 0x0c401f0008077f89 */ /* 0x000ea200000e0000 */
[----:B------:R-:W-:Y:S02]  /*3cf0*/  FMNMX.FTZ R2, R186, R3, !PT ;  /* 0x00000003ba027209 */ /* 0x000fe40007810000 */
[----:B------:R-:W-:-:S02]  /*3d00*/  FMNMX.FTZ R3, R46, R5, !PT ;  /* 0x000000052e037209 */ /* 0x000fc40007810000 */
[----:B-1----:R-:W-:Y:S02]  /*3d10*/  FMNMX.FTZ R103, R6, R103, !PT ;  /* 0x0000006706677209 */ /* 0x002fe40007810000 */
        /* <DEDUP_REMOVED lines=13> */
[----:B--2---:R-:W-:Y:S02]  /*3df0*/  FMNMX.FTZ R8, R8, R7, !PT ;  /* 0x0000000708087209 */ /* 0x004fe40007810000 */
[----:B------:R-:W-:Y:S01]  /*3e00*/  FMNMX.FTZ R2, R190, R3, !PT ;  /* 0x00000003be027209 */ /* 0x000fe20007810000 */
[----:B------:R-:W2:Y:S01]  /*3e10*/  SHFL.BFLY PT, R7, R6, 0x2, 0x1f ;  /* 0x0c401f0006077f89 */ /* 0x000ea200000e0000 */
[----:B-1----:R-:W-:Y:S02]  /*3e20*/  FMNMX.FTZ R103, R103, R5, !PT ;  /* 0x0000000567677209 */ /* 0x002fe40007810000 */
[----:B------:R-:W-:Y:S01]  /*3e30*/  FMNMX.FTZ R2, R191, R2, !PT ;  /* 0x00000002bf027209 */ /* 0x000fe20007810000 */
[----:B------:R-:W1:Y:S01]  /*3e40*/  SHFL.BFLY PT, R9, R8, 0x1, 0x1f ;  /* 0x0c201f0008097f89 */ /* 0x000e6200000e0000 */
[----:B------:R-:W-:Y:S01]  /*3e50*/  FSEL R230, R40, -INF , P0 ;  /* 0xff80000028e67808 */ /* 0x000fe20000000000 */
[C---:B------:R-:W-:Y:S01]  /*3e60*/  FMUL.FTZ R12, R103.reuse, c[0x0][0x2d0] ;  /* 0x0000b400670c7a20 */ /* 0x040fe20000410000 */
[----:B------:R-:W-:Y:S01]  /*3e70*/  FMNMX.FTZ R2, R192, R2, !PT ;  /* 0x00000002c0027209 */ /* 0x000fe20007810000 */
[----:B------:R-:W-:Y:S01]  /*3e80*/  LDSM.16.MT88.4 R40, [R222+0x2100] ;  /* 0x00210000de28783b */ /* 0x000fe20000004200 */
[----:B------:R-:W-:-:S02]  /*3e90*/  FSETP.NEU.FTZ.AND P0, PT, R103, -INF , PT ;  /* 0xff8000006700780b */ /* 0x000fc40003f1d000 */
[----:B------:R-:W-:Y:S02]  /*3ea0*/  FMNMX.FTZ R2, R252, R2, !PT ;  /* 0x00000002fc027209 */ /* 0x000fe40007810000 */
[----:B------:R-:W-:Y:S02]  /*3eb0*/  FSEL R12, R12, RZ, P0 ;  /* 0x000000ff0c0c7208 */ /* 0x000fe40000000000 */
[----:B------:R-:W-:-:S03]  /*3ec0*/  FMNMX.FTZ R5, R251, R2, !PT ;  /* 0x00000002fb057209 */ /* 0x000fc60007810000 */
[--C-:B------:R-:W-:Y:S01]  /*3ed0*/  FFMA.FTZ R2, R10, c[0x0][0x2d0], -R12.reuse ;  /* 0x0000b4000a027a23 */ /* 0x100fe2000001080c */
[----:B------:R-:W-:Y:S01]  /*3ee0*/  FMNMX.FTZ R5, R250, R5, !PT ;  /* 0x00000005fa057209 */ /* 0x000fe20007810000 */
[--C-:B------:R-:W-:Y:S02]  /*3ef0*/  FFMA.FTZ R3, R11, c[0x0][0x2d0], -R12.reuse ;  /* 0x0000b4000b037a23 */ /* 0x100fe4000001080c */
[----:B------:R1:W-:Y:S01]  /*3f00*/  MUFU.EX2 R137, R2 ;  /* 0x0000000200897308 */ /* 0x0003e20000000800 */
[----:B------:R-:W-:Y:S02]  /*3f10*/  FMNMX.FTZ R5, R230, R5, !PT ;  /* 0x00000005e6057209 */ /* 0x000fe40007810000 */
[----:B--2---:R-:W-:Y:S01]  /*3f20*/  FMNMX.FTZ R7, R6, R7, !PT ;  /* 0x0000000706077209 */ /* 0x004fe20007810000 */
[----:B------:R-:W-:-:S04]  /*3f30*/  FFMA.FTZ R6, R13, c[0x0][0x2d0], -R12 ;  /* 0x0000b4000d067a23 */ /* 0x000fc8000001080c */
[----:B------:R2:W3:Y:S01]  /*3f40*/  MUFU.EX2 R18, R3 ;  /* 0x0000000300127308 */ /* 0x0004e20000000800 */
[----:B-1----:R-:W-:-:S07]  /*3f50*/  FMNMX.FTZ R2, R9, R8, !PT ;  /* 0x0000000809027209 */ /* 0x002fce0007810000 */
[----:B------:R1:W-:Y:S01]  /*3f60*/  MUFU.EX2 R194, R6 ;  /* 0x0000000600c27308 */ /* 0x0003e20000000800 */
[----:B------:R-:W4:Y:S01]  /*3f70*/  SHFL.BFLY PT, R8, R5, 0x2, 0x1f ;  /* 0x0c401f0005087f89 */ /* 0x000f2200000e0000 */
[----:B------:R-:W-:-:S03]  /*3f80*/  FSETP.NEU.FTZ.AND P0, PT, R2, -INF , PT ;  /* 0xff8000000200780b */ /* 0x000fc60003f1d000 */
[----:B------:R-:W5:Y:S01]  /*3f90*/  SHFL.BFLY PT, R9, R7, 0x1, 0x1f ;  /* 0x0c201f0007097f89 */ /* 0x000f6200000e0000 */
[----:B--2---:R-:W-:-:S05]  /*3fa0*/  FMUL.FTZ R3, R2, c[0x0][0x2d0] ;  /* 0x0000b40002037a20 */ /* 0x004fca0000410000 */
[----:B------:R-:W-:Y:S01]  /*3fb0*/  FSEL R3, R3, RZ, P0 ;  /* 0x000000ff03037208 */ /* 0x000fe20000000000 */
[----:B-1----:R-:W-:-:S04]  /*3fc0*/  FFMA.FTZ R6, R14, c[0x0][0x2d0], -R12 ;  /* 0x0000b4000e067a23 */ /* 0x002fc8000001080c */
[--C-:B------:R-:W-:Y:S01]  /*3fd0*/  FFMA.FTZ R0, R16, c[0x0][0x2d0], -R3.reuse ;  /* 0x0000b40010007a23 */ /* 0x100fe20000010803 */
[----:B------:R1:W-:Y:S01]  /*3fe0*/  MUFU.EX2 R136, R6 ;  /* 0x0000000600887308 */ /* 0x0003e20000000800 */
[----:B------:R-:W-:Y:S02]  /*3ff0*/  FFMA.FTZ R4, R28, c[0x0][0x2d0], -R3 ;  /* 0x0000b4001c047a23 */ /* 0x000fe40000010803 */
[----:B------:R-:W-:Y:S01]  /*4000*/  LDSM.16.MT88.4 R28, [R222+0x1100] ;  /* 0x00110000de1c783b */ /* 0x000fe20000004200 */
[----:B----4-:R-:W-:-:S04]  /*4010*/  FMNMX.FTZ R5, R5, R8, !PT ;  /* 0x0000000805057209 */ /* 0x010fc80007810000 */
[----:B------:R2:W-:Y:S01]  /*4020*/  MUFU.EX2 R138, R0 ;  /* 0x00000000008a7308 */ /* 0x0005e20000000800 */
[----:B-----5:R-:W-:-:S04]  /*4030*/  FMNMX.FTZ R105, R7, R9, !PT ;  /* 0x0000000907697209 */ /* 0x020fc80007810000 */
[----:B------:R-:W-:Y:S01]  /*4040*/  FSETP.NEU.FTZ.AND P0, PT, R105, -INF , PT ;  /* 0xff8000006900780b */ /* 0x000fe20003f1d000 */
[--C-:B-1----:R-:W-:Y:S02]  /*4050*/  FFMA.FTZ R6, R15, c[0x0][0x2d0], -R3.reuse ;  /* 0x0000b4000f067a23 */ /* 0x102fe40000010803 */
[----:B------:R-:W-:Y:S01]  /*4060*/  MUFU.EX2 R14, R4 ;  /* 0x00000004000e7308 */ /* 0x000fe20000000800 */
[----:B---3--:R-:W-:Y:S02]  /*4070*/  IMAD.MOV.U32 R15, RZ, RZ, R18 ;  /* 0x000000ffff0f7224 */ /* 0x008fe400078e0012 */
[----:B--2---:R-:W-:-:S05]  /*4080*/  FFMA.FTZ R0, R17, c[0x0][0x2d0], -R3 ;  /* 0x0000b40011007a23 */ /* 0x004fca0000010803 */
[----:B------:R1:W-:Y:S01]  /*4090*/  MUFU.EX2 R193, R6 ;  /* 0x0000000600c17308 */ /* 0x0003e20000000800 */
[----:B------:R-:W-:Y:S07]  /*40a0*/  LDSM.16.MT88.4 R16, [R222+0x100] ;  /* 0x00010000de10783b */ /* 0x000fee0000004200 */
[----:B------:R2:W3:Y:S01]  /*40b0*/  MUFU.EX2 R195, R0 ;  /* 0x0000000000c37308 */ /* 0x0004e20000000800 */
[----:B-1----:R-:W1:Y:S01]  /*40c0*/  SHFL.BFLY PT, R6, R5, 0x1, 0x1f ;  /* 0x0c201f0005067f89 */ /* 0x002e6200000e0000 */
[----:B--2---:R-:W-:Y:S01]  /*40d0*/  FMUL.FTZ R0, R105, c[0x0][0x2d0] ;  /* 0x0000b40069007a20 */ /* 0x004fe20000410000 */
[----:B---3--:R-:W-:-:S04]  /*40e0*/  F2FP.PACK_AB R7, R14, R195 ;  /* 0x000000c30e07723e */ /* 0x008fc800000000ff */
[----:B------:R-:W-:-:S05]  /*40f0*/  FSEL R0, R0, RZ, P0 ;  /* 0x000000ff00007208 */ /* 0x000fca0000000000 */
[--C-:B------:R-:W-:Y:S02]  /*4100*/  FFMA.FTZ R4, R32, c[0x0][0x2d0], -R0.reuse ;  /* 0x0000b40020047a23 */ /* 0x100fe40000010800 */
[----:B------:R-:W2:Y:S01]  /*4110*/  LDSM.16.MT88.4 R32, [R221+0x2100] ;  /* 0x00210000dd20783b */ /* 0x000ea20000004200 */
[--C-:B------:R-:W-:Y:S01]  /*4120*/  FFMA.FTZ R9, R37, c[0x0][0x2d0], -R0.reuse ;  /* 0x0000b40025097a23 */ /* 0x100fe20000010800 */
[----:B------:R3:W-:Y:S01]  /*4130*/  MUFU.EX2 R247, R4 ;  /* 0x0000000400f77308 */ /* 0x0007e20000000800 */
[----:B-1----:R-:W-:Y:S02]  /*4140*/  FMNMX.FTZ R104, R5, R6, !PT ;  /* 0x0000000605687209 */ /* 0x002fe40007810000 */
[----:B------:R-:W-:Y:S02]  /*4150*/  F2FP.PACK_AB R6, R136, R194 ;  /* 0x000000c28806723e */ /* 0x000fe400000000ff */
[C---:B------:R-:W-:Y:S01]  /*4160*/  FSETP.NEU.FTZ.AND P0, PT, R104.reuse, -INF , PT ;  /* 0xff8000006800780b */ /* 0x040fe20003f1d000 */
[----:B------:R-:W-:Y:S01]  /*4170*/  FMUL.FTZ R8, R104, c[0x0][0x2d0] ;  /* 0x0000b40068087a20 */ /* 0x000fe20000410000 */
[----:B------:R-:W-:Y:S01]  /*4180*/  F2FP.PACK_AB R5, R138, R193 ;  /* 0x000000c18a05723e */ /* 0x000fe200000000ff */
[----:B------:R-:W-:Y:S03]  /*4190*/  MUFU.EX2 R248, R9 ;  /* 0x0000000900f87308 */ /* 0x000fe60000000800 */
[----:B------:R-:W-:Y:S01]  /*41a0*/  FSEL R13, R8, RZ, P0 ;  /* 0x000000ff080d7208 */ /* 0x000fe20000000000 */
[----:B------:R-:W-:-:S02]  /*41b0*/  FFMA.FTZ R8, R38, c[0x0][0x2d0], -R0 ;  /* 0x0000b40026087a23 */ /* 0x000fc40000010800 */
[----:B---3--:R-:W-:Y:S02]  /*41c0*/  FFMA.FTZ R4, R36, c[0x0][0x2d0], -R0 ;  /* 0x0000b40024047a23 */ /* 0x008fe40000010800 */
[----:B------:R1:W3:Y:S08]  /*41d0*/  MUFU.EX2 R249, R8 ;  /* 0x0000000800f97308 */ /* 0x0002f00000000800 */
[----:B------:R4:W-:Y:S01]  /*41e0*/  MUFU.EX2 R242, R4 ;  /* 0x0000000400f27308 */ /* 0x0009e20000000800 */
[----:B-1----:R-:W-:Y:S01]  /*41f0*/  FFMA.FTZ R8, R39, c[0x0][0x2d0], -R13 ;  /* 0x0000b40027087a23 */ /* 0x002fe2000001080d */
[----:B---3--:R-:W-:Y:S01]  /*4200*/  F2FP.PACK_AB R10, R249, R248 ;  /* 0x000000f8f90a723e */ /* 0x008fe200000000ff */
[----:B------:R-:W-:Y:S05]  /*4210*/  LDSM.16.MT88.4 R36, [R222+0x2500] ;  /* 0x00250000de24783b */ /* 0x000fea0000004200 */
[----:B------:R1:W-:Y:S01]  /*4220*/  MUFU.EX2 R239, R8 ;  /* 0x0000000800ef7308 */ /* 0x0003e20000000800 */
[----:B----4-:R-:W-:-:S07]  /*4230*/  F2FP.PACK_AB R4, R15, R137 ;  /* 0x000000890f04723e */ /* 0x010fce00000000ff */
[----:B------:R-:W-:Y:S01]  /*4240*/  HMMA.16816.F32 R124, R4, R24, RZ ;  /* 0x00000018047c723c */ /* 0x000fe200000018ff */
[----:B-1----:R-:W-:-:S07]  /*4250*/  FFMA.FTZ R8, R44, c[0x0][0x2d0], -R13 ;  /* 0x0000b4002c087a23 */ /* 0x002fce000001080d */
[C---:B------:R-:W-:Y:S01]  /*4260*/  HMMA.16816.F32 R120, R4.reuse, R16, RZ ;  /* 0x000000100478723c */ /* 0x040fe200000018ff */
[----:B------:R1:W3:Y:S07]  /*4270*/  MUFU.EX2 R238, R8 ;  /* 0x0000000800ee7308 */ /* 0x0002ee0000000800 */
[C---:B------:R-:W-:Y:S08]  /*4280*/  HMMA.16816.F32 R116, R4.reuse, R20, RZ ;  /* 0x000000140474723c */ /* 0x040ff000000018ff */
[----:B------:R-:W-:Y:S01]  /*4290*/  HMMA.16816.F32 R112, R4, R28, RZ ;  /* 0x0000001c0470723c */ /* 0x000fe200000018ff */
[----:B-1----:R-:W-:Y:S01]  /*42a0*/  FFMA.FTZ R8, R45, c[0x0][0x2d0], -R13 ;  /* 0x0000b4002d087a23 */ /* 0x002fe2000001080d */
[----:B---3--:R-:W-:-:S03]  /*42b0*/  F2FP.PACK_AB R9, R238, R239 ;  /* 0x000000efee09723e */ /* 0x008fc600000000ff */
[----:B------:R1:W-:Y:S03]  /*42c0*/  MUFU.EX2 R241, R8 ;  /* 0x0000000800f17308 */ /* 0x0003e60000000800 */
[C---:B--2---:R-:W-:Y:S08]  /*42d0*/  HMMA.16816.F32 R108, R4.reuse, R32, RZ ;  /* 0x00000020046c723c */ /* 0x044ff000000018ff */
        /* <DEDUP_REMOVED lines=8> */
[C---:B------:R-:W-:Y:S08]  /*4360*/  HMMA.16816.F32 R80, R4.reuse, R30, RZ ;  /* 0x0000001e0450723c */ /* 0x040ff000000018ff */
[C---:B------:R-:W-:Y:S08]  /*4370*/  HMMA.16816.F32 R76, R4.reuse, R34, RZ ;  /* 0x00000022044c723c */ /* 0x040ff000000018ff */
        /* <DEDUP_REMOVED lines=10> */
[----:B------:R-:W2:Y:S07]  /*4420*/  LDSM.16.MT88.4 R16, [R221+0x1500] ;  /* 0x00150000dd10783b */ /* 0x000eae0000004200 */
[----:B------:R-:W-:Y:S01]  /*4430*/  HMMA.16816.F32 R56, R8, R20, RZ ;  /* 0x000000140838723c */ /* 0x000fe200000018ff */
[----:B-1----:R-:W-:-:S07]  /*4440*/  FFMA.FTZ R4, R49, c[0x0][0x2d0], -R12 ;  /* 0x0000b40031047a23 */ /* 0x002fce000001080c */
[C---:B------:R-:W-:Y:S01]  /*4450*/  HMMA.16816.F32 R132, R8.reuse, R22, RZ ;  /* 0x000000160884723c */ /* 0x040fe200000018ff */
[----:B------:R-:W-:Y:S01]  /*4460*/  LDSM.16.MT88.4 R20, [R222+0x500] ;  /* 0x00050000de14783b */ /* 0x000fe20000004200 */
[----:B------:R1:W-:Y:S06]  /*4470*/  MUFU.EX2 R244, R4 ;  /* 0x0000000400f47308 */ /* 0x0003ec0000000800 */
[C---:B------:R-:W-:Y:S08]  /*4480*/  HMMA.16816.F32 R52, R8.reuse, R28, RZ ;  /* 0x0000001c0834723c */ /* 0x040ff000000018ff */
[----:B------:R-:W-:Y:S01]  /*4490*/  HMMA.16816.F32 R148, R8, R30, RZ ;  /* 0x0000001e0894723c */ /* 0x000fe200000018ff */
[----:B------:R-:W-:Y:S01]  /*44a0*/  LDSM.16.MT88.4 R28, [R222+0x1500] ;  /* 0x00150000de1c783b */ /* 0x000fe20000004200 */
        /* <DEDUP_REMOVED lines=10> */
[----:B------:R-:W-:-:S04]  /*4550*/  FFMA.FTZ R8, R102, c[0x0][0x2d0], -R0 ;  /* 0x0000b40066087a23 */ /* 0x000fc80000010800 */
[----:B------:R4:W-:Y:S01]  /*4560*/  MUFU.EX2 R218, R8 ;  /* 0x0000000800da7308 */ /* 0x0009e20000000800 */
[----:B-1----:R-:W-:Y:S02]  /*4570*/  FFMA.FTZ R4, R65, c[0x0][0x2d0], -R3 ;  /* 0x0000b40041047a23 */ /* 0x002fe40000010803 */
[----:B------:R-:W-:-:S05]  /*4580*/  IMAD.MOV.U32 R65, RZ, RZ, R138 ;  /* 0x000000ffff417224 */ /* 0x000fca00078e008a */
[----:B------:R1:W5:Y:S01]  /*4590*/  MUFU.EX2 R236, R4 ;  /* 0x0000000400ec7308 */ /* 0x0003620000000800 */
[----:B----4-:R-:W-:-:S07]  /*45a0*/  FFMA.FTZ R8, R106, c[0x0][0x2d0], -R0 ;  /* 0x0000b4006a087a23 */ /* 0x010fce0000010800 */
[----:B------:R4:W-:Y:S01]  /*45b0*/  MUFU.EX2 R217, R8 ;  /* 0x0000000800d97308 */ /* 0x0009e20000000800 */
[----:B-1----:R-:W-:Y:S01]  /*45c0*/  FFMA.FTZ R4, R66, c[0x0][0x2d0], -R3 ;  /* 0x0000b40042047a23 */ /* 0x002fe20000010803 */
[----:B-----5:R-:W-:Y:S01]  /*45d0*/  F2FP.PACK_AB R5, R236, R233 ;  /* 0x000000e9ec05723e */ /* 0x020fe200000000ff */
[----:B------:R-:W-:-:S05]  /*45e0*/  IMAD.MOV.U32 R66, RZ, RZ, R137 ;  /* 0x000000ffff427224 */ /* 0x000fca00078e0089 */
[----:B------:R1:W-:Y:S01]  /*45f0*/  MUFU.EX2 R235, R4 ;  /* 0x0000000400eb7308 */ /* 0x0003e20000000800 */
[----:B----4-:R-:W-:-:S07]  /*4600*/  FFMA.FTZ R8, R107, c[0x0][0x2d0], -R13 ;  /* 0x0000b4006b087a23 */ /* 0x010fce000001080d */
        /* <DEDUP_REMOVED lines=10> */
[----:B------:R-:W-:Y:S02]  /*46b0*/  FFMA.FTZ R14, R173, c[0x0][0x2d0], -R3 ;  /* 0x0000b400ad0e7a23 */ /* 0x000fe40000010803 */
[----:B----4-:R-:W-:-:S05]  /*46c0*/  FFMA.FTZ R8, R129, c[0x0][0x2d0], -R13 ;  /* 0x0000b40081087a23 */ /* 0x010fca000001080d */
[----:B------:R4:W-:Y:S01]  /*46d0*/  MUFU.EX2 R180, R14 ;  /* 0x0000000e00b47308 */ /* 0x0009e20000000800 */
[----:B-1----:R-:W-:-:S07]  /*46e0*/  FFMA.FTZ R4, R101, c[0x0][0x2d0], -R0 ;  /* 0x0000b40065047a23 */ /* 0x002fce0000010800 */
[----:B------:R1:W-:Y:S08]  /*46f0*/  MUFU.EX2 R210, R8 ;  /* 0x0000000800d27308 */ /* 0x0003f00000000800 */
[----:B------:R5:W2:Y:S01]  /*4700*/  MUFU.EX2 R219, R4 ;  /* 0x0000000400db7308 */ /* 0x000aa20000000800 */
[----:B----4-:R-:W-:Y:S02]  /*4710*/  FFMA.FTZ R14, R174, c[0x0][0x2d0], -R3 ;  /* 0x0000b400ae0e7a23 */ /* 0x010fe40000010803 */
[----:B-1----:R-:W-:-:S05]  /*4720*/  FFMA.FTZ R8, R130, c[0x0][0x2d0], -R13 ;  /* 0x0000b40082087a23 */ /* 0x002fca000001080d */
[----:B------:R1:W-:Y:S01]  /*4730*/  MUFU.EX2 R181, R14 ;  /* 0x0000000e00b57308 */ /* 0x0003e20000000800 */
[----:B-----5:R-:W-:-:S07]  /*4740*/  F2FP.PACK_AB R4, R245, R240 ;  /* 0x000000f0f504723e */ /* 0x020fce00000000ff */
[----:B------:R4:W5:Y:S01]  /*4750*/  MUFU.EX2 R209, R8 ;  /* 0x0000000800d17308 */ /* 0x0009620000000800 */
[----:B--2---:R-:W-:Y:S01]  /*4760*/  HMMA.16816.F32 R152, R4, R16, R116 ;  /* 0x000000100498723c */ /* 0x004fe20000001874 */
[----:B-1----:R-:W-:-:S06]  /*4770*/  FFMA.FTZ R14, R175, c[0x0][0x2d0], -R0 ;  /* 0x0000b400af0e7a23 */ /* 0x002fcc0000010800 */
[----:B------:R1:W-:Y:S01]  /*4780*/  MUFU.EX2 R107, R14 ;  /* 0x0000000e006b7308 */ /* 0x0003e20000000800 */
[----:B---3--:R-:W-:Y:S01]  /*4790*/  HMMA.16816.F32 R116, R4, R32, R108 ;  /* 0x000000200474723c */ /* 0x008fe2000000186c */
[----:B----4-:R-:W-:-:S06]  /*47a0*/  FFMA.FTZ R8, R131, c[0x0][0x2d0], -R12 ;  /* 0x0000b40083087a23 */ /* 0x010fcc000001080c */
[----:B------:R2:W-:Y:S01]  /*47b0*/  MUFU.EX2 R203, R8 ;  /* 0x0000000800cb7308 */ /* 0x0005e20000000800 */
[----:B------:R-:W-:Y:S01]  /*47c0*/  HMMA.16816.F32 R168, R4, R20, R120 ;  /* 0x0000001404a8723c */ /* 0x000fe20000001878 */
[----:B-1----:R-:W-:-:S07]  /*47d0*/  FFMA.FTZ R14, R186, c[0x0][0x2d0], -R0 ;  /* 0x0000b400ba0e7a23 */ /* 0x002fce0000010800 */
[----:B------:R-:W-:Y:S01]  /*47e0*/  HMMA.16816.F32 R108, R4, R36, R96 ;  /* 0x00000024046c723c */ /* 0x000fe20000001860 */
[----:B------:R-:W-:Y:S01]  /*47f0*/  IMAD.MOV.U32 R186, RZ, RZ, R100 ;  /* 0x000000ffffba7224 */ /* 0x000fe200078e0064 */
[----:B------:R1:W-:Y:S01]  /*4800*/  MUFU.EX2 R101, R14 ;  /* 0x0000000e00657308 */ /* 0x0003e20000000800 */
[----:B--2---:R-:W-:-:S05]  /*4810*/  FFMA.FTZ R8, R158, c[0x0][0x2d0], -R12 ;  /* 0x0000b4009e087a23 */ /* 0x004fca000001080c */
[C---:B------:R-:W-:Y:S01]  /*4820*/  HMMA.16816.F32 R176, R4.reuse, R24, R124 ;  /* 0x0000001804b0723c */ /* 0x040fe2000000187c */
[----:B------:R-:W-:Y:S01]  /*4830*/  IMAD.MOV.U32 R158, RZ, RZ, R66 ;  /* 0x000000ffff9e7224 */ /* 0x000fe200078e0042 */
[----:B------:R2:W3:Y:S06]  /*4840*/  MUFU.EX2 R202, R8 ;  /* 0x0000000800ca7308 */ /* 0x0004ec0000000800 */
[----:B------:R-:W-:Y:S01]  /*4850*/  HMMA.16816.F32 R120, R4, R26, R92 ;  /* 0x0000001a0478723c */ /* 0x000fe2000000185c */
[----:B-1----:R-:W-:-:S04]  /*4860*/  FFMA.FTZ R14, R188, c[0x0][0x2d0], -R0 ;  /* 0x0000b400bc0e7a23 */ /* 0x002fc80000010800 */
[----:B------:R1:W-:Y:S03]  /*4870*/  MUFU.EX2 R102, R14 ;  /* 0x0000000e00667308 */ /* 0x0003e60000000800 */
[C---:B------:R-:W-:Y:S01]  /*4880*/  HMMA.16816.F32 R136, R4.reuse, R22, R88 ;  /* 0x000000160488723c */ /* 0x040fe20000001858 */
[----:B--2---:R-:W-:Y:S02]  /*4890*/  FFMA.FTZ R8, R157, c[0x0][0x2d0], -R12 ;  /* 0x0000b4009d087a23 */ /* 0x004fe4000001080c */
[----:B------:R-:W-:Y:S02]  /*48a0*/  IMAD.MOV.U32 R157, RZ, RZ, R65 ;  /* 0x000000ffff9d7224 */ /* 0x000fe400078e0041 */
[----:B------:R2:W-:Y:S03]  /*48b0*/  MUFU.EX2 R201, R8 ;  /* 0x0000000800c97308 */ /* 0x0005e60000000800 */
[----:B------:R-:W-:Y:S01]  /*48c0*/  HMMA.16816.F32 R96, R4, R18, R84 ;  /* 0x000000120460723c */ /* 0x000fe20000001854 */
[----:B-1----:R-:W-:-:S07]  /*48d0*/  FFMA.FTZ R14, R187, c[0x0][0x2d0], -R0 ;  /* 0x0000b400bb0e7a23 */ /* 0x002fce0000010800 */
[----:B------:R-:W-:Y:S01]  /*48e0*/  HMMA.16816.F32 R124, R4, R28, R112 ;  /* 0x0000001c047c723c */ /* 0x000fe20000001870 */
[----:B------:R-:W-:Y:S01]  /*48f0*/  IMAD.MOV.U32 R187, RZ, RZ, R67 ;  /* 0x000000ffffbb7224 */ /* 0x000fe200078e0043 */
[----:B------:R1:W-:Y:S01]  /*4900*/  MUFU.EX2 R106, R14 ;  /* 0x0000000e006a7308 */ /* 0x0003e20000000800 */
[----:B--2---:R-:W-:-:S05]  /*4910*/  FFMA.FTZ R8, R156, c[0x0][0x2d0], -R12 ;  /* 0x0000b4009c087a23 */ /* 0x004fca000001080c */
[C---:B------:R-:W-:Y:S02]  /*4920*/  HMMA.16816.F32 R92, R4.reuse, R30, R80 ;  /* 0x0000001e045c723c */ /* 0x040fe40000001850 */
[----:B------:R2:W-:Y:S06]  /*4930*/  MUFU.EX2 R200, R8 ;  /* 0x0000000800c87308 */ /* 0x0005ec0000000800 */
[----:B------:R-:W-:Y:S01]  /*4940*/  HMMA.16816.F32 R88, R4, R34, R76 ;  /* 0x000000220458723c */ /* 0x000fe2000000184c */
[----:B-1----:R-:W-:-:S04]  /*4950*/  FFMA.FTZ R14, R189, c[0x0][0x2d0], -R13 ;  /* 0x0000b400bd0e7a23 */ /* 0x002fc8000001080d */
[----:B------:R1:W-:Y:S03]  /*4960*/  MUFU.EX2 R100, R14 ;  /* 0x0000000e00647308 */ /* 0x0003e60000000800 */
[----:B------:R-:W-:Y:S01]  /*4970*/  HMMA.16816.F32 R84, R4, R38, R68 ;  /* 0x000000260454723c */ /* 0x000fe20000001844 */
[----:B--2---:R-:W-:-:S04]  /*4980*/  FFMA.FTZ R8, R159, c[0x0][0x2d0], -R3 ;  /* 0x0000b4009f087a23 */ /* 0x004fc80000010803 */
[----:B------:R2:W-:Y:S02]  /*4990*/  MUFU.EX2 R185, R8 ;  /* 0x0000000800b97308 */ /* 0x0005e40000000800 */
[----:B------:R-:W-:Y:S02]  /*49a0*/  F2FP.PACK_AB R4, R219, R229 ;  /* 0x000000e5db04723e */ /* 0x000fe400000000ff */
[----:B------:R-:W-:Y:S02]  /*49b0*/  F2FP.PACK_AB R5, R212, R211 ;  /* 0x000000d3d405723e */ /* 0x000fe400000000ff */
[----:B------:R-:W-:Y:S02]  /*49c0*/  F2FP.PACK_AB R6, R217, R218 ;  /* 0x000000dad906723e */ /* 0x000fe400000000ff */
[----:B-----5:R-:W-:Y:S01]  /*49d0*/  F2FP.PACK_AB R7, R209, R210 ;  /* 0x000000d2d107723e */ /* 0x020fe200000000ff */
[----:B-1----:R-:W-:-:S04]  /*49e0*/  FFMA.FTZ R14, R190, c[0x0][0x2d0], -R13 ;  /* 0x0000b400be0e7a23 */ /* 0x002fc8000001080d */
[----:B------:R1:W-:Y:S02]  /*49f0*/  MUFU.EX2 R67, R14 ;  /* 0x0000000e00437308 */ /* 0x0003e40000000800 */
[C---:B------:R-:W-:Y:S01]  /*4a00*/  HMMA.16816.F32 R80, R4.reuse, R24, R72 ;  /* 0x000000180450723c */ /* 0x040fe20000001848 */
[----:B--2---:R-:W-:Y:S02]  /*4a10*/  FFMA.FTZ R8, R172, c[0x0][0x2d0], -R3 ;  /* 0x0000b400ac087a23 */ /* 0x004fe40000010803 */
[----:B------:R-:W-:Y:S03]  /*4a20*/  LDSM.16.MT88.4 R172, [R222+0x1d00] ;  /* 0x001d0000deac783b */ /* 0x000fe60000004200 */
[----:B------:R2:W4:Y:S02]  /*4a30*/  MUFU.EX2 R182, R8 ;  /* 0x0000000800b67308 */ /* 0x0005240000000800 */
[----:B------:R-:W-:Y:S01]  /*4a40*/  HMMA.16816.F32 R76, R4, R20, R60 ;  /* 0x00000014044c723c */ /* 0x000fe2000000183c */
[----:B-1----:R-:W-:-:S07]  /*4a50*/  FFMA.FTZ R14, R191, c[0x0][0x2d0], -R13 ;  /* 0x0000b400bf0e7a23 */ /* 0x002fce000001080d */
[C---:B------:R-:W-:Y:S01]  /*4a60*/  HMMA.16816.F32 R72, R4.reuse, R16, R56 ;  /* 0x000000100448723c */ /* 0x040fe20000001838 */
[----:B------:R1:W-:Y:S01]  /*4a70*/  MUFU.EX2 R66, R14 ;  /* 0x0000000e00427308 */ /* 0x0003e20000000800 */
[----:B--2---:R-:W2:Y:S06]  /*4a80*/  LDSM.16.MT88.4 R8, [R222+0x900] ;  /* 0x00090000de08783b */ /* 0x004eac0000004200 */
[C---:B------:R-:W-:Y:S08]  /*4a90*/  HMMA.16816.F32 R68, R4.reuse, R28, R52 ;  /* 0x0000001c0444723c */ /* 0x040ff00000001834 */
[----:B------:R-:W-:Y:S01]  /*4aa0*/  HMMA.16816.F32 R60, R4, R32, R48 ;  /* 0x00000020043c723c */ /* 0x000fe20000001830 */
[----:B-1----:R-:W-:-:S04]  /*4ab0*/  FFMA.FTZ R14, R192, c[0x0][0x2d0], -R13 ;  /* 0x0000b400c00e7a23 */ /* 0x002fc8000001080d */
[----:B------:R-:W1:Y:S03]  /*4ac0*/  MUFU.EX2 R65, R14 ;  /* 0x0000000e00417308 */ /* 0x000e660000000800 */
[C---:B------:R-:W-:Y:S08]  /*4ad0*/  HMMA.16816.F32 R196, R4.reuse, R36, R44 ;  /* 0x0000002404c4723c */ /* 0x040ff0000000182c */
[C---:B------:R-:W-:Y:S01]  /*4ae0*/  HMMA.16816.F32 R40, R4.reuse, R30, R148 ;  /* 0x0000001e0428723c */ /* 0x040fe20000001894 */
[----:B------:R-:W5:Y:S07]  /*4af0*/  LDSM.16.MT88.4 R28, [R221+0x2900] ;  /* 0x00290000dd1c783b */ /* 0x000f6e0000004200 */
[C---:B------:R-:W-:Y:S01]  /*4b00*/  HMMA.16816.F32 R56, R4.reuse, R26, R144 ;  /* 0x0000001a0438723c */ /* 0x040fe20000001890 */
[----:B------:R-:W-:Y:S06]  /*4b10*/  LDSM.16.MT88.4 R24, [R222+0x1900] ;  /* 0x00190000de18783b */ /* 0x000fec0000004200 */
[----:B------:R-:W-:Y:S01]  /*4b20*/  IMAD.MOV.U32 R145, RZ, RZ, R195 ;  /* 0x000000ffff917224 */ /* 0x000fe200078e00c3 */
[----:B------:R-:W-:Y:S01]  /*4b30*/  HMMA.16816.F32 R48, R4, R22, R140 ;  /* 0x000000160430723c */ /* 0x000fe2000000188c */
[----:B------:R-:W-:Y:S01]  /*4b40*/  LDSM.16.MT88.4 R20, [R221+0x1900] ;  /* 0x00190000dd14783b */ /* 0x000fe20000004200 */
[----:B------:R-:W-:-:S02]  /*4b50*/  IMAD.MOV.U32 R146, RZ, RZ, R194 ;  /* 0x000000ffff927224 */ /* 0x000fc400078e00c2 */
[----:B------:R-:W-:Y:S01]  /*4b60*/  IMAD.MOV.U32 R147, RZ, RZ, R193 ;  /* 0x000000ffff937224 */ /* 0x000fe200078e00c1 */
[----:B------:R-:W-:Y:S03]  /*4b70*/  LDSM.16.MT88.4 R140, [R222+0xd00] ;  /* 0x000d0000de8c783b */ /* 0x000fe60000004200 */
[C---:B------:R-:W-:Y:S01]  /*4b80*/  HMMA.16816.F32 R44, R4.reuse, R18, R132 ;  /* 0x00000012042c723c */ /* 0x040fe20000001884 */
[----:B------:R-:W1:Y:S07]  /*4b90*/  LDSM.16.MT88.4 R16, [R221+0x900] ;  /* 0x00090000dd10783b */ /* 0x000e6e0000004200 */
[C---:B------:R-:W-:Y:S01]  /*4ba0*/  HMMA.16816.F32 R52, R4.reuse, R34, R160 ;  /* 0x000000220434723c */ /* 0x040fe200000018a0 */
[----:B------:R-:W1:Y:S07]  /*4bb0*/  LDSM.16.MT88.4 R32, [R222+0x2900] ;  /* 0x00290000de20783b */ /* 0x000e6e0000004200 */
[----:B------:R-:W-:Y:S07]  /*4bc0*/  HMMA.16816.F32 R36, R4, R38, R164 ;  /* 0x000000260424723c */ /* 0x000fee00000018a4 */
[----:B---3--:R-:W-:-:S02]  /*4bd0*/  F2FP.PACK_AB R4, R202, R203 ;  /* 0x000000cbca04723e */ /* 0x008fc400000000ff */
[----:B----4-:R-:W-:Y:S02]  /*4be0*/  F2FP.PACK_AB R5, R182, R185 ;  /* 0x000000b9b605723e */ /* 0x010fe400000000ff */
[----:B------:R-:W-:Y:S02]  /*4bf0*/  F2FP.PACK_AB R6, R200, R201 ;  /* 0x000000c9c806723e */ /* 0x000fe400000000ff */
[----:B------:R-:W-:-:S07]  /*4c00*/  F2FP.PACK_AB R7, R181, R180 ;  /* 0x000000b4b507723e */ /* 0x000fce00000000ff */
[C---:B--2---:R-:W-:Y:S08]  /*4c10*/  HMMA.16816.F32 R132, R4.reuse, R8, R168 ;  /* 0x000000080484723c */ /* 0x044ff000000018a8 */
[C---:B-----5:R-:W-:Y:S08]  /*4c20*/  HMMA.16816.F32 R188, R4.reuse, R28, R116 ;  /* 0x0000001c04bc723c */ /* 0x060ff00000001874 */
[C---:B-1----:R-:W-:Y:S08]  /*4c30*/  HMMA.16816.F32 R112, R4.reuse, R16, R176 ;  /* 0x000000100470723c */ /* 0x042ff000000018b0 */
[C---:B------:R-:W-:Y:S08]  /*4c40*/  HMMA.16816.F32 R152, R4.reuse, R20, R152 ;  /* 0x000000140498723c */ /* 0x040ff00000001898 */
[C---:B------:R-:W-:Y:S01]  /*4c50*/  HMMA.16816.F32 R164, R4.reuse, R24, R124 ;  /* 0x0000001804a4723c */ /* 0x040fe2000000187c */
[----:B------:R-:W-:Y:S07]  /*4c60*/  LDSM.16.MT88.4 R124, [R221+0xd00] ;  /* 0x000d0000dd7c783b */ /* 0x000fee0000004200 */
[C---:B------:R-:W-:Y:S08]  /*4c70*/  HMMA.16816.F32 R192, R4.reuse, R32, R108 ;  /* 0x0000002004c0723c */ /* 0x040ff0000000186c */
[C---:B------:R-:W-:Y:S08]  /*4c80*/  HMMA.16816.F32 R120, R4.reuse, R18, R120 ;  /* 0x000000120478723c */ /* 0x040ff00000001878 */
[C---:B------:R-:W-:Y:S08]  /*4c90*/  HMMA.16816.F32 R136, R4.reuse, R10, R136 ;  /* 0x0000000a0488723c */ /* 0x040ff00000001888 */
[C---:B------:R-:W-:Y:S08]  /*4ca0*/  HMMA.16816.F32 R96, R4.reuse, R22, R96 ;  /* 0x000000160460723c */ /* 0x040ff00000001860 */
[C---:B------:R-:W-:Y:S08]  /*4cb0*/  HMMA.16816.F32 R168, R4.reuse, R26, R92 ;  /* 0x0000001a04a8723c */ /* 0x040ff0000000185c */
[C---:B------:R-:W-:Y:S08]  /*4cc0*/  HMMA.16816.F32 R88, R4.reuse, R30, R88 ;  /* 0x0000001e0458723c */ /* 0x040ff00000001858 */
[----:B------:R-:W-:Y:S07]  /*4cd0*/  HMMA.16816.F32 R116, R4, R34, R84 ;  /* 0x000000220474723c */ /* 0x000fee0000001854 */
[----:B------:R-:W-:-:S02]  /*4ce0*/  F2FP.PACK_AB R4, R101, R107 ;  /* 0x0000006b6504723e */ /* 0x000fc400000000ff */
[----:B------:R-:W-:Y:S02]  /*4cf0*/  F2FP.PACK_AB R5, R67, R100 ;  /* 0x000000644305723e */ /* 0x000fe400000000ff */
[----:B------:R-:W-:Y:S02]  /*4d00*/  F2FP.PACK_AB R6, R106, R102 ;  /* 0x000000666a06723e */ /* 0x000fe400000000ff */
[----:B------:R-:W-:-:S07]  /*4d10*/  F2FP.PACK_AB R7, R65, R66 ;  /* 0x000000424107723e */ /* 0x000fce00000000ff */
[C---:B------:R-:W-:Y:S07]  /*4d20*/  HMMA.16816.F32 R128, R4.reuse, R8, R76 ;  /* 0x000000080480723c */ /* 0x040fee000000184c */
[----:B------:R-:W-:Y:S01]  /*4d30*/  FFMA.FTZ R8, R207, c[0x0][0x2d0], -R12 ;  /* 0x0000b400cf087a23 */ /* 0x000fe2000001080c */
[----:B------:R-:W-:Y:S01]  /*4d40*/  HMMA.16816.F32 R108, R4, R10, R48 ;  /* 0x0000000a046c723c */ /* 0x000fe20000001830 */
[----:B------:R-:W-:Y:S02]  /*4d50*/  IMAD.MOV.U32 R207, RZ, RZ, R158 ;  /* 0x000000ffffcf7224 */ /* 0x000fe400078e009e */
[----:B------:R1:W-:Y:S01]  /*4d60*/  MUFU.EX2 R49, R8 ;  /* 0x0000000800317308 */ /* 0x0003e20000000800 */
[----:B------:R-:W-:-:S03]  /*4d70*/  FADD.FTZ R9, R239, R238 ;  /* 0x000000eeef097221 */ /* 0x000fc60000010000 */
[----:B------:R-:W-:Y:S01]  /*4d80*/  IMAD.MOV.U32 R51, RZ, RZ, R145 ;  /* 0x000000ffff337224 */ /* 0x000fe200078e0091 */
[C---:B------:R-:W-:Y:S01]  /*4d90*/  HMMA.16816.F32 R160, R4.reuse, R18, R56 ;  /* 0x0000001204a0723c */ /* 0x040fe20000001838 */
[----:B------:R-:W-:Y:S02]  /*4da0*/  IMAD.MOV.U32 R50, RZ, RZ, R146 ;  /* 0x000000ffff327224 */ /* 0x000fe400078e0092 */
[----:B------:R-:W-:Y:S02]  /*4db0*/  IMAD.MOV.U32 R11, RZ, RZ, R147 ;  /* 0x000000ffff0b7224 */ /* 0x000fe400078e0093 */
[----:B------:R-:W-:Y:S02]  /*4dc0*/  IMAD.MOV.U32 R10, RZ, RZ, R157 ;  /* 0x000000ffff0a7224 */ /* 0x000fe400078e009d */
[----:B------:R-:W2:Y:S01]  /*4dd0*/  LDSM.16.MT88.4 R156, [R221+0x1d00] ;  /* 0x001d0000dd9c783b */ /* 0x000ea20000004200 */
[----:B------:R-:W-:Y:S01]  /*4de0*/  HMMA.16816.F32 R56, R4, R22, R44 ;  /* 0x000000160438723c */ /* 0x000fe2000000182c */
[----:B-1----:R-:W-:-:S02]  /*4df0*/  FFMA.FTZ R8, R206, c[0x0][0x2d0], -R12 ;  /* 0x0000b400ce087a23 */ /* 0x002fc4000001080c */
[----:B------:R-:W-:Y:S02]  /*4e00*/  IMAD.MOV.U32 R206, RZ, RZ, R15 ;  /* 0x000000ffffce7224 */ /* 0x000fe400078e000f */
[----:B------:R1:W3:Y:S03]  /*4e10*/  MUFU.EX2 R48, R8 ;  /* 0x0000000800307308 */ /* 0x0002e60000000800 */
[C---:B------:R-:W-:Y:S08]  /*4e20*/  HMMA.16816.F32 R68, R4.reuse, R24, R68 ;  /* 0x000000180444723c */ /* 0x040ff00000001844 */
[----:B------:R-:W-:Y:S01]  /*4e30*/  HMMA.16816.F32 R144, R4, R20, R72 ;  /* 0x000000140490723c */ /* 0x000fe20000001848 */
[----:B-1----:R-:W-:-:S07]  /*4e40*/  FFMA.FTZ R8, R205, c[0x0][0x2d0], -R12 ;  /* 0x0000b400cd087a23 */ /* 0x002fce000001080c */
[C---:B------:R-:W-:Y:S01]  /*4e50*/  HMMA.16816.F32 R176, R4.reuse, R16, R80 ;  /* 0x0000001004b0723c */ /* 0x040fe20000001850 */
[----:B------:R-:W1:Y:S01]  /*4e60*/  LDSM.16.MT88.4 R80, [R221+0x2d00] ;  /* 0x002d0000dd50783b */ /* 0x000e620000004200 */
[----:B---3--:R-:W-:Y:S01]  /*4e70*/  F2FP.PACK_AB R92, R48, R49 ;  /* 0x00000031305c723e */ /* 0x008fe200000000ff */
[----:B------:R3:W-:Y:S05]  /*4e80*/  MUFU.EX2 R44, R8 ;  /* 0x00000008002c7308 */ /* 0x0007ea0000000800 */
[C---:B------:R-:W-:Y:S08]  /*4e90*/  HMMA.16816.F32 R40, R4.reuse, R26, R40 ;  /* 0x0000001a0428723c */ /* 0x040ff00000001828 */
[----:B------:R-:W-:Y:S01]  /*4ea0*/  HMMA.16816.F32 R60, R4, R28, R60 ;  /* 0x0000001c043c723c */ /* 0x000fe2000000183c */
[----:B---3--:R-:W-:-:S04]  /*4eb0*/  FFMA.FTZ R8, R204, c[0x0][0x2d0], -R12 ;  /* 0x0000b400cc087a23 */ /* 0x008fc8000001080c */
[----:B------:R3:W4:Y:S03]  /*4ec0*/  MUFU.EX2 R24, R8 ;  /* 0x0000000800187308 */ /* 0x0007260000000800 */
[C---:B------:R-:W-:Y:S08]  /*4ed0*/  HMMA.16816.F32 R52, R4.reuse, R30, R52 ;  /* 0x0000001e0434723c */ /* 0x040ff00000001834 */
[----:B------:R-:W-:Y:S01]  /*4ee0*/  HMMA.16816.F32 R84, R4, R32, R196 ;  /* 0x000000200454723c */ /* 0x000fe200000018c4 */
[----:B---3--:R-:W-:-:S07]  /*4ef0*/  FFMA.FTZ R8, R214, c[0x0][0x2d0], -R3 ;  /* 0x0000b400d6087a23 */ /* 0x008fce0000010803 */
[----:B------:R-:W-:Y:S01]  /*4f00*/  HMMA.16816.F32 R36, R4, R34, R36 ;  /* 0x000000220424723c */ /* 0x000fe20000001824 */
[----:B------:R-:W3:Y:S01]  /*4f10*/  LDSM.16.MT88.4 R4, [R222+0x2d00] ;  /* 0x002d0000de04783b */ /* 0x000ee20000004200 */
[----:B----4-:R-:W-:Y:S01]  /*4f20*/  F2FP.PACK_AB R94, R24, R44 ;  /* 0x0000002c185e723e */ /* 0x010fe200000000ff */
[----:B------:R4:W-:Y:S02]  /*4f30*/  MUFU.EX2 R23, R8 ;  /* 0x0000000800177308 */ /* 0x0009e40000000800 */
[----:B----4-:R-:W-:-:S06]  /*4f40*/  FFMA.FTZ R8, R216, c[0x0][0x2d0], -R3 ;  /* 0x0000b400d8087a23 */ /* 0x010fcc0000010803 */
[----:B------:R4:W5:Y:S02]  /*4f50*/  MUFU.EX2 R22, R8 ;  /* 0x0000000800167308 */ /* 0x0009640000000800 */
[--C-:B----4-:R-:W-:Y:S01]  /*4f60*/  FFMA.FTZ R8, R213, c[0x0][0x2d0], -R3.reuse ;  /* 0x0000b400d5087a23 */ /* 0x110fe20000010803 */
[----:B-----5:R-:W-:Y:S01]  /*4f70*/  F2FP.PACK_AB R93, R22, R23 ;  /* 0x00000017165d723e */ /* 0x020fe200000000ff */
[----:B------:R-:W-:-:S04]  /*4f80*/  FFMA.FTZ R3, R208, c[0x0][0x2d0], -R3 ;  /* 0x0000b400d0037a23 */ /* 0x000fc80000010803 */
[----:B------:R4:W-:Y:S08]  /*4f90*/  MUFU.EX2 R20, R8 ;  /* 0x0000000800147308 */ /* 0x0009f00000000800 */
[----:B------:R5:W1:Y:S01]  /*4fa0*/  MUFU.EX2 R21, R3 ;  /* 0x0000000300157308 */ /* 0x000a620000000800 */
[----:B----4-:R-:W-:Y:S02]  /*4fb0*/  FADD.FTZ R8, R207, R206 ;  /* 0x000000cecf087221 */ /* 0x010fe40000010000 */
[----:B-----5:R-:W-:Y:S01]  /*4fc0*/  FFMA.FTZ R3, R232, c[0x0][0x2d0], -R0 ;  /* 0x0000b400e8037a23 */ /* 0x020fe20000010800 */
[----:B-1----:R-:W-:-:S04]  /*4fd0*/  F2FP.PACK_AB R95, R21, R20 ;  /* 0x00000014155f723e */ /* 0x002fc800000000ff */
[----:B------:R1:W-:Y:S03]  /*4fe0*/  MUFU.EX2 R19, R3 ;  /* 0x0000000300137308 */ /* 0x0003e60000000800 */
[C---:B--2---:R-:W-:Y:S08]  /*4ff0*/  HMMA.16816.F32 R148, R92.reuse, R156, R152 ;  /* 0x0000009c5c94723c */ /* 0x044ff00000001898 */
[----:B------:R-:W-:Y:S01]  /*5000*/  HMMA.16816.F32 R152, R92, R158, R96 ;  /* 0x0000009e5c98723c */ /* 0x000fe20000001860 */
[----:B-1----:R-:W-:-:S04]  /*5010*/  FFMA.FTZ R3, R231, c[0x0][0x2d0], -R0 ;  /* 0x0000b400e7037a23 */ /* 0x002fc80000010800 */
[----:B------:R1:W2:Y:S03]  /*5020*/  MUFU.EX2 R18, R3 ;  /* 0x0000000300127308 */ /* 0x0002a60000000800 */
[C---:B------:R-:W-:Y:S08]  /*5030*/  HMMA.16816.F32 R76, R92.reuse, R82, R88 ;  /* 0x000000525c4c723c */ /* 0x040ff00000001858 */
[----:B---3--:R-:W-:Y:S01]  /*5040*/  HMMA.16816.F32 R88, R92, R4, R192 ;  /* 0x000000045c58723c */ /* 0x008fe200000018c0 */
[--C-:B-1----:R-:W-:Y:S01]  /*5050*/  FFMA.FTZ R3, R237, c[0x0][0x2d0], -R0.reuse ;  /* 0x0000b400ed037a23 */ /* 0x102fe20000010800 */
[----:B--2---:R-:W-:Y:S01]  /*5060*/  F2FP.PACK_AB R96, R18, R19 ;  /* 0x000000131260723e */ /* 0x004fe200000000ff */
[----:B------:R-:W-:-:S05]  /*5070*/  FFMA.FTZ R0, R215, c[0x0][0x2d0], -R0 ;  /* 0x0000b400d7007a23 */ /* 0x000fca0000010800 */
[C---:B------:R-:W-:Y:S01]  /*5080*/  HMMA.16816.F32 R112, R92.reuse, R124, R112 ;  /* 0x0000007c5c70723c */ /* 0x040fe20000001870 */
[----:B------:R1:W-:Y:S07]  /*5090*/  MUFU.EX2 R17, R3 ;  /* 0x0000000300117308 */ /* 0x0003ee0000000800 */
[C---:B------:R-:W-:Y:S01]  /*50a0*/  HMMA.16816.F32 R120, R92.reuse, R126, R120 ;  /* 0x0000007e5c78723c */ /* 0x040fe20000001878 */
[----:B------:R2:W3:Y:S07]  /*50b0*/  MUFU.EX2 R16, R0 ;  /* 0x0000000000107308 */ /* 0x0004ee0000000800 */
[----:B------:R-:W-:Y:S01]  /*50c0*/  HMMA.16816.F32 R132, R92, R140, R132 ;  /* 0x0000008c5c84723c */ /* 0x000fe20000001884 */
[----:B-1----:R-:W-:-:S02]  /*50d0*/  FADD.FTZ R3, R11, R10 ;  /* 0x0000000a0b037221 */ /* 0x002fc40000010000 */
[----:B------:R-:W-:Y:S02]  /*50e0*/  FADD.FTZ R11, R241, R9 ;  /* 0x00000009f10b7221 */ /* 0x000fe40000010000 */
[----:B------:R-:W-:Y:S02]  /*50f0*/  FADD.FTZ R10, R50, R8 ;  /* 0x00000008320a7221 */ /* 0x000fe40000010000 */
[----:B------:R-:W-:Y:S01]  /*5100*/  FADD.FTZ R9, R51, R3 ;  /* 0x0000000333097221 */ /* 0x000fe20000010000 */
[C---:B------:R-:W-:Y:S01]  /*5110*/  HMMA.16816.F32 R136, R92.reuse, R142, R136 ;  /* 0x0000008e5c88723c */ /* 0x040fe20000001888 */
[--C-:B--2---:R-:W-:Y:S01]  /*5120*/  FFMA.FTZ R0, R252, c[0x0][0x2d0], -R13.reuse ;  /* 0x0000b400fc007a23 */ /* 0x104fe2000001080d */
[----:B---3--:R-:W-:Y:S01]  /*5130*/  F2FP.PACK_AB R98, R16, R17 ;  /* 0x000000111062723e */ /* 0x008fe200000000ff */
[----:B------:R-:W-:Y:S02]  /*5140*/  FADD.FTZ R3, R187, R10 ;  /* 0x0000000abb037221 */ /* 0x000fe40000010000 */
[----:B------:R1:W-:Y:S03]  /*5150*/  MUFU.EX2 R12, R0 ;  /* 0x00000000000c7308 */ /* 0x0003e60000000800 */
[C---:B------:R-:W-:Y:S08]  /*5160*/  HMMA.16816.F32 R164, R92.reuse, R172, R164 ;  /* 0x000000ac5ca4723c */ /* 0x040ff000000018a4 */
[----:B------:R-:W-:Y:S01]  /*5170*/  HMMA.16816.F32 R168, R92, R174, R168 ;  /* 0x000000ae5ca8723c */ /* 0x000fe200000018a8 */
[----:B-1----:R-:W-:-:S07]  /*5180*/  FFMA.FTZ R0, R251, c[0x0][0x2d0], -R13 ;  /* 0x0000b400fb007a23 */ /* 0x002fce000001080d */
[C---:B------:R-:W-:Y:S01]  /*5190*/  HMMA.16816.F32 R72, R92.reuse, R80, R188 ;  /* 0x000000505c48723c */ /* 0x040fe200000018bc */
[----:B------:R1:W2:Y:S07]  /*51a0*/  MUFU.EX2 R14, R0 ;  /* 0x00000000000e7308 */ /* 0x0002ae0000000800 */
[----:B------:R-:W-:Y:S01]  /*51b0*/  HMMA.16816.F32 R92, R92, R6, R116 ;  /* 0x000000065c5c723c */ /* 0x000fe20000001874 */
[----:B-1----:R-:W-:Y:S01]  /*51c0*/  FFMA.FTZ R0, R250, c[0x0][0x2d0], -R13 ;  /* 0x0000b400fa007a23 */ /* 0x002fe2000001080d */
[----:B--2---:R-:W-:-:S03]  /*51d0*/  F2FP.PACK_AB R97, R14, R12 ;  /* 0x0000000c0e61723e */ /* 0x004fc600000000ff */
[----:B------:R1:W-:Y:S02]  /*51e0*/  MUFU.EX2 R15, R0 ;  /* 0x00000000000f7308 */ /* 0x0003e40000000800 */
[----:B-1----:R-:W-:-:S06]  /*51f0*/  FFMA.FTZ R0, R230, c[0x0][0x2d0], -R13 ;  /* 0x0000b400e6007a23 */ /* 0x002fcc000001080d */
[----:B------:R1:W2:Y:S02]  /*5200*/  MUFU.EX2 R13, R0 ;  /* 0x00000000000d7308 */ /* 0x0002a40000000800 */
[----:B-1----:R-:W-:Y:S01]  /*5210*/  FADD.FTZ R0, R247, R242 ;  /* 0x000000f2f7007221 */ /* 0x002fe20000010000 */
[----:B--2---:R-:W-:-:S03]  /*5220*/  F2FP.PACK_AB R99, R13, R15 ;  /* 0x0000000f0d63723e */ /* 0x004fc600000000ff */
[----:B------:R-:W-:-:S04]  /*5230*/  FADD.FTZ R0, R248, R0 ;  /* 0x00000000f8007221 */ /* 0x000fc80000010000 */
[----:B------:R-:W-:Y:S01]  /*5240*/  FADD.FTZ R8, R249, R0 ;  /* 0x00000000f9087221 */ /* 0x000fe20000010000 */
[----:B------:R-:W-:Y:S01]  /*5250*/  HMMA.16816.F32 R84, R96, R4, R84 ;  /* 0x000000046054723c */ /* 0x000fe20000001854 */
[----:B------:R-:W-:Y:S02]  /*5260*/  FADD.FTZ R0, R186, R9 ;  /* 0x00000009ba007221 */ /* 0x000fe40000010000 */
[----:B------:R-:W-:-:S04]  /*5270*/  FADD.FTZ R9, R229, R8 ;  /* 0x00000008e5097221 */ /* 0x000fc80000010000 */
        /* <DEDUP_REMOVED lines=54> */
[----:B------:R-:W-:Y:S01]  /*55e0*/  FADD.FTZ R5, R20, R5 ;  /* 0x0000000514057221 */ /* 0x000fe20000010000 */
[----:B------:R1:W-:Y:S01]  /*55f0*/  STL [R1+0x8], R0 ;  /* 0x0000080001007387 */ /* 0x0003e20000100800 */
[----:B------:R-:W-:Y:S02]  /*5600*/  FADD.FTZ R4, R44, R4 ;  /* 0x000000042c047221 */ /* 0x000fe40000010000 */
[----:B------:R-:W-:Y:S02]  /*5610*/  FADD.FTZ R6, R13, R3 ;  /* 0x000000030d067221 */ /* 0x000fe40000010000 */
[----:B------:R-:W-:-:S03]  /*5620*/  FADD.FTZ R3, R24, R4 ;  /* 0x0000000418037221 */ /* 0x000fc60000010000 */
[----:B------:R2:W-:Y:S01]  /*5630*/  STL [R1+0xc], R6 ;  /* 0x00000c0601007387 */ /* 0x0005e20000100800 */
[----:B-1----:R-:W-:-:S05]  /*5640*/  FADD.FTZ R0, R21, R5 ;  /* 0x0000000515007221 */ /* 0x002fca0000010000 */
[----:B------:R2:W-:Y:S04]  /*5650*/  STL [R1+0x14], R0 ;  /* 0x0000140001007387 */ /* 0x0005e80000100800 */
[----:B------:R2:W-:Y:S01]  /*5660*/  STL [R1+0x10], R3 ;  /* 0x0000100301007387 */ /* 0x0005e20000100800 */
[----:B------:R-:W-:Y:S05]  /*5670*/  @!P2 BRA `(.L_x_32) ;  /* 0x00003f300000a947 */ /* 0x000fea0003800000 */
[----:B------:R-:W3:Y:S01]  /*5680*/  LDL.LU R187, [R1] ;  /* 0x0000000001bb7983 */ /* 0x000ee20000300800 */
[----:B------:R-:W-:Y:S01]  /*5690*/  SHF.R.S32.HI R186, RZ, 0x1f, R64 ;  /* 0x0000001fffba7819 */ /* 0x000fe20000011440 */
[----:B------:R-:W-:Y:S02]  /*56a0*/  IMAD.SHL.U32 R250, R64, 0x2, RZ ;  /* 0x0000000240fa7824 */ /* 0x000fe400078e00ff */
[----:B------:R-:W-:Y:S01]  /*56b0*/  IMAD.SHL.U32 R248, R184, 0x2, RZ ;  /* 0x00000002b8f87824 */ /* 0x000fe200078e00ff */
[----:B------:R-:W-:Y:S01]  /*56c0*/  SHF.L.U64.HI R251, R64, 0x1, R186 ;  /* 0x0000000140fb7819 */ /* 0x000fe200000102ba */
[----:B------:R-:W-:Y:S01]  /*56d0*/  IMAD.SHL.U32 R246, R183, 0x2, RZ ;  /* 0x00000002b7f67824 */ /* 0x000fe200078e00ff */
[----:B------:R-:W-:Y:S01]  /*56e0*/  SHF.R.S32.HI R186, RZ, 0x1f, R183 ;  /* 0x0000001fffba7819 */ /* 0x000fe200000114b7 */
[----:B------:R-:W-:-:S02]  /*56f0*/  IMAD.MOV.U32 R100, RZ, RZ, R104 ;  /* 0x000000ffff647224 */ /* 0x000fc400078e0068 */
[----:B--2---:R-:W-:Y:S01]  /*5700*/  IMAD.MOV.U32 R3, RZ, RZ, R105 ;  /* 0x000000ffff037224 */ /* 0x004fe200078e0069 */
[----:B------:R-:W-:Y:S01]  /*5710*/  SHF.L.U64.HI R247, R183, 0x1, R186 ;  /* 0x00000001b7f77819 */ /* 0x000fe200000102ba */
[----:B------:R-:W-:Y:S02]  /*5720*/  IMAD.MOV.U32 R107, RZ, RZ, R2 ;  /* 0x000000ffff6b7224 */ /* 0x000fe400078e0002 */
[----:B------:R-:W-:Y:S01]  /*5730*/  IMAD.MOV.U32 R106, RZ, RZ, R103 ;  /* 0x000000ffff6a7224 */ /* 0x000fe200078e0067 */
[----:B---3--:R-:W-:Y:S02]  /*5740*/  IADD3 R245, R187, -0x2, RZ ;  /* 0xfffffffebbf57810 */ /* 0x008fe40007ffe0ff */
[----:B------:R-:W-:-:S04]  /*5750*/  SHF.R.S32.HI R187, RZ, 0x1f, R184 ;  /* 0x0000001fffbb7819 */ /* 0x000fc800000114b8 */
[----:B------:R-:W-:Y:S01]  /*5760*/  SHF.L.U64.HI R249, R184, 0x1, R187 ;  /* 0x00000001b8f97819 */ /* 0x000fe200000102bb */
[----:B------:R-:W-:Y:S05]  /*5770*/  BRA `(.L_x_33) ;  /* 0x000003e000007947 */ /* 0x000fea0003800000 */
.L_x_35:
[----:B------:R-:W2:Y:S01]  /*5780*/  LDL R2, [R1+0x18] ;  /* 0x0000180001027983 */ /* 0x000ea20000100800 */
[----:B------:R-:W-:Y:S02]  /*5790*/  IMAD.MOV.U32 R227, RZ, RZ, RZ ;  /* 0x000000ffffe37224 */ /* 0x000fe400078e00ff */
[----:B------:R-:W-:Y:S01]  /*57a0*/  IMAD.MOV.U32 R103, RZ, RZ, c[0x0][0x2b8] ;  /* 0x0000ae00ff677624 */ /* 0x000fe200078e00ff */
[----:B------:R-:W3:Y:S04]  /*57b0*/  LDL R101, [R1+0x4] ;  /* 0x0000040001657983 */ /* 0x000ee80000100800 */
[----:B------:R-:W4:Y:S01]  /*57c0*/  LDL.64 R104, [R1+0x20] ;  /* 0x0000200001687983 */ /* 0x000f220000100a00 */
[----:B------:R-:W-:Y:S03]  /*57d0*/  ISETP.NE.AND P2, PT, R103, 0x1, PT ;  /* 0x000000016700780c */ /* 0x000fe60003f45270 */
[----:B------:R-:W5:Y:S01]  /*57e0*/  LDL R252, [R1+0x28] ;  /* 0x0000280001fc7983 */ /* 0x000f620000100800 */
[----:B--2---:R-:W-:Y:S05]  /*57f0*/  IMAD R2, R245, 0x40, R2 ;  /* 0x00000040f5027824 */ /* 0x004fea00078e0202 */
[----:B---3--:R-:W-:Y:S02]  /*5800*/  IADD3 R2, R2, -0x40, R101 ;  /* 0xffffffc002027810 */ /* 0x008fe40007ffe065 */
[----:B------:R-:W1:Y:S03]  /*5810*/  S2R R101, SR_CTAID.Y ;  /* 0x0000000000657919 */ /* 0x000e660000002600 */
[----:B------:R-:W-:Y:S04]  /*5820*/  @P2 IMAD.HI.U32 R4, R2, c[0x0][0x2bc], RZ ;  /* 0x0000af0002042a27 */ /* 0x000fe800078e00ff */
[----:B------:R-:W-:Y:S01]  /*5830*/  IMAD.MOV.U32 R0, RZ, RZ, R2 ;  /* 0x000000ffff007224 */ /* 0x000fe200078e0002 */
[----:B------:R-:W-:Y:S04]  /*5840*/  @P2 SHF.R.U32.HI R0, RZ, c[0x0][0x2c0], R4 ;  /* 0x0000b000ff002a19 */ /* 0x000fe80000011604 */
[C---:B----4-:R-:W-:Y:S04]  /*5850*/  @!P3 IADD3 R5, P0, R0.reuse, R104, RZ ;  /* 0x000000680005b210 */ /* 0x050fe80007f1e0ff */
[C---:B-----5:R-:W-:Y:S02]  /*5860*/  @!P3 LEA.HI.X.SX32 R6, R0.reuse, R252, 0x1, P0 ;  /* 0x000000fc0006b211 */ /* 0x060fe400000f0eff */
[----:B------:R-:W2:Y:S01]  /*5870*/  S2R R252, SR_CTAID.Y ;  /* 0x0000000000fc7919 */ /* 0x000ea20000002600 */
[C---:B------:R-:W-:Y:S02]  /*5880*/  @!P3 LEA R4, P0, R5.reuse, c[0x0][0x2a0], 0x2 ;  /* 0x0000a8000504ba11 */ /* 0x040fe400078010ff */
[----:B------:R-:W-:Y:S02]  /*5890*/  IADD3 R0, -R0, RZ, RZ ;  /* 0x000000ff00007210 */ /* 0x000fe40007ffe1ff */
[----:B------:R-:W-:Y:S01]  /*58a0*/  @!P3 LEA.HI.X R5, R5, c[0x0][0x2a4], R6, 0x2, P0 ;  /* 0x0000a9000505ba11 */ /* 0x000fe200000f1406 */
[C---:B-1----:R-:W-:Y:S04]  /*58b0*/  IMAD.WIDE.U32 R104, R101.reuse, c[0x0][0x1e8], RZ ;  /* 0x00007a0065687a25 */ /* 0x042fe800078e00ff */
[----:B------:R1:W3:Y:S01]  /*58c0*/  @!P3 LDG.E R227, [R4.64] ;  /* 0x0000000604e3b981 */ /* 0x0002e2000c1e1900 */
[----:B------:R-:W-:Y:S05]  /*58d0*/  IMAD R228, R0, c[0x0][0x2b8], R2 ;  /* 0x0000ae0000e47a24 */ /* 0x000fea00078e0202 */
[----:B------:R-:W-:Y:S05]  /*58e0*/  SHF.R.S32.HI R0, RZ, 0x1f, R228 ;  /* 0x0000001fff007819 */ /* 0x000fea00000114e4 */
[----:B------:R-:W-:Y:S01]  /*58f0*/  IMAD R0, R0, c[0x0][0x1e0], RZ ;  /* 0x0000780000007a24 */ /* 0x000fe200078e02ff */
[----:B--2---:R-:W-:Y:S03]  /*5900*/  SHF.R.S32.HI R252, RZ, 0x1f, R252 ;  /* 0x0000001ffffc7819 */ /* 0x004fe600000114fc */
[----:B------:R-:W-:Y:S02]  /*5910*/  IMAD R0, R228, c[0x0][0x1e4], R0 ;  /* 0x00007900e4007a24 */ /* 0x000fe400078e0200 */
[----:B------:R-:W-:Y:S04]  /*5920*/  IMAD R252, R252, c[0x0][0x1e8], RZ ;  /* 0x00007a00fcfc7a24 */ /* 0x000fe800078e02ff */
[----:B------:R-:W-:Y:S02]  /*5930*/  IMAD R252, R101, c[0x0][0x1ec], R252 ;  /* 0x00007b0065fc7a24 */ /* 0x000fe400078e02fc */
[----:B-1----:R-:W-:Y:S04]  /*5940*/  IMAD.WIDE.U32 R4, R228, c[0x0][0x1e0], RZ ;  /* 0x00007800e4047a25 */ /* 0x002fe800078e00ff */
[----:B------:R-:W-:Y:S02]  /*5950*/  IMAD.IADD R5, R5, 0x1, R0 ;  /* 0x0000000105057824 */ /* 0x000fe400078e0200 */
[----:B------:R-:W-:Y:S01]  /*5960*/  IMAD.IADD R252, R105, 0x1, R252 ;  /* 0x0000000169fc7824 */ /* 0x000fe200078e02fc */
[----:B---3--:R-:W-:Y:S01]  /*5970*/  SHF.R.S32.HI R2, RZ, 0x1f, R227 ;  /* 0x0000001fff027819 */ /* 0x008fe200000114e3 */
[C---:B------:R-:W-:Y:S04]  /*5980*/  IMAD.WIDE.U32 R4, R227.reuse, c[0x0][0x1f0], R4 ;  /* 0x00007c00e3047a25 */ /* 0x040fe800078e0004 */
[----:B------:R-:W-:Y:S01]  /*5990*/  IMAD R2, R2, c[0x0][0x1f0], RZ ;  /* 0x00007c0002027a24 */ /* 0x000fe200078e02ff */
[----:B------:R-:W-:Y:S03]  /*59a0*/  IADD3 R0, P0, R104, R4, RZ ;  /* 0x0000000468007210 */ /* 0x000fe60007f1e0ff */
[----:B------:R-:W-:Y:S05]  /*59b0*/  IMAD R2, R227, c[0x0][0x1f4], R2 ;  /* 0x00007d00e3027a24 */ /* 0x000fea00078e0202 */
[----:B------:R-:W-:Y:S02]  /*59c0*/  IADD3.X R2, R252, R5, R2, P0, !PT ;  /* 0x00000005fc027210 */ /* 0x000fe400007fe402 */
[C---:B------:R-:W-:Y:S04]  /*59d0*/  LEA R6, P0, R0.reuse, c[0x0][0x1c8], 0x1 ;  /* 0x0000720000067a11 */ /* 0x040fe800078008ff */
[----:B------:R-:W-:Y:S01]  /*59e0*/  LEA.HI.X R2, R0, c[0x0][0x1cc], R2, 0x1, P0 ;  /* 0x0000730000027a11 */ /* 0x000fe200000f0c02 */
[----:B------:R-:W1:Y:S04]  /*59f0*/  SHFL.IDX PT, R4, R6, RZ, 0x1c1f ;  /* 0x001c1fff06047589 */ /* 0x000e6800000e0000 */
[----:B------:R2:W3:Y:S04]  /*5a00*/  SHFL.IDX PT, R0, R6, 0x1, 0x1c1f ;  /* 0x003c1f0006007f89 */ /* 0x0004e800000e0000 */
[----:B------:R-:W4:Y:S04]  /*5a10*/  SHFL.IDX PT, R5, R2, RZ, 0x1c1f ;  /* 0x001c1fff02057589 */ /* 0x000f2800000e0000 */
[----:B------:R-:W5:Y:S01]  /*5a20*/  SHFL.IDX PT, R2, R2, 0x1, 0x1c1f ;  /* 0x003c1f0002027f89 */ /* 0x000f6200000e0000 */
[C---:B-1----:R-:W-:Y:S02]  /*5a30*/  IADD3 R12, P1, R4.reuse, R248, RZ ;  /* 0x000000f8040c7210 */ /* 0x042fe40007f3e0ff */
[-C--:B--2---:R-:W-:Y:S02]  /*5a40*/  IADD3 R6, P0, R4, R250.reuse, RZ ;  /* 0x000000fa04067210 */ /* 0x084fe40007f1e0ff */
[----:B---3--:R-:W-:Y:S03]  /*5a50*/  IADD3 R8, P2, R0, R250, RZ ;  /* 0x000000fa00087210 */ /* 0x008fe60007f5e0ff */
[C-C-:B----4-:R-:W-:Y:S01]  /*5a60*/  IMAD.X R7, R5.reuse, 0x1, R251.reuse, P0 ;  /* 0x0000000105077824 */ /* 0x150fe200000e06fb */
[-C--:B------:R-:W-:Y:S02]  /*5a70*/  IADD3 R10, P0, R4, R246.reuse, RZ ;  /* 0x000000f6040a7210 */ /* 0x080fe40007f1e0ff */
[CC--:B------:R-:W-:Y:S01]  /*5a80*/  IADD3.X R13, R5.reuse, R249.reuse, RZ, P1, !PT ;  /* 0x000000f9050d7210 */ /* 0x0c0fe20000ffe4ff */
[----:B-----5:R-:W-:Y:S01]  /*5a90*/  IMAD.X R9, R2, 0x1, R251, P2 ;  /* 0x0000000102097824 */ /* 0x020fe200010e06fb */
[----:B------:R1:W-:Y:S01]  /*5aa0*/  LDGSTS.E.BYPASS.LTC128B.128 [R226+0x3100], [R6.64], !P6 ;  /* 0x0310000006e27fae */ /* 0x0003e2000f101d46 */
[--C-:B------:R-:W-:Y:S01]  /*5ab0*/  IMAD.X R11, R5, 0x1, R247.reuse, P0 ;  /* 0x00000001050b7824 */ /* 0x100fe200000e06f7 */
[----:B------:R-:W-:Y:S02]  /*5ac0*/  IADD3 R4, P0, R0, R246, RZ ;  /* 0x000000f600047210 */ /* 0x000fe40007f1e0ff */
[----:B------:R2:W-:Y:S03]  /*5ad0*/  LDGSTS.E.BYPASS.LTC128B.128 [R226+0x4100], [R12.64], !P5 ;  /* 0x041000000ce27fae */ /* 0x0005e6000e901d46 */
[----:B------:R-:W-:Y:S01]  /*5ae0*/  IMAD.X R5, R2, 0x1, R247, P0 ;  /* 0x0000000102057824 */ /* 0x000fe200000e06f7 */
[----:B------:R2:W-:Y:S04]  /*5af0*/  LDGSTS.E.BYPASS.LTC128B.128 [R226+0x5100], [R10.64], !P4 ;  /* 0x051000000ae27fae */ /* 0x0005e8000e101d46 */
[----:B------:R2:W-:Y:S01]  /*5b00*/  LDGSTS.E.BYPASS.LTC128B.128 [R226+0x3900], [R8.64], !P6 ;  /* 0x0390000008e27fae */ /* 0x0005e2000f101d46 */
[----:B-1----:R-:W-:Y:S04]  /*5b10*/  IADD3 R6, P1, R0, R248, RZ ;  /* 0x000000f800067210 */ /* 0x002fe80007f3e0ff */
[----:B------:R-:W-:Y:S05]  /*5b20*/  IADD3.X R7, R2, R249, RZ, P1, !PT ;  /* 0x000000f902077210 */ /* 0x000fea0000ffe4ff */
[----:B------:R2:W-:Y:S04]  /*5b30*/  LDGSTS.E.BYPASS.LTC128B.128 [R226+0x4900], [R6.64], !P5 ;  /* 0x0490000006e27fae */ /* 0x0005e8000e901d46 */
[----:B------:R2:W-:Y:S01]  /*5b40*/  LDGSTS.E.BYPASS.LTC128B.128 [R226+0x5900], [R4.64], !P4 ;  /* 0x0590000004e27fae */ /* 0x0005e2000e101d46 */
[----:B------:R-:W-:-:S05]  /*5b50*/  BRA `(.L_x_34) ;  /* 0x0000138000007947 */ /* 0x000fca0003800000 */
.L_x_33:
[----:B------:R-:W-:Y:S04]  /*5b60*/  DEPBAR.LE SB0, 0x0 ;  /* 0x000080000000791a */ /* 0x000fe80000000000 */
[----:B------:R-:W-:Y:S01]  /*5b70*/  BAR.SYNC.DEFER_BLOCKING 0x0 ;  /* 0x0000000000007b1d */ /* 0x000fe20000010000 */
[----:B------:R-:W-:Y:S01]  /*5b80*/  SHF.R.S32.HI R0, RZ, 0x1f, R228 ;  /* 0x0000001fff007819 */ /* 0x000fe200000114e4 */
[----:B------:R-:W-:Y:S01]  /*5b90*/  IMAD.WIDE.U32 R102, R228, c[0x0][0x208], RZ ;  /* 0x00008200e4667a25 */ /* 0x000fe200078e00ff */
[----:B------:R-:W-:Y:S03]  /*5ba0*/  SHF.R.S32.HI R2, RZ, 0x1f, R227 ;  /* 0x0000001fff027819 */ /* 0x000fe600000114e3 */
[----:B------:R-:W-:Y:S02]  /*5bb0*/  IMAD R0, R0, c[0x0][0x208], RZ ;  /* 0x0000820000007a24 */ /* 0x000fe400078e02ff */
[----:B------:R-:W-:Y:S02]  /*5bc0*/  IMAD R2, R2, c[0x0][0x218], RZ ;  /* 0x0000860002027a24 */ /* 0x000fe400078e02ff */
[----:B------:R-:W-:Y:S02]  /*5bd0*/  IMAD R0, R228, c[0x0][0x20c], R0 ;  /* 0x00008300e4007a24 */ /* 0x000fe400078e0200 */
[----:B------:R-:W-:Y:S03]  /*5be0*/  IMAD R2, R227, c[0x0][0x21c], R2 ;  /* 0x00008700e3027a24 */ /* 0x000fe600078e0202 */
[----:B------:R-:W-:Y:S05]  /*5bf0*/  IADD3 R103, R103, R0, RZ ;  /* 0x0000000067677210 */ /* 0x000fea0007ffe0ff */
[----:B------:R-:W-:Y:S01]  /*5c00*/  IMAD.WIDE.U32 R102, R227, c[0x0][0x218], R102 ;  /* 0x00008600e3667a25 */ /* 0x000fe200078e0066 */
[----:B------:R-:W-:Y:S08]  /*5c10*/  LDSM.16.M88.4 R64, [R224+0x6100] ;  /* 0x00610000e040783b */ /* 0x000ff00000000200 */
[----:B------:R-:W1:Y:S08]  /*5c20*/  LDSM.16.M88.4 R16, [R220+0x3100] ;  /* 0x00310000dc10783b */ /* 0x000e700000000200 */
[----:B------:R-:W2:Y:S08]  /*5c30*/  LDSM.16.M88.4 R60, [R224+0x7100] ;  /* 0x00710000e03c783b */ /* 0x000eb00000000200 */
[----:B------:R-:W3:Y:S08]  /*5c40*/  LDSM.16.M88.4 R32, [R220+0x3500] ;  /* 0x00350000dc20783b */ /* 0x000ef00000000200 */
[----:B------:R-:W4:Y:S08]  /*5c50*/  LDSM.16.M88.4 R48, [R220+0x3900] ;  /* 0x00390000dc30783b */ /* 0x000f300000000200 */
[----:B------:R-:W5:Y:S01]  /*5c60*/  LDSM.16.M88.4 R108, [R220+0x3d00] ;  /* 0x003d0000dc6c783b */ /* 0x000f620000000200 */
[-C--:B-1----:R-:W-:Y:S07]  /*5c70*/  HMMA.16816.F32 R4, R64, R16.reuse, RZ ;  /* 0x000000104004723c */ /* 0x082fee00000018ff */
[----:B------:R-:W-:Y:S01]  /*5c80*/  LDSM.16.M88.4 R176, [R225+0x6100] ;  /* 0x00610000e1b0783b */ /* 0x000fe20000000200 */
[C---:B--2---:R-:W-:Y:S07]  /*5c90*/  HMMA.16816.F32 R8, R60.reuse, R16, RZ ;  /* 0x000000103c08723c */ /* 0x044fee00000018ff */
[----:B------:R-:W-:Y:S01]  /*5ca0*/  LDSM.16.M88.4 R180, [R223] ;  /* 0x00000000dfb4783b */ /* 0x000fe20000000200 */
[-C--:B------:R-:W-:Y:S07]  /*5cb0*/  HMMA.16816.F32 R12, R60, R18.reuse, RZ ;  /* 0x000000123c0c723c */ /* 0x080fee00000018ff */
[----:B------:R-:W-:Y:S01]  /*5cc0*/  LDSM.16.M88.4 R184, [R225+0x7100] ;  /* 0x00710000e1b8783b */ /* 0x000fe20000000200 */
[C---:B------:R-:W-:Y:S07]  /*5cd0*/  HMMA.16816.F32 R16, R64.reuse, R18, RZ ;  /* 0x000000124010723c */ /* 0x040fee00000018ff */
[----:B------:R-:W-:Y:S01]  /*5ce0*/  LDSM.16.M88.4 R188, [R223+0x400] ;  /* 0x00040000dfbc783b */ /* 0x000fe20000000200 */
[-C--:B---3--:R-:W-:Y:S07]  /*5cf0*/  HMMA.16816.F32 R20, R64, R32.reuse, RZ ;  /* 0x000000204014723c */ /* 0x088fee00000018ff */
[----:B------:R-:W1:Y:S01]  /*5d00*/  S2R R192, SR_CTAID.Y ;  /* 0x0000000000c07919 */ /* 0x000e620000002600 */
[C---:B------:R-:W-:Y:S07]  /*5d10*/  HMMA.16816.F32 R24, R60.reuse, R32, RZ ;  /* 0x000000203c18723c */ /* 0x040fee00000018ff */
[----:B------:R-:W2:Y:S01]  /*5d20*/  S2R R101, SR_CTAID.Y ;  /* 0x0000000000657919 */ /* 0x000ea20000002600 */
[-C--:B------:R-:W-:Y:S08]  /*5d30*/  HMMA.16816.F32 R28, R60, R34.reuse, RZ ;  /* 0x000000223c1c723c */ /* 0x080ff000000018ff */
[C---:B------:R-:W-:Y:S04]  /*5d40*/  HMMA.16816.F32 R32, R64.reuse, R34, RZ ;  /* 0x000000224020723c */ /* 0x040fe800000018ff */
[----:B-1----:R-:W-:Y:S04]  /*5d50*/  IMAD.WIDE.U32 R104, R192, c[0x0][0x210], RZ ;  /* 0x00008400c0687a25 */ /* 0x002fe800078e00ff */
[-C--:B----4-:R-:W-:Y:S01]  /*5d60*/  HMMA.16816.F32 R36, R64, R48.reuse, RZ ;  /* 0x000000304024723c */ /* 0x090fe200000018ff */
[----:B------:R-:W-:Y:S03]  /*5d70*/  IADD3 R0, P0, R104, R102, RZ ;  /* 0x0000006668007210 */ /* 0x000fe60007f1e0ff */
[----:B--2---:R-:W-:Y:S04]  /*5d80*/  SHF.R.S32.HI R101, RZ, 0x1f, R101 ;  /* 0x0000001fff657819 */ /* 0x004fe80000011465 */
[C---:B------:R-:W-:Y:S04]  /*5d90*/  HMMA.16816.F32 R40, R60.reuse, R48, RZ ;  /* 0x000000303c28723c */ /* 0x040fe800000018ff */
[----:B------:R-:W-:Y:S04]  /*5da0*/  IMAD R101, R101, c[0x0][0x210], RZ ;  /* 0x0000840065657a24 */ /* 0x000fe800078e02ff */
[-C--:B------:R-:W-:Y:S01]  /*5db0*/  HMMA.16816.F32 R44, R60, R50.reuse, RZ ;  /* 0x000000323c2c723c */ /* 0x080fe200000018ff */
[----:B------:R-:W-:Y:S05]  /*5dc0*/  IMAD R101, R192, c[0x0][0x214], R101 ;  /* 0x00008500c0657a24 */ /* 0x000fea00078e0265 */
[----:B------:R-:W-:Y:S02]  /*5dd0*/  IADD3 R101, R105, R101, RZ ;  /* 0x0000006569657210 */ /* 0x000fe40007ffe0ff */
[C---:B------:R-:W-:Y:S04]  /*5de0*/  HMMA.16816.F32 R48, R64.reuse, R50, RZ ;  /* 0x000000324030723c */ /* 0x040fe800000018ff */
[----:B------:R-:W-:Y:S02]  /*5df0*/  IADD3.X R102, R101, R103, R2, P0, !PT ;  /* 0x0000006765667210 */ /* 0x000fe400007fe402 */
[C---:B------:R-:W-:Y:S02]  /*5e00*/  LEA R2, P0, R0.reuse, c[0x0][0x1f8], 0x1 ;  /* 0x00007e0000027a11 */ /* 0x040fe400078008ff */
[-C--:B-----5:R-:W-:Y:S04]  /*5e10*/  HMMA.16816.F32 R52, R64, R108.reuse, RZ ;  /* 0x0000006c4034723c */ /* 0x0a0fe800000018ff */
[----:B------:R-:W-:Y:S02]  /*5e20*/  LEA.HI.X R0, R0, c[0x0][0x1fc], R102, 0x1, P0 ;  /* 0x00007f0000007a11 */ /* 0x000fe400000f0c66 */
[----:B------:R-:W1:Y:S02]  /*5e30*/  SHFL.IDX PT, R102, R2, RZ, 0x1c1f ;  /* 0x001c1fff02667589 */ /* 0x000e6400000e0000 */
[C---:B------:R-:W-:Y:S06]  /*5e40*/  HMMA.16816.F32 R56, R60.reuse, R108, RZ ;  /* 0x0000006c3c38723c */ /* 0x040fec00000018ff */
[----:B------:R-:W2:Y:S02]  /*5e50*/  SHFL.IDX PT, R101, R0, RZ, 0x1c1f ;  /* 0x001c1fff00657589 */ /* 0x000ea400000e0000 */
[-C--:B------:R-:W-:Y:S06]  /*5e60*/  HMMA.16816.F32 R60, R60, R110.reuse, RZ ;  /* 0x0000006e3c3c723c */ /* 0x080fec00000018ff */
[----:B------:R-:W3:Y:S02]  /*5e70*/  SHFL.IDX PT, R2, R2, 0x1, 0x1c1f ;  /* 0x003c1f0002027f89 */ /* 0x000ee400000e0000 */
[----:B------:R-:W-:Y:S04]  /*5e80*/  HMMA.16816.F32 R64, R64, R110, RZ ;  /* 0x0000006e4040723c */ /* 0x000fe800000018ff */
[C---:B-1----:R-:W-:Y:S02]  /*5e90*/  IADD3 R104, P1, R102.reuse, R250, RZ ;  /* 0x000000fa66687210 */ /* 0x042fe40007f3e0ff */
[----:B------:R-:W-:Y:S02]  /*5ea0*/  LDSM.16.M88.4 R108, [R223+0x800] ;  /* 0x00080000df6c783b */ /* 0x000fe40000000200 */
[-C--:B------:R-:W-:Y:S05]  /*5eb0*/  HMMA.16816.F32 R4, R176, R180.reuse, R4 ;  /* 0x000000b4b004723c */ /* 0x080fea0000001804 */
[C---:B------:R-:W-:Y:S02]  /*5ec0*/  IADD3 R192, P0, R102.reuse, R248, RZ ;  /* 0x000000f866c07210 */ /* 0x040fe40007f1e0ff */
[C---:B--2---:R-:W-:Y:S01]  /*5ed0*/  IADD3.X R105, R101.reuse, R251, RZ, P1, !PT ;  /* 0x000000fb65697210 */ /* 0x044fe20000ffe4ff */
[C---:B------:R-:W-:Y:S01]  /*5ee0*/  HMMA.16816.F32 R8, R184.reuse, R180, R8 ;  /* 0x000000b4b808723c */ /* 0x040fe20000001808 */
[----:B------:R-:W1:Y:S03]  /*5ef0*/  SHFL.IDX PT, R0, R0, 0x1, 0x1c1f ;  /* 0x003c1f0000007f89 */ /* 0x000e6600000e0000 */
[C---:B------:R-:W-:Y:S04]  /*5f00*/  IADD3.X R193, R101.reuse, R249, RZ, P0, !PT ;  /* 0x000000f965c17210 */ /* 0x040fe800007fe4ff */
[-C--:B------:R-:W-:Y:S08]  /*5f10*/  HMMA.16816.F32 R12, R184, R182.reuse, R12 ;  /* 0x000000b6b80c723c */ /* 0x080ff0000000180c */
[C---:B------:R-:W-:Y:S01]  /*5f20*/  HMMA.16816.F32 R16, R176.reuse, R182, R16 ;  /* 0x000000b6b010723c */ /* 0x040fe20000001810 */
[----:B------:R-:W2:Y:S07]  /*5f30*/  LDSM.16.M88.4 R180, [R223+0xc00] ;  /* 0x000c0000dfb4783b */ /* 0x000eae0000000200 */
[-C--:B------:R-:W-:Y:S01]  /*5f40*/  HMMA.16816.F32 R20, R176, R188.reuse, R20 ;  /* 0x000000bcb014723c */ /* 0x080fe20000001814 */
[----:B------:R-:W-:Y:S01]  /*5f50*/  @!PT LDS RZ, [RZ] ;  /* 0x00000000fffff984 */ /* 0x000fe20000000800 */
[----:B------:R-:W-:Y:S01]  /*5f60*/  @!PT LDS RZ, [RZ] ;  /* 0x00000000fffff984 */ /* 0x000fe20000000800 */
[----:B------:R-:W-:Y:S01]  /*5f70*/  @!PT LDS RZ, [RZ] ;  /* 0x00000000fffff984 */ /* 0x000fe20000000800 */
[----:B------:R4:W-:Y:S07]  /*5f80*/  LDGSTS.E.BYPASS.LTC128B.128 [R226+0x100], [R104.64], !P6 ;  /* 0x0010000068e27fae */ /* 0x0009ee000f101d46 */
[C---:B------:R-:W-:Y:S01]  /*5f90*/  HMMA.16816.F32 R24, R184.reuse, R188, R24 ;  /* 0x000000bcb818723c */ /* 0x040fe20000001818 */
[----:B------:R5:W-:Y:S06]  /*5fa0*/  LDGSTS.E.BYPASS.LTC128B.128 [R226+0x1100], [R192.64], !P5 ;  /* 0x01100000c0e27fae */ /* 0x000bec000e901d46 */
[-C--:B------:R-:W-:Y:S01]  /*5fb0*/  IADD3 R188, P0, R102, R246.reuse, RZ ;  /* 0x000000f666bc7210 */ /* 0x080fe20007f1e0ff */
[-C--:B------:R-:W-:Y:S04]  /*5fc0*/  HMMA.16816.F32 R28, R184, R190.reuse, R28 ;  /* 0x000000beb81c723c */ /* 0x080fe8000000181c */
[-C--:B------:R-:W-:Y:S02]  /*5fd0*/  IADD3.X R189, R101, R247.reuse, RZ, P0, !PT ;  /* 0x000000f765bd7210 */ /* 0x080fe400007fe4ff */
[C---:B---3--:R-:W-:Y:S02]  /*5fe0*/  IADD3 R102, P0, R2.reuse, R246, RZ ;  /* 0x000000f602667210 */ /* 0x048fe40007f1e0ff */
[C---:B------:R-:W-:Y:S01]  /*5ff0*/  HMMA.16816.F32 R32, R176.reuse, R190, R32 ;  /* 0x000000beb020723c */ /* 0x040fe20000001820 */
[----:B------:R3:W-:Y:S03]  /*6000*/  LDGSTS.E.BYPASS.LTC128B.128 [R226+0x2100], [R188.64], !P4 ;  /* 0x02100000bce27fae */ /* 0x0007e6000e101d46 */
[----:B----4-:R-:W-:Y:S02]  /*6010*/  IADD3 R104, P1, R2, R248, RZ ;  /* 0x000000f802687210 */ /* 0x010fe40007f3e0ff */
[----:B-1----:R-:W-:Y:S02]  /*6020*/  IADD3.X R103, R0, R247, RZ, P0, !PT ;  /* 0x000000f700677210 */ /* 0x002fe400007fe4ff */
[-C--:B------:R-:W-:Y:S03]  /*6030*/  HMMA.16816.F32 R36, R176, R108.reuse, R36 ;  /* 0x0000006cb024723c */ /* 0x080fe60000001824 */
[----:B------:R-:W-:Y:S02]  /*6040*/  ISETP.GE.AND P0, PT, R245, 0x1, PT ;  /* 0x00000001f500780c */ /* 0x000fe40003f06270 */
[----:B-----5:R-:W-:Y:S02]  /*6050*/  IADD3 R192, P2, R2, R250, RZ ;  /* 0x000000fa02c07210 */ /* 0x020fe40007f5e0ff */
[C---:B------:R-:W-:Y:S01]  /*6060*/  IADD3.X R105, R0.reuse, R249, RZ, P1, !PT ;  /* 0x000000f900697210 */ /* 0x040fe20000ffe4ff */
[C---:B------:R-:W-:Y:S04]  /*6070*/  HMMA.16816.F32 R40, R184.reuse, R108, R40 ;  /* 0x0000006cb828723c */ /* 0x040fe80000001828 */
[----:B------:R-:W-:Y:S04]  /*6080*/  IADD3.X R193, R0, R251, RZ, P2, !PT ;  /* 0x000000fb00c17210 */ /* 0x000fe800017fe4ff */
[-C--:B------:R-:W-:Y:S01]  /*6090*/  HMMA.16816.F32 R44, R184, R110.reuse, R44 ;  /* 0x0000006eb82c723c */ /* 0x080fe2000000182c */
[----:B------:R1:W-:Y:S07]  /*60a0*/  LDGSTS.E.BYPASS.LTC128B.128 [R226+0x900], [R192.64], !P6 ;  /* 0x00900000c0e27fae */ /* 0x0003ee000f101d46 */
[C---:B------:R-:W-:Y:S01]  /*60b0*/  HMMA.16816.F32 R48, R176.reuse, R110, R48 ;  /* 0x0000006eb030723c */ /* 0x040fe20000001830 */
[----:B------:R4:W-:Y:S07]  /*60c0*/  LDGSTS.E.BYPASS.LTC128B.128 [R226+0x1900], [R104.64], !P5 ;  /* 0x0190000068e27fae */ /* 0x0009ee000e901d46 */
[-C--:B--2---:R-:W-:Y:S01]  /*60d0*/  HMMA.16816.F32 R52, R176, R180.reuse, R52 ;  /* 0x000000b4b034723c */ /* 0x084fe20000001834 */
[----:B------:R4:W-:Y:S07]  /*60e0*/  LDGSTS.E.BYPASS.LTC128B.128 [R226+0x2900], [R102.64], !P4 ;  /* 0x0290000066e27fae */ /* 0x0009ee000e101d46 */
[C---:B------:R-:W-:Y:S01]  /*60f0*/  HMMA.16816.F32 R56, R184.reuse, R180, R56 ;  /* 0x000000b4b838723c */ /* 0x040fe20000001838 */
[----:B---3--:R-:W-:Y:S07]  /*6100*/  LDSM.16.M88.4 R188, [R224+0x8100] ;  /* 0x00810000e0bc783b */ /* 0x008fee0000000200 */
[-C--:B------:R-:W-:Y:S01]  /*6110*/  HMMA.16816.F32 R60, R184, R182.reuse, R60 ;  /* 0x000000b6b83c723c */ /* 0x080fe2000000183c */
[----:B-1----:R-:W1:Y:S07]  /*6120*/  LDSM.16.M88.4 R192, [R220+0x4100] ;  /* 0x00410000dcc0783b */ /* 0x002e6e0000000200 */
[----:B------:R-:W-:Y:S01]  /*6130*/  HMMA.16816.F32 R64, R176, R182, R64 ;  /* 0x000000b6b040723c */ /* 0x000fe20000001840 */
[----:B------:R-:W2:Y:S08]  /*6140*/  LDSM.16.M88.4 R196, [R224+0x9100] ;  /* 0x00910000e0c4783b */ /* 0x000eb00000000200 */
[----:B------:R-:W0:Y:S08]  /*6150*/  LDGDEPBAR ;  /* 0x00000000000079af */ /* 0x000e300000000000 */
[----:B------:R-:W3:Y:S08]  /*6160*/  LDSM.16.M88.4 R108, [R220+0x4500] ;  /* 0x00450000dc6c783b */ /* 0x000ef00000000200 */
[----:B------:R-:W5:Y:S08]  /*6170*/  LDSM.16.M88.4 R200, [R220+0x4900] ;  /* 0x00490000dcc8783b */ /* 0x000f700000000200 */
[----:B------:R-:W4:Y:S01]  /*6180*/  LDSM.16.M88.4 R204, [R220+0x4d00] ;  /* 0x004d0000dccc783b */ /* 0x000f220000000200 */
[-C--:B-1----:R-:W-:Y:S07]  /*6190*/  HMMA.16816.F32 R4, R188, R192.reuse, R4 ;  /* 0x000000c0bc04723c */ /* 0x082fee0000001804 */
[----:B------:R-:W-:Y:S01]  /*61a0*/  LDSM.16.M88.4 R208, [R225+0x8100] ;  /* 0x00810000e1d0783b */ /* 0x000fe20000000200 */
[C---:B--2---:R-:W-:Y:S07]  /*61b0*/  HMMA.16816.F32 R8, R196.reuse, R192, R8 ;  /* 0x000000c0c408723c */ /* 0x044fee0000001808 */
[----:B------:R-:W1:Y:S01]  /*61c0*/  LDSM.16.M88.4 R212, [R223+0x1000] ;  /* 0x00100000dfd4783b */ /* 0x000e620000000200 */
[-C--:B------:R-:W-:Y:S07]  /*61d0*/  HMMA.16816.F32 R12, R196, R194.reuse, R12 ;  /* 0x000000c2c40c723c */ /* 0x080fee000000180c */
[----:B------:R-:W2:Y:S01]  /*61e0*/  LDSM.16.M88.4 R184, [R225+0x9100] ;  /* 0x00910000e1b8783b */ /* 0x000ea20000000200 */
[C---:B------:R-:W-:Y:S07]  /*61f0*/  HMMA.16816.F32 R16, R188.reuse, R194, R16 ;  /* 0x000000c2bc10723c */ /* 0x040fee0000001810 */
[----:B------:R-:W1:Y:S01]  /*6200*/  LDSM.16.M88.4 R176, [R223+0x1400] ;  /* 0x00140000dfb0783b */ /* 0x000e620000000200 */
[-C--:B---3--:R-:W-:Y:S07]  /*6210*/  HMMA.16816.F32 R20, R188, R108.reuse, R20 ;  /* 0x0000006cbc14723c */ /* 0x088fee0000001814 */
[----:B------:R-:W-:Y:S01]  /*6220*/  LDSM.16.M88.4 R180, [R223+0x1c00] ;  /* 0x001c0000dfb4783b */ /* 0x000fe20000000200 */
[C---:B------:R-:W-:Y:S07]  /*6230*/  HMMA.16816.F32 R24, R196.reuse, R108, R24 ;  /* 0x0000006cc418723c */ /* 0x040fee0000001818 */
[----:B------:R-:W-:Y:S01]  /*6240*/  LDSM.16.M88.4 R192, [R220+0x5100] ;  /* 0x00510000dcc0783b */ /* 0x000fe20000000200 */
[-C--:B------:R-:W-:Y:S07]  /*6250*/  HMMA.16816.F32 R28, R196, R110.reuse, R28 ;  /* 0x0000006ec41c723c */ /* 0x080fee000000181c */
[----:B------:R-:W-:Y:S01]  /*6260*/  LDSM.16.M88.4 R216, [R223+0x2000] ;  /* 0x00200000dfd8783b */ /* 0x000fe20000000200 */
[C---:B------:R-:W-:Y:S07]  /*6270*/  HMMA.16816.F32 R32, R188.reuse, R110, R32 ;  /* 0x0000006ebc20723c */ /* 0x040fee0000001820 */
[----:B------:R-:W3:Y:S01]  /*6280*/  LDSM.16.M88.4 R108, [R223+0x1800] ;  /* 0x00180000df6c783b */ /* 0x000ee20000000200 */
[-C--:B-----5:R-:W-:Y:S08]  /*6290*/  HMMA.16816.F32 R36, R188, R200.reuse, R36 ;  /* 0x000000c8bc24723c */ /* 0x0a0ff00000001824 */
[C---:B------:R-:W-:Y:S08]  /*62a0*/  HMMA.16816.F32 R40, R196.reuse, R200, R40 ;  /* 0x000000c8c428723c */ /* 0x040ff00000001828 */
[-C--:B------:R-:W-:Y:S08]  /*62b0*/  HMMA.16816.F32 R44, R196, R202.reuse, R44 ;  /* 0x000000cac42c723c */ /* 0x080ff0000000182c */
[C---:B------:R-:W-:Y:S01]  /*62c0*/  HMMA.16816.F32 R48, R188.reuse, R202, R48 ;  /* 0x000000cabc30723c */ /* 0x040fe20000001830 */
[----:B------:R-:W-:Y:S07]  /*62d0*/  LDSM.16.M88.4 R200, [R220+0x5500] ;  /* 0x00550000dcc8783b */ /* 0x000fee0000000200 */
[-C--:B----4-:R-:W-:Y:S08]  /*62e0*/  HMMA.16816.F32 R52, R188, R204.reuse, R52 ;  /* 0x000000ccbc34723c */ /* 0x090ff00000001834 */
[C---:B------:R-:W-:Y:S08]  /*62f0*/  HMMA.16816.F32 R56, R196.reuse, R204, R56 ;  /* 0x000000ccc438723c */ /* 0x040ff00000001838 */
[-C--:B------:R-:W-:Y:S01]  /*6300*/  HMMA.16816.F32 R60, R196, R206.reuse, R60 ;  /* 0x000000cec43c723c */ /* 0x080fe2000000183c */
[----:B------:R-:W-:Y:S07]  /*6310*/  LDSM.16.M88.4 R196, [R224+0xb100] ;  /* 0x00b10000e0c4783b */ /* 0x000fee0000000200 */
[----:B------:R-:W-:Y:S01]  /*6320*/  HMMA.16816.F32 R64, R188, R206, R64 ;  /* 0x000000cebc40723c */ /* 0x000fe20000001840 */
[----:B------:R-:W4:Y:S07]  /*6330*/  LDSM.16.M88.4 R188, [R224+0xa100] ;  /* 0x00a10000e0bc783b */ /* 0x000f2e0000000200 */
[-C--:B-1----:R-:W-:Y:S01]  /*6340*/  HMMA.16816.F32 R4, R208, R212.reuse, R4 ;  /* 0x000000d4d004723c */ /* 0x082fe20000001804 */
[----:B------:R-:W1:Y:S07]  /*6350*/  LDSM.16.M88.4 R204, [R220+0x5900] ;  /* 0x00590000dccc783b */ /* 0x000e6e0000000200 */
[C---:B--2---:R-:W-:Y:S08]  /*6360*/  HMMA.16816.F32 R8, R184.reuse, R212, R8 ;  /* 0x000000d4b808723c */ /* 0x044ff00000001808 */
[-C--:B------:R-:W-:Y:S08]  /*6370*/  HMMA.16816.F32 R12, R184, R214.reuse, R12 ;  /* 0x000000d6b80c723c */ /* 0x080ff0000000180c */
[C---:B------:R-:W-:Y:S01]  /*6380*/  HMMA.16816.F32 R16, R208.reuse, R214, R16 ;  /* 0x000000d6d010723c */ /* 0x040fe20000001810 */
[----:B------:R-:W2:Y:S07]  /*6390*/  LDSM.16.M88.4 R212, [R220+0x5d00] ;  /* 0x005d0000dcd4783b */ /* 0x000eae0000000200 */
[-C--:B------:R-:W-:Y:S08]  /*63a0*/  HMMA.16816.F32 R20, R208, R176.reuse, R20 ;  /* 0x000000b0d014723c */ /* 0x080ff00000001814 */
[C---:B------:R-:W-:Y:S08]  /*63b0*/  HMMA.16816.F32 R24, R184.reuse, R176, R24 ;  /* 0x000000b0b818723c */ /* 0x040ff00000001818 */
[-C--:B------:R-:W-:Y:S08]  /*63c0*/  HMMA.16816.F32 R28, R184, R178.reuse, R28 ;  /* 0x000000b2b81c723c */ /* 0x080ff0000000181c */
[C---:B------:R-:W-:Y:S01]  /*63d0*/  HMMA.16816.F32 R32, R208.reuse, R178, R32 ;  /* 0x000000b2d020723c */ /* 0x040fe20000001820 */
[----:B------:R-:W5:Y:S07]  /*63e0*/  LDSM.16.M88.4 R176, [R225+0xa100] ;  /* 0x00a10000e1b0783b */ /* 0x000f6e0000000200 */
[-C--:B---3--:R-:W-:Y:S08]  /*63f0*/  HMMA.16816.F32 R36, R208, R108.reuse, R36 ;  /* 0x0000006cd024723c */ /* 0x088ff00000001824 */
[C---:B------:R-:W-:Y:S08]  /*6400*/  HMMA.16816.F32 R40, R184.reuse, R108, R40 ;  /* 0x0000006cb828723c */ /* 0x040ff00000001828 */
[-C--:B------:R-:W-:Y:S08]  /*6410*/  HMMA.16816.F32 R44, R184, R110.reuse, R44 ;  /* 0x0000006eb82c723c */ /* 0x080ff0000000182c */
[C---:B------:R-:W-:Y:S01]  /*6420*/  HMMA.16816.F32 R48, R208.reuse, R110, R48 ;  /* 0x0000006ed030723c */ /* 0x040fe20000001830 */
[----:B------:R-:W3:Y:S07]  /*6430*/  LDSM.16.M88.4 R108, [R225+0xb100] ;  /* 0x00b10000e16c783b */ /* 0x000eee0000000200 */
[-C--:B------:R-:W-:Y:S08]  /*6440*/  HMMA.16816.F32 R52, R208, R180.reuse, R52 ;  /* 0x000000b4d034723c */ /* 0x080ff00000001834 */
[C---:B------:R-:W-:Y:S08]  /*6450*/  HMMA.16816.F32 R56, R184.reuse, R180, R56 ;  /* 0x000000b4b838723c */ /* 0x040ff00000001838 */
[-C--:B------:R-:W-:Y:S08]  /*6460*/  HMMA.16816.F32 R60, R184, R182.reuse, R60 ;  /* 0x000000b6b83c723c */ /* 0x080ff0000000183c */
[----:B------:R-:W-:Y:S08]  /*6470*/  HMMA.16816.F32 R64, R208, R182, R64 ;  /* 0x000000b6d040723c */ /* 0x000ff00000001840 */
[-C--:B----4-:R-:W-:Y:S08]  /*6480*/  HMMA.16816.F32 R4, R188, R192.reuse, R4 ;  /* 0x000000c0bc04723c */ /* 0x090ff00000001804 */
[C---:B------:R-:W-:Y:S08]  /*6490*/  HMMA.16816.F32 R8, R196.reuse, R192, R8 ;  /* 0x000000c0c408723c */ /* 0x040ff00000001808 */
[-C--:B------:R-:W-:Y:S08]  /*64a0*/  HMMA.16816.F32 R12, R196, R194.reuse, R12 ;  /* 0x000000c2c40c723c */ /* 0x080ff0000000180c */
[C---:B------:R-:W-:Y:S08]  /*64b0*/  HMMA.16816.F32 R16, R188.reuse, R194, R16 ;  /* 0x000000c2bc10723c */ /* 0x040ff00000001810 */
[-C--:B------:R-:W-:Y:S08]  /*64c0*/  HMMA.16816.F32 R20, R188, R200.reuse, R20 ;  /* 0x000000c8bc14723c */ /* 0x080ff00000001814 */
[C---:B------:R-:W-:Y:S08]  /*64d0*/  HMMA.16816.F32 R24, R196.reuse, R200, R24 ;  /* 0x000000c8c418723c */ /* 0x040ff00000001818 */
[-C--:B------:R-:W-:Y:S08]  /*64e0*/  HMMA.16816.F32 R28, R196, R202.reuse, R28 ;  /* 0x000000cac41c723c */ /* 0x080ff0000000181c */
[C---:B------:R-:W-:Y:S08]  /*64f0*/  HMMA.16816.F32 R32, R188.reuse, R202, R32 ;  /* 0x000000cabc20723c */ /* 0x040ff00000001820 */
[-C--:B-1----:R-:W-:Y:S08]  /*6500*/  HMMA.16816.F32 R36, R188, R204.reuse, R36 ;  /* 0x000000ccbc24723c */ /* 0x082ff00000001824 */
[C---:B------:R-:W-:Y:S08]  /*6510*/  HMMA.16816.F32 R40, R196.reuse, R204, R40 ;  /* 0x000000ccc428723c */ /* 0x040ff00000001828 */
[-C--:B------:R-:W-:Y:S08]  /*6520*/  HMMA.16816.F32 R44, R196, R206.reuse, R44 ;  /* 0x000000cec42c723c */ /* 0x080ff0000000182c */
[C---:B------:R-:W-:Y:S08]  /*6530*/  HMMA.16816.F32 R48, R188.reuse, R206, R48 ;  /* 0x000000cebc30723c */ /* 0x040ff00000001830 */
[-C--:B--2---:R-:W-:Y:S08]  /*6540*/  HMMA.16816.F32 R52, R188, R212.reuse, R52 ;  /* 0x000000d4bc34723c */ /* 0x084ff00000001834 */
[C---:B------:R-:W-:Y:S08]  /*6550*/  HMMA.16816.F32 R56, R196.reuse, R212, R56 ;  /* 0x000000d4c438723c */ /* 0x040ff00000001838 */
[-C--:B------:R-:W-:Y:S08]  /*6560*/  HMMA.16816.F32 R60, R196, R214.reuse, R60 ;  /* 0x000000d6c43c723c */ /* 0x080ff0000000183c */
[----:B------:R-:W-:Y:S08]  /*6570*/  HMMA.16816.F32 R64, R188, R214, R64 ;  /* 0x000000d6bc40723c */ /* 0x000ff00000001840 */
[-C--:B-----5:R-:W-:Y:S08]  /*6580*/  HMMA.16816.F32 R4, R176, R216.reuse, R4 ;  /* 0x000000d8b004723c */ /* 0x0a0ff00000001804 */
[C---:B---3--:R-:W-:Y:S08]  /*6590*/  HMMA.16816.F32 R8, R108.reuse, R216, R8 ;  /* 0x000000d86c08723c */ /* 0x048ff00000001808 */
        /* <DEDUP_REMOVED lines=21> */
[----:B----4-:R-:W4:Y:S09]  /*66f0*/  LDSM.16.M88.4 R4, [R223+0x2400] ;  /* 0x00240000df04783b */ /* 0x010f320000000200 */
[----:B------:R-:W1:Y:S10]  /*6700*/  MUFU.TANH R185, R10 ;  /* 0x0000000a00b97308 */ /* 0x000e740000002400 */
[----:B------:R5:W1:Y:S10]  /*6710*/  MUFU.TANH R192, R11 ;  /* 0x0000000b00c07308 */ /* 0x000a740000002400 */
[----:B------:R1:W1:Y:S10]  /*6720*/  MUFU.TANH R190, R14 ;  /* 0x0000000e00be7308 */ /* 0x0002740000002400 */
[----:B------:R2:W2:Y:S01]  /*6730*/  MUFU.TANH R189, R15 ;  /* 0x0000000f00bd7308 */ /* 0x0004a20000002400 */
[----:B-----5:R-:W5:Y:S01]  /*6740*/  LDSM.16.M88.4 R8, [R223+0x2800] ;  /* 0x00280000df08783b */ /* 0x020f620000000200 */
[-C--:B----4-:R-:W-:Y:S08]  /*6750*/  HMMA.16816.F32 R20, R176, R4.reuse, R20 ;  /* 0x00000004b014723c */ /* 0x090ff00000001814 */
[----:B------:R4:W3:Y:S01]  /*6760*/  MUFU.TANH R180, R16 ;  /* 0x0000001000b47308 */ /* 0x0008e20000002400 */
[C---:B------:R-:W-:Y:S04]  /*6770*/  HMMA.16816.F32 R24, R108.reuse, R4, R24 ;  /* 0x000000046c18723c */ /* 0x040fe80000001818 */
[----:B-1----:R-:W-:Y:S05]  /*6780*/  FMUL.FTZ R14, R17, c[0x0][0x320] ;  /* 0x0000c800110e7a20 */ /* 0x002fea0000410000 */
[----:B------:R1:W1:Y:S01]  /*6790*/  MUFU.TANH R184, R12 ;  /* 0x0000000c00b87308 */ /* 0x0002620000002400 */
[-C--:B------:R-:W-:Y:S03]  /*67a0*/  HMMA.16816.F32 R28, R108, R6.reuse, R28 ;  /* 0x000000066c1c723c */ /* 0x080fe6000000181c */
[----:B--2---:R-:W-:Y:S05]  /*67b0*/  FMUL.FTZ R15, R18, c[0x0][0x320] ;  /* 0x0000c800120f7a20 */ /* 0x004fea0000410000 */
[C---:B------:R-:W-:Y:S01]  /*67c0*/  HMMA.16816.F32 R32, R176.reuse, R6, R32 ;  /* 0x00000006b020723c */ /* 0x040fe20000001820 */
[----:B------:R2:W1:Y:S01]  /*67d0*/  MUFU.TANH R183, R13 ;  /* 0x0000000d00b77308 */ /* 0x0004620000002400 */
[----:B------:R-:W1:Y:S01]  /*67e0*/  LDSM.16.M88.4 R4, [R223+0x2c00] ;  /* 0x002c0000df04783b */ /* 0x000e620000000200 */
[----:B------:R-:W-:Y:S04]  /*67f0*/  DEPBAR.LE SB0, 0x0 ;  /* 0x000080000000791a */ /* 0x000fe80000000000 */
[----:B----4-:R-:W-:Y:S02]  /*6800*/  FMUL.FTZ R16, R19, c[0x0][0x320] ;  /* 0x0000c80013107a20 */ /* 0x010fe40000410000 */
[----:B------:R-:W-:Y:S02]  /*6810*/  FMUL.FTZ R20, R20, c[0x0][0x320] ;  /* 0x0000c80014147a20 */ /* 0x000fe40000410000 */
[----:B------:R-:W4:Y:S01]  /*6820*/  MUFU.TANH R14, R14 ;  /* 0x0000000e000e7308 */ /* 0x000f220000002400 */
        /* <DEDUP_REMOVED lines=67> */
[----:B------:R-:W-:Y:S03]  /*6c60*/  FMUL.FTZ R67, R67, c[0x0][0x320] ;  /* 0x0000c80043437a20 */ /* 0x000fe60000410000 */
        /* <DEDUP_REMOVED lines=39> */
.L_x_34:
[----:B------:R-:W-:Y:S01]  /*6ee0*/  FMNMX.FTZ R0, R181, R3, !PT ;  /* 0x00000003b5007209 */ /* 0x000fe20007810000 */
[----:B------:R-:W-:Y:S01]  /*6ef0*/  STL [R1+0x30], R220 ;  /* 0x000030dc01007387 */ /* 0x000fe20000100800 */
        /* <DEDUP_REMOVED lines=26> */
[----:B--2---:R-:W-:Y:S02]  /*70a0*/  FMNMX.FTZ R4, R182, R100, !PT ;  /* 0x00000064b6047209 */ /* 0x004fe40007810000 */
        /* <DEDUP_REMOVED lines=9> */
[----:B------:R-:W1:Y:S01]  /*7140*/  SHFL.BFLY PT, R7, R0, 0x2, 0x1f ;  /* 0x0c401f0000077f89 */ /* 0x000e6200000e0000 */
        /* <DEDUP_REMOVED lines=8> */
[----:B------:R-:W2:Y:S01]  /*71d0*/  SHFL.BFLY PT, R103, R2, 0x2, 0x1f ;  /* 0x0c401f0002677f89 */ /* 0x000ea200000e0000 */
        /* <DEDUP_REMOVED lines=12> */
[----:B-1----:R-:W-:Y:S02]  /*72a0*/  FMNMX.FTZ R0, R0, R7, !PT ;  /* 0x0000000700007209 */ /* 0x002fe40007810000 */
[----:B--2---:R-:W-:Y:S02]  /*72b0*/  FMNMX.FTZ R103, R2, R103, !PT ;  /* 0x0000006702677209 */ /* 0x004fe40007810000 */
[----:B------:R-:W-:Y:S01]  /*72c0*/  FMNMX.FTZ R2, R229, R5, !PT ;  /* 0x00000005e5027209 */ /* 0x000fe20007810000 */
[----:B------:R-:W1:Y:S01]  /*72d0*/  SHFL.BFLY PT, R105, R0, 0x1, 0x1f ;  /* 0x0c201f0000697f89 */ /* 0x000e6200000e0000 */
[----:B------:R-:W-:Y:S02]  /*72e0*/  FMNMX.FTZ R4, R237, R4, !PT ;  /* 0x00000004ed047209 */ /* 0x000fe40007810000 */
[----:B------:R-:W-:Y:S02]  /*72f0*/  FMNMX.FTZ R2, R232, R2, !PT ;  /* 0x00000002e8027209 */ /* 0x000fe40007810000 */
[----:B------:R-:W-:Y:S02]  /*7300*/  FMNMX.FTZ R4, R238, R4, !PT ;  /* 0x00000004ee047209 */ /* 0x000fe40007810000 */
[----:B------:R-:W-:Y:S01]  /*7310*/  FMNMX.FTZ R2, R233, R2, !PT ;  /* 0x00000002e9027209 */ /* 0x000fe20007810000 */
[----:B------:R-:W2:Y:S01]  /*7320*/  SHFL.BFLY PT, R5, R103, 0x1, 0x1f ;  /* 0x0c201f0067057f89 */ /* 0x000ea200000e0000 */
[----:B------:R-:W-:Y:S02]  /*7330*/  FMNMX.FTZ R4, R179, R4, !PT ;  /* 0x00000004b3047209 */ /* 0x000fe40007810000 */
[----:B------:R-:W-:Y:S02]  /*7340*/  ISETP.GT.AND P0, PT, R245, RZ, PT ;  /* 0x000000fff500720c */ /* 0x000fe40003f04270 */
[----:B------:R-:W-:Y:S05]  /*7350*/  FMNMX.FTZ R4, R234, R4, !PT ;  /* 0x00000004ea047209 */ /* 0x000fea0007810000 */
[----:B------:R-:W3:Y:S01]  /*7360*/  SHFL.BFLY PT, R6, R4, 0x2, 0x1f ;  /* 0x0c401f0004067f89 */ /* 0x000ee200000e0000 */
[----:B-1----:R-:W-:Y:S05]  /*7370*/  FMNMX.FTZ R105, R0, R105, !PT ;  /* 0x0000006900697209 */ /* 0x002fea0007810000 */
[C---:B------:R-:W-:Y:S01]  /*7380*/  FADD.FTZ R0, -R105.reuse, R3 ;  /* 0x0000000369007221 */ /* 0x040fe20000010100 */
[----:B------:R-:W-:Y:S01]  /*7390*/  FMNMX.FTZ R3, R242, R2, !PT ;  /* 0x00000002f2037209 */ /* 0x000fe20007810000 */
[----:B------:R-:W-:Y:S01]  /*73a0*/  FMUL.FTZ R110, R105, c[0x0][0x2d0] ;  /* 0x0000b400696e7a20 */ /* 0x000fe20000410000 */
[----:B--2---:R-:W-:Y:S01]  /*73b0*/  FMNMX.FTZ R103, R103, R5, !PT ;  /* 0x0000000567677209 */ /* 0x004fe20007810000 */
[----:B------:R-:W-:Y:S01]  /*73c0*/  FMUL.FTZ R2, R0, c[0x0][0x2d0] ;  /* 0x0000b40000027a20 */ /* 0x000fe20000410000 */
[----:B------:R-:W-:Y:S01]  /*73d0*/  FMNMX.FTZ R0, R243, R3, !PT ;  /* 0x00000003f3007209 */ /* 0x000fe20007810000 */
[--C-:B------:R-:W-:Y:S02]  /*73e0*/  FFMA.FTZ R40, R194, c[0x0][0x2d0], -R110.reuse ;  /* 0x0000b400c2287a23 */ /* 0x100fe4000001086e */
[----:B------:R-:W1:Y:S01]  /*73f0*/  MUFU.EX2 R102, R2 ;  /* 0x0000000200667308 */ /* 0x000e620000000800 */
[----:B------:R-:W-:Y:S01]  /*7400*/  FMNMX.FTZ R0, R108, R0, !PT ;  /* 0x000000006c007209 */ /* 0x000fe20007810000 */
[----:B------:R-:W-:Y:S02]  /*7410*/  FMUL.FTZ R176, R103, c[0x0][0x2d0] ;  /* 0x0000b40067b07a20 */ /* 0x000fe40000410000 */
[--C-:B------:R-:W-:Y:S01]  /*7420*/  FFMA.FTZ R56, R195, c[0x0][0x2d0], -R110.reuse ;  /* 0x0000b400c3387a23 */ /* 0x100fe2000001086e */
[----:B------:R-:W-:Y:S02]  /*7430*/  FMNMX.FTZ R0, R109, R0, !PT ;  /* 0x000000006d007209 */ /* 0x000fe40007810000 */
[----:B---3--:R-:W-:Y:S03]  /*7440*/  FMNMX.FTZ R4, R4, R6, !PT ;  /* 0x0000000604047209 */ /* 0x008fe60007810000 */
[----:B------:R-:W2:Y:S08]  /*7450*/  SHFL.BFLY PT, R3, R0, 0x2, 0x1f ;  /* 0x0c401f0000037f89 */ /* 0x000eb000000e0000 */
[----:B------:R-:W3:Y:S01]  /*7460*/  SHFL.BFLY PT, R104, R4, 0x1, 0x1f ;  /* 0x0c201f0004687f89 */ /* 0x000ee200000e0000 */
[C---:B-1----:R-:W-:Y:S02]  /*7470*/  FMUL.FTZ R17, R102.reuse, R125 ;  /* 0x0000007d66117220 */ /* 0x042fe40000410000 */
[C---:B------:R-:W-:Y:S02]  /*7480*/  FMUL.FTZ R32, R102.reuse, R140 ;  /* 0x0000008c66207220 */ /* 0x040fe40000410000 */
[C---:B------:R-:W-:Y:S02]  /*7490*/  FMUL.FTZ R33, R102.reuse, R141 ;  /* 0x0000008d66217220 */ /* 0x040fe40000410000 */
[C---:B------:R-:W-:Y:S02]  /*74a0*/  FMUL.FTZ R49, R102.reuse, R157 ;  /* 0x0000009d66317220 */ /* 0x040fe40000410000 */
[----:B------:R-:W-:Y:S01]  /*74b0*/  FMUL.FTZ R65, R102, R173 ;  /* 0x000000ad66417220 */ /* 0x000fe20000410000 */
[----:B--2---:R-:W-:Y:S01]  /*74c0*/  FMNMX.FTZ R0, R0, R3, !PT ;  /* 0x0000000300007209 */ /* 0x004fe20007810000 */
[--C-:B------:R-:W-:Y:S02]  /*74d0*/  FFMA.FTZ R3, R14, c[0x0][0x2d0], -R110.reuse ;  /* 0x0000b4000e037a23 */ /* 0x100fe4000001086e */
[C---:B------:R-:W-:Y:S02]  /*74e0*/  FMUL.FTZ R68, R102.reuse, R68 ;  /* 0x0000004466447220 */ /* 0x040fe40000410000 */
[----:B------:R1:W-:Y:S01]  /*74f0*/  MUFU.EX2 R8, R3 ;  /* 0x0000000300087308 */ /* 0x0003e20000000800 */
[----:B------:R-:W-:Y:S01]  /*7500*/  FMUL.FTZ R69, R102, R69 ;  /* 0x0000004566457220 */ /* 0x000fe20000410000 */
[----:B---3--:R-:W-:Y:S01]  /*7510*/  FMNMX.FTZ R104, R4, R104, !PT ;  /* 0x0000006804687209 */ /* 0x008fe20007810000 */
[----:B------:R-:W-:Y:S02]  /*7520*/  FFMA.FTZ R4, R181, c[0x0][0x2d0], -R110 ;  /* 0x0000b400b5047a23 */ /* 0x000fe4000001086e */
[----:B------:R-:W-:Y:S02]  /*7530*/  FMUL.FTZ R80, R102, R80 ;  /* 0x0000005066507220 */ /* 0x000fe40000410000 */
[C---:B------:R-:W-:Y:S02]  /*7540*/  FMUL.FTZ R111, R104.reuse, c[0x0][0x2d0] ;  /* 0x0000b400686f7a20 */ /* 0x040fe40000410000 */
[----:B------:R-:W-:Y:S01]  /*7550*/  FADD.FTZ R2, -R104, R100 ;  /* 0x0000006468027221 */ /* 0x000fe20000010100 */
[----:B------:R-:W-:Y:S01]  /*7560*/  MUFU.EX2 R181, R4 ;  /* 0x0000000400b57308 */ /* 0x000fe20000000800 */
[--C-:B------:R-:W-:Y:S02]  /*7570*/  FFMA.FTZ R44, R197, c[0x0][0x2d0], -R111.reuse ;  /* 0x0000b400c52c7a23 */ /* 0x100fe4000001086f */
[----:B------:R-:W-:Y:S02]  /*7580*/  FMUL.FTZ R2, R2, c[0x0][0x2d0] ;  /* 0x0000b40002027a20 */ /* 0x000fe40000410000 */
[--C-:B------:R-:W-:Y:S02]  /*7590*/  FFMA.FTZ R48, R199, c[0x0][0x2d0], -R111.reuse ;  /* 0x0000b400c7307a23 */ /* 0x100fe4000001086f */
[--C-:B------:R-:W-:Y:S02]  /*75a0*/  FFMA.FTZ R60, R198, c[0x0][0x2d0], -R111.reuse ;  /* 0x0000b400c63c7a23 */ /* 0x100fe4000001086f */
[--C-:B------:R-:W-:Y:S01]  /*75b0*/  FFMA.FTZ R64, R200, c[0x0][0x2d0], -R111.reuse ;  /* 0x0000b400c8407a23 */ /* 0x100fe2000001086f */
[----:B------:R2:W3:Y:S01]  /*75c0*/  MUFU.EX2 R101, R2 ;  /* 0x0000000200657308 */ /* 0x0004e20000000800 */
[----:B------:R-:W-:Y:S02]  /*75d0*/  FMUL.FTZ R81, R102, R81 ;  /* 0x0000005166517220 */ /* 0x000fe40000410000 */
[--C-:B-1----:R-:W-:Y:S02]  /*75e0*/  FFMA.FTZ R3, R182, c[0x0][0x2d0], -R111.reuse ;  /* 0x0000b400b6037a23 */ /* 0x102fe4000001086f */
[C---:B------:R-:W-:Y:S02]  /*75f0*/  FMUL.FTZ R84, R102.reuse, R84 ;  /* 0x0000005466547220 */ /* 0x040fe40000410000 */
[C---:B------:R-:W-:Y:S02]  /*7600*/  FMUL.FTZ R85, R102.reuse, R85 ;  /* 0x0000005566557220 */ /* 0x040fe40000410000 */
[C---:B------:R-:W-:Y:S01]  /*7610*/  FMUL.FTZ R96, R102.reuse, R96 ;  /* 0x0000006066607220 */ /* 0x040fe20000410000 */
[----:B------:R1:W4:Y:S01]  /*7620*/  MUFU.EX2 R10, R3 ;  /* 0x00000003000a7308 */ /* 0x0003220000000800 */
[----:B------:R-:W-:Y:S09]  /*7630*/  FMUL.FTZ R97, R102, R97 ;  /* 0x0000006166617220 */ /* 0x000ff20000410000 */
[----:B------:R4:W-:Y:S01]  /*7640*/  MUFU.EX2 R140, R64 ;  /* 0x00000040008c7308 */ /* 0x0009e20000000800 */
[----:B--2---:R-:W-:Y:S02]  /*7650*/  FADD.FTZ R2, -R103, R106 ;  /* 0x0000006a67027221 */ /* 0x004fe40000010100 */
[C---:B---3--:R-:W-:Y:S02]  /*7660*/  FMUL.FTZ R7, R101.reuse, R119 ;  /* 0x0000007765077220 */ /* 0x048fe40000410000 */
[----:B------:R-:W-:Y:S02]  /*7670*/  FMUL.FTZ R2, R2, c[0x0][0x2d0] ;  /* 0x0000b40002027a20 */ /* 0x000fe40000410000 */
[C---:B------:R-:W-:Y:S03]  /*7680*/  FMUL.FTZ R18, R101.reuse, R126 ;  /* 0x0000007e65127220 */ /* 0x040fe60000410000 */
[----:B------:R2:W3:Y:S01]  /*7690*/  MUFU.EX2 R100, R2 ;  /* 0x0000000200647308 */ /* 0x0004e20000000800 */
[C---:B------:R-:W-:Y:S02]  /*76a0*/  FMUL.FTZ R19, R101.reuse, R127 ;  /* 0x0000007f65137220 */ /* 0x040fe40000410000 */
[--C-:B-1----:R-:W-:Y:S01]  /*76b0*/  FFMA.FTZ R3, R188, c[0x0][0x2d0], -R111.reuse ;  /* 0x0000b400bc037a23 */ /* 0x102fe2000001086f */
[----:B----4-:R-:W-:Y:S01]  /*76c0*/  MOV R188, R10 ;  /* 0x0000000a00bc7202 */ /* 0x010fe20000000f00 */
[----:B------:R-:W-:Y:S02]  /*76d0*/  FFMA.FTZ R106, R202, c[0x0][0x2d0], -R176 ;  /* 0x0000b400ca6a7a23 */ /* 0x000fe400000108b0 */
[C---:B------:R-:W-:Y:S02]  /*76e0*/  FMUL.FTZ R35, R101.reuse, R143 ;  /* 0x0000008f65237220 */ /* 0x040fe40000410000 */
[C---:B------:R-:W-:Y:S01]  /*76f0*/  FMUL.FTZ R34, R101.reuse, R142 ;  /* 0x0000008e65227220 */ /* 0x040fe20000410000 */
[----:B------:R1:W-:Y:S01]  /*7700*/  MUFU.EX2 R220, R3 ;  /* 0x0000000300dc7308 */ /* 0x0003e20000000800 */
[C---:B------:R-:W-:Y:S02]  /*7710*/  FMUL.FTZ R50, R101.reuse, R158 ;  /* 0x0000009e65327220 */ /* 0x040fe40000410000 */
[C---:B------:R-:W-:Y:S02]  /*7720*/  FMUL.FTZ R51, R101.reuse, R159 ;  /* 0x0000009f65337220 */ /* 0x040fe40000410000 */
[----:B------:R-:W-:Y:S02]  /*7730*/  FMUL.FTZ R64, R102, R172 ;  /* 0x000000ac66407220 */ /* 0x000fe40000410000 */
[C---:B------:R-:W-:Y:S02]  /*7740*/  FMUL.FTZ R66, R101.reuse, R174 ;  /* 0x000000ae65427220 */ /* 0x040fe40000410000 */
[C---:B------:R-:W-:Y:S02]  /*7750*/  FMUL.FTZ R67, R101.reuse, R175 ;  /* 0x000000af65437220 */ /* 0x040fe40000410000 */
[C---:B------:R-:W-:Y:S01]  /*7760*/  FMUL.FTZ R70, R101.reuse, R70 ;  /* 0x0000004665467220 */ /* 0x040fe20000410000 */
[----:B------:R-:W-:Y:S01]  /*7770*/  LDSM.16.MT88.4 R172, [R222+0x1d00] ;  /* 0x001d0000deac783b */ /* 0x000fe20000004200 */
[----:B------:R-:W-:Y:S02]  /*7780*/  FMUL.FTZ R71, R101, R71 ;  /* 0x0000004765477220 */ /* 0x000fe40000410000 */
[--C-:B--2---:R-:W-:Y:S02]  /*7790*/  FFMA.FTZ R2, R186, c[0x0][0x2d0], -R110.reuse ;  /* 0x0000b400ba027a23 */ /* 0x104fe4000001086e */
[C---:B---3--:R-:W-:Y:S02]  /*77a0*/  FMUL.FTZ R12, R100.reuse, R120 ;  /* 0x00000078640c7220 */ /* 0x048fe40000410000 */
[----:B------:R2:W-:Y:S01]  /*77b0*/  MUFU.EX2 R186, R2 ;  /* 0x0000000200ba7308 */ /* 0x0005e20000000800 */
[C---:B------:R-:W-:Y:S02]  /*77c0*/  FMUL.FTZ R13, R100.reuse, R121 ;  /* 0x00000079640d7220 */ /* 0x040fe40000410000 */
[C---:B------:R-:W-:Y:S02]  /*77d0*/  FMUL.FTZ R24, R100.reuse, R132 ;  /* 0x0000008464187220 */ /* 0x040fe40000410000 */
[--C-:B-1----:R-:W-:Y:S02]  /*77e0*/  FFMA.FTZ R3, R15, c[0x0][0x2d0], -R111.reuse ;  /* 0x0000b4000f037a23 */ /* 0x102fe4000001086f */
[C---:B------:R-:W-:Y:S02]  /*77f0*/  FMUL.FTZ R25, R100.reuse, R133 ;  /* 0x0000008564197220 */ /* 0x040fe40000410000 */
[C---:B------:R-:W-:Y:S01]  /*7800*/  FMUL.FTZ R41, R100.reuse, R149 ;  /* 0x0000009564297220 */ /* 0x040fe20000410000 */
[----:B------:R1:W-:Y:S01]  /*7810*/  MUFU.EX2 R6, R3 ;  /* 0x0000000300067308 */ /* 0x0003e20000000800 */
[C---:B------:R-:W-:Y:S02]  /*7820*/  FMUL.FTZ R45, R100.reuse, R153 ;  /* 0x00000099642d7220 */ /* 0x040fe40000410000 */
[C---:B------:R-:W-:Y:S02]  /*7830*/  FMUL.FTZ R57, R100.reuse, R165 ;  /* 0x000000a564397220 */ /* 0x040fe40000410000 */
[C---:B------:R-:W-:Y:S02]  /*7840*/  FMUL.FTZ R61, R100.reuse, R169 ;  /* 0x000000a9643d7220 */ /* 0x040fe40000410000 */
[C---:B------:R-:W-:Y:S02]  /*7850*/  FMUL.FTZ R72, R100.reuse, R72 ;  /* 0x0000004864487220 */ /* 0x040fe40000410000 */
[C---:B------:R-:W-:Y:S01]  /*7860*/  FMUL.FTZ R73, R100.reuse, R73 ;  /* 0x0000004964497220 */ /* 0x040fe20000410000 */
[----:B------:R3:W-:Y:S01]  /*7870*/  MUFU.EX2 R149, R48 ;  /* 0x0000003000957308 */ /* 0x0007e20000000800 */
[C---:B------:R-:W-:Y:S02]  /*7880*/  FMUL.FTZ R76, R100.reuse, R76 ;  /* 0x0000004c644c7220 */ /* 0x040fe40000410000 */
[----:B------:R-:W-:Y:S02]  /*7890*/  FMUL.FTZ R77, R100, R77 ;  /* 0x0000004d644d7220 */ /* 0x000fe40000410000 */
[----:B--2---:R-:W-:Y:S02]  /*78a0*/  FFMA.FTZ R2, R180, c[0x0][0x2d0], -R110 ;  /* 0x0000b400b4027a23 */ /* 0x004fe4000001086e */
[C---:B------:R-:W-:Y:S02]  /*78b0*/  FMUL.FTZ R82, R101.reuse, R82 ;  /* 0x0000005265527220 */ /* 0x040fe40000410000 */
[C---:B------:R-:W-:Y:S01]  /*78c0*/  FMUL.FTZ R83, R101.reuse, R83 ;  /* 0x0000005365537220 */ /* 0x040fe20000410000 */
[----:B------:R2:W4:Y:S01]  /*78d0*/  MUFU.EX2 R9, R2 ;  /* 0x0000000200097308 */ /* 0x0005220000000800 */
[C---:B------:R-:W-:Y:S02]  /*78e0*/  FMUL.FTZ R86, R101.reuse, R86 ;  /* 0x0000005665567220 */ /* 0x040fe40000410000 */
[----:B------:R-:W-:Y:S02]  /*78f0*/  FMUL.FTZ R87, R101, R87 ;  /* 0x0000005765577220 */ /* 0x000fe40000410000 */
[--C-:B-1----:R-:W-:Y:S02]  /*7900*/  FFMA.FTZ R3, R187, c[0x0][0x2d0], -R176.reuse ;  /* 0x0000b400bb037a23 */ /* 0x102fe400000108b0 */
[C---:B------:R-:W-:Y:S02]  /*7910*/  FMUL.FTZ R88, R100.reuse, R88 ;  /* 0x0000005864587220 */ /* 0x040fe40000410000 */
[C---:B------:R-:W-:Y:S01]  /*7920*/  FMUL.FTZ R89, R100.reuse, R89 ;  /* 0x0000005964597220 */ /* 0x040fe20000410000 */
[----:B------:R1:W-:Y:S01]  /*7930*/  MUFU.EX2 R182, R3 ;  /* 0x0000000300b67308 */ /* 0x0003e20000000800 */
[C---:B------:R-:W-:Y:S02]  /*7940*/  FMUL.FTZ R92, R100.reuse, R92 ;  /* 0x0000005c645c7220 */ /* 0x040fe40000410000 */
[----:B------:R-:W-:Y:S02]  /*7950*/  FMUL.FTZ R93, R100, R93 ;  /* 0x0000005d645d7220 */ /* 0x000fe40000410000 */
[----:B---3--:R-:W-:Y:S02]  /*7960*/  FMUL.FTZ R48, R102, R156 ;  /* 0x0000009c66307220 */ /* 0x008fe40000410000 */
[C---:B------:R-:W-:Y:S01]  /*7970*/  FMUL.FTZ R98, R101.reuse, R98 ;  /* 0x0000006265627220 */ /* 0x040fe20000410000 */
[----:B------:R-:W-:Y:S01]  /*7980*/  LDSM.16.MT88.4 R156, [R221+0x1d00] ;  /* 0x001d0000dd9c783b */ /* 0x000fe20000004200 */
[----:B------:R-:W-:Y:S07]  /*7990*/  FMUL.FTZ R99, R101, R99 ;  /* 0x0000006365637220 */ /* 0x000fee0000410000 */
[----:B--2---:R-:W2:Y:S01]  /*79a0*/  SHFL.BFLY PT, R2, R0, 0x1, 0x1f ;  /* 0x0c201f0000027f89 */ /* 0x004ea200000e0000 */
[--C-:B-1----:R-:W-:Y:S04]  /*79b0*/  FFMA.FTZ R3, R191, c[0x0][0x2d0], -R176.reuse ;  /* 0x0000b400bf037a23 */ /* 0x102fe800000108b0 */
[----:B------:R1:W-:Y:S01]  /*79c0*/  MUFU.EX2 R187, R3 ;  /* 0x0000000300bb7308 */ /* 0x0003e20000000800 */
[----:B--2---:R-:W-:Y:S01]  /*79d0*/  FMNMX.FTZ R2, R2, R0, !PT ;  /* 0x0000000002027209 */ /* 0x004fe20007810000 */
[----:B------:R-:W-:Y:S02]  /*79e0*/  FFMA.FTZ R0, R16, c[0x0][0x2d0], -R111 ;  /* 0x0000b40010007a23 */ /* 0x000fe4000001086f */
[----:B------:R-:W-:Y:S06]  /*79f0*/  FMUL.FTZ R16, R102, R124 ;  /* 0x0000007c66107220 */ /* 0x000fec0000410000 */
[----:B------:R2:W-:Y:S01]  /*7a00*/  MUFU.EX2 R29, R0 ;  /* 0x00000000001d7308 */ /* 0x0005e20000000800 */
[----:B------:R-:W-:Y:S01]  /*7a10*/  LDSM.16.MT88.4 R124, [R221+0x2100] ;  /* 0x00210000dd7c783b */ /* 0x000fe20000004200 */
[--C-:B-1----:R-:W-:Y:S01]  /*7a20*/  FFMA.FTZ R3, R184, c[0x0][0x2d0], -R176.reuse ;  /* 0x0000b400b8037a23 */ /* 0x102fe200000108b0 */
[----:B----4-:R-:W-:Y:S01]  /*7a30*/  MOV R184, R9 ;  /* 0x0000000900b87202 */ /* 0x010fe20000000f00 */
[----:B------:R-:W-:Y:S06]  /*7a40*/  FMUL.FTZ R9, R100, R113 ;  /* 0x0000007164097220 */ /* 0x000fec0000410000 */
[----:B------:R1:W-:Y:S01]  /*7a50*/  MUFU.EX2 R5, R3 ;  /* 0x0000000300057308 */ /* 0x0003e20000000800 */
[----:B--2---:R-:W-:Y:S04]  /*7a60*/  FADD.FTZ R0, -R2, R107 ;  /* 0x0000006b02007221 */ /* 0x004fe80000010100 */
[----:B------:R-:W-:Y:S06]  /*7a70*/  FMUL.FTZ R0, R0, c[0x0][0x2d0] ;  /* 0x0000b40000007a20 */ /* 0x000fec0000410000 */
[----:B------:R-:W2:Y:S01]  /*7a80*/  MUFU.EX2 R0, R0 ;  /* 0x0000000000007308 */ /* 0x000ea20000000800 */
[--C-:B-1----:R-:W-:Y:S09]  /*7a90*/  FFMA.FTZ R3, R183, c[0x0][0x2d0], -R176.reuse ;  /* 0x0000b400b7037a23 */ /* 0x102ff200000108b0 */
[----:B------:R1:W3:Y:S10]  /*7aa0*/  MUFU.EX2 R28, R3 ;  /* 0x00000003001c7308 */ /* 0x0002f40000000800 */
[----:B------:R4:W-:Y:S01]  /*7ab0*/  MUFU.EX2 R183, R40 ;  /* 0x0000002800b77308 */ /* 0x0009e20000000800 */
[C---:B--2---:R-:W-:Y:S02]  /*7ac0*/  FMUL.FTZ R10, R0.reuse, R114 ;  /* 0x00000072000a7220 */ /* 0x044fe40000410000 */
[C---:B------:R-:W-:Y:S02]  /*7ad0*/  FMUL.FTZ R11, R0.reuse, R115 ;  /* 0x00000073000b7220 */ /* 0x040fe40000410000 */
[C---:B------:R-:W-:Y:S02]  /*7ae0*/  FMUL.FTZ R14, R0.reuse, R122 ;  /* 0x0000007a000e7220 */ /* 0x040fe40000410000 */
[C---:B------:R-:W-:Y:S02]  /*7af0*/  FMUL.FTZ R15, R0.reuse, R123 ;  /* 0x0000007b000f7220 */ /* 0x040fe40000410000 */
[----:B------:R-:W-:Y:S01]  /*7b00*/  FMUL.FTZ R26, R0, R134 ;  /* 0x00000086001a7220 */ /* 0x000fe20000410000 */
[----:B------:R-:W-:Y:S01]  /*7b10*/  MOV R134, R29 ;  /* 0x0000001d00867202 */ /* 0x000fe20000000f00 */
[----:B-1----:R-:W-:Y:S01]  /*7b20*/  FMUL.FTZ R3, R2, c[0x0][0x2d0] ;  /* 0x0000b40002037a20 */ /* 0x002fe20000410000 */
[----:B---3--:R-:W-:Y:S01]  /*7b30*/  MOV R133, R28 ;  /* 0x0000001c00857202 */ /* 0x008fe20000000f00 */
[----:B------:R-:W-:Y:S01]  /*7b40*/  FMUL.FTZ R43, R0, R151 ;  /* 0x00000097002b7220 */ /* 0x000fe20000410000 */
[----:B------:R-:W1:Y:S01]  /*7b50*/  LDSM.16.MT88.4 R120, [R222+0x1100] ;  /* 0x00110000de78783b */ /* 0x000e620000004200 */
[--C-:B------:R-:W-:Y:S01]  /*7b60*/  FFMA.FTZ R4, R185, c[0x0][0x2d0], -R3.reuse ;  /* 0x0000b400b9047a23 */ /* 0x100fe20000010803 */
[----:B------:R-:W-:Y:S01]  /*7b70*/  MOV R185, R6 ;  /* 0x0000000600b97202 */ /* 0x000fe20000000f00 */
[----:B------:R-:W-:Y:S02]  /*7b80*/  FMUL.FTZ R6, R101, R118 ;  /* 0x0000007665067220 */ /* 0x000fe40000410000 */
[----:B------:R2:W-:Y:S01]  /*7b90*/  MUFU.EX2 R180, R4 ;  /* 0x0000000400b47308 */ /* 0x0005e20000000800 */
[----:B------:R-:W-:Y:S01]  /*7ba0*/  F2FP.PACK_AB R119, R29, R185 ;  /* 0x000000b91d77723e */ /* 0x000fe200000000ff */
[----:B------:R-:W-:Y:S02]  /*7bb0*/  FMUL.FTZ R29, R100, R137 ;  /* 0x00000089641d7220 */ /* 0x000fe40000410000 */
[C---:B------:R-:W-:Y:S02]  /*7bc0*/  FMUL.FTZ R30, R0.reuse, R138 ;  /* 0x0000008a001e7220 */ /* 0x040fe40000410000 */
[----:B------:R-:W-:Y:S02]  /*7bd0*/  FMUL.FTZ R31, R0, R139 ;  /* 0x0000008b001f7220 */ /* 0x000fe40000410000 */
[----:B----4-:R-:W-:Y:S01]  /*7be0*/  FMUL.FTZ R40, R100, R148 ;  /* 0x0000009464287220 */ /* 0x010fe20000410000 */
[----:B------:R-:W-:Y:S01]  /*7bf0*/  MOV R148, R187 ;  /* 0x000000bb00947202 */ /* 0x000fe20000000f00 */
[C---:B------:R-:W-:Y:S01]  /*7c00*/  FMUL.FTZ R42, R0.reuse, R150 ;  /* 0x00000096002a7220 */ /* 0x040fe20000410000 */
[----:B------:R3:W-:Y:S01]  /*7c10*/  MUFU.EX2 R139, R56 ;  /* 0x00000038008b7308 */ /* 0x0007e20000000800 */
[C---:B------:R-:W-:Y:S01]  /*7c20*/  FMUL.FTZ R46, R0.reuse, R154 ;  /* 0x0000009a002e7220 */ /* 0x040fe20000410000 */
[----:B------:R-:W-:Y:S01]  /*7c30*/  MOV R150, R188 ;  /* 0x000000bc00967202 */ /* 0x000fe20000000f00 */
[C---:B------:R-:W-:Y:S02]  /*7c40*/  FMUL.FTZ R47, R0.reuse, R155 ;  /* 0x0000009b002f7220 */ /* 0x040fe40000410000 */
[C---:B------:R-:W-:Y:S02]  /*7c50*/  FMUL.FTZ R58, R0.reuse, R166 ;  /* 0x000000a6003a7220 */ /* 0x040fe40000410000 */
[C---:B------:R-:W-:Y:S02]  /*7c60*/  FMUL.FTZ R59, R0.reuse, R167 ;  /* 0x000000a7003b7220 */ /* 0x040fe40000410000 */
[C---:B------:R-:W-:Y:S01]  /*7c70*/  FMUL.FTZ R62, R0.reuse, R170 ;  /* 0x000000aa003e7220 */ /* 0x040fe20000410000 */
[----:B------:R4:W-:Y:S01]  /*7c80*/  MUFU.EX2 R155, R60 ;  /* 0x0000003c009b7308 */ /* 0x0009e20000000800 */
[----:B------:R-:W-:Y:S02]  /*7c90*/  FMUL.FTZ R63, R0, R171 ;  /* 0x000000ab003f7220 */ /* 0x000fe40000410000 */
[--C-:B--2---:R-:W-:Y:S01]  /*7ca0*/  FFMA.FTZ R4, R192, c[0x0][0x2d0], -R3.reuse ;  /* 0x0000b400c0047a23 */ /* 0x104fe20000010803 */
[----:B------:R-:W-:Y:S01]  /*7cb0*/  MOV R192, R5 ;  /* 0x0000000500c07202 */ /* 0x000fe20000000f00 */
[----:B------:R-:W-:Y:S01]  /*7cc0*/  FMUL.FTZ R5, R102, R117 ;  /* 0x0000007566057220 */ /* 0x000fe20000410000 */
[----:B------:R-:W-:Y:S01]  /*7cd0*/  F2FP.PACK_AB R117, R220, R188 ;  /* 0x000000bcdc75723e */ /* 0x000fe200000000ff */
[----:B------:R-:W-:Y:S01]  /*7ce0*/  FMUL.FTZ R74, R0, R74 ;  /* 0x0000004a004a7220 */ /* 0x000fe20000410000 */
[----:B------:R-:W-:Y:S01]  /*7cf0*/  F2FP.PACK_AB R114, R28, R192 ;  /* 0x000000c01c72723e */ /* 0x000fe200000000ff */
[----:B------:R-:W-:Y:S01]  /*7d00*/  FMUL.FTZ R28, R100, R136 ;  /* 0x00000088641c7220 */ /* 0x000fe20000410000 */
[----:B------:R2:W1:Y:S01]  /*7d10*/  MUFU.EX2 R191, R4 ;  /* 0x0000000400bf7308 */ /* 0x0004620000000800 */
[C---:B------:R-:W-:Y:S02]  /*7d20*/  FMUL.FTZ R75, R0.reuse, R75 ;  /* 0x0000004b004b7220 */ /* 0x040fe40000410000 */
[----:B------:R-:W-:Y:S02]  /*7d30*/  FMUL.FTZ R78, R0, R78 ;  /* 0x0000004e004e7220 */ /* 0x000fe40000410000 */
[----:B---3--:R-:W-:Y:S02]  /*7d40*/  FMUL.FTZ R56, R100, R164 ;  /* 0x000000a464387220 */ /* 0x008fe40000410000 */
[C---:B------:R-:W-:Y:S02]  /*7d50*/  FMUL.FTZ R79, R0.reuse, R79 ;  /* 0x0000004f004f7220 */ /* 0x040fe40000410000 */
[C---:B------:R-:W-:Y:S01]  /*7d60*/  FMUL.FTZ R90, R0.reuse, R90 ;  /* 0x0000005a005a7220 */ /* 0x040fe20000410000 */
[----:B------:R3:W-:Y:S01]  /*7d70*/  MUFU.EX2 R136, R44 ;  /* 0x0000002c00887308 */ /* 0x0007e20000000800 */
[C---:B------:R-:W-:Y:S02]  /*7d80*/  FMUL.FTZ R91, R0.reuse, R91 ;  /* 0x0000005b005b7220 */ /* 0x040fe40000410000 */
[----:B------:R-:W-:Y:S02]  /*7d90*/  FMUL.FTZ R94, R0, R94 ;  /* 0x0000005e005e7220 */ /* 0x000fe40000410000 */
[----:B----4-:R-:W-:Y:S02]  /*7da0*/  FMUL.FTZ R60, R100, R168 ;  /* 0x000000a8643c7220 */ /* 0x010fe40000410000 */
[----:B------:R-:W-:Y:S02]  /*7db0*/  FMUL.FTZ R95, R0, R95 ;  /* 0x0000005f005f7220 */ /* 0x000fe40000410000 */
[--C-:B------:R-:W-:Y:S02]  /*7dc0*/  FFMA.FTZ R108, R108, c[0x0][0x2d0], -R3.reuse ;  /* 0x0000b4006c6c7a23 */ /* 0x100fe40000010803 */
[--C-:B--2---:R-:W-:Y:S01]  /*7dd0*/  FFMA.FTZ R4, R190, c[0x0][0x2d0], -R3.reuse ;  /* 0x0000b400be047a23 */ /* 0x104fe20000010803 */
[----:B-1----:R-:W-:Y:S03]  /*7de0*/  F2FP.PACK_AB R113, R191, R180 ;  /* 0x000000b4bf71723e */ /* 0x002fe600000000ff */
[----:B------:R1:W-:Y:S01]  /*7df0*/  MUFU.EX2 R190, R4 ;  /* 0x0000000400be7308 */ /* 0x0003e20000000800 */
[C---:B---3--:R-:W-:Y:S02]  /*7e00*/  FMUL.FTZ R44, R100.reuse, R152 ;  /* 0x00000098642c7220 */ /* 0x048fe40000410000 */
[--C-:B-1----:R-:W-:Y:S01]  /*7e10*/  FFMA.FTZ R4, R189, c[0x0][0x2d0], -R3.reuse ;  /* 0x0000b400bd047a23 */ /* 0x102fe20000010803 */
[----:B------:R-:W-:Y:S01]  /*7e20*/  MOV R189, R8 ;  /* 0x0000000800bd7202 */ /* 0x000fe20000000f00 */
[----:B------:R-:W-:Y:S01]  /*7e30*/  FMUL.FTZ R8, R100, R112 ;  /* 0x0000007064087220 */ /* 0x000fe20000410000 */
[----:B------:R-:W-:Y:S04]  /*7e40*/  F2FP.PACK_AB R112, R187, R182 ;  /* 0x000000b6bb70723e */ /* 0x000fe800000000ff */
[----:B------:R1:W2:Y:S01]  /*7e50*/  MUFU.EX2 R27, R4 ;  /* 0x00000004001b7308 */ /* 0x0002a20000000800 */
[----:B------:R-:W-:Y:S01]  /*7e60*/  F2FP.PACK_AB R118, R189, R184 ;  /* 0x000000b8bd76723e */ /* 0x000fe200000000ff */
[----:B-1----:R-:W-:Y:S01]  /*7e70*/  FMUL.FTZ R4, R102, R116 ;  /* 0x0000007466047220 */ /* 0x002fe20000410000 */
[----:B------:R-:W-:Y:S02]  /*7e80*/  F2FP.PACK_AB R116, R186, R181 ;  /* 0x000000b5ba74723e */ /* 0x000fe400000000ff */
[----:B--2---:R-:W-:Y:S02]  /*7e90*/  F2FP.PACK_AB R115, R27, R190 ;  /* 0x000000be1b73723e */ /* 0x004fe400000000ff */
[----:B------:R-:W-:Y:S01]  /*7ea0*/  MOV R132, R27 ;  /* 0x0000001b00847202 */ /* 0x000fe20000000f00 */
[----:B------:R-:W-:Y:S02]  /*7eb0*/  FMUL.FTZ R27, R0, R135 ;  /* 0x00000087001b7220 */ /* 0x000fe40000410000 */
[-C--:B------:R-:W-:Y:S01]  /*7ec0*/  HMMA.16816.F32 R4, R116, R20.reuse, R4 ;  /* 0x000000147404723c */ /* 0x080fe20000001804 */
[----:B------:R1:W-:Y:S07]  /*7ed0*/  MUFU.EX2 R135, R106 ;  /* 0x0000006a00877308 */ /* 0x0003ee0000000800 */
[C---:B------:R-:W-:Y:S07]  /*7ee0*/  HMMA.16816.F32 R8, R112.reuse, R20, R8 ;  /* 0x000000147008723c */ /* 0x040fee0000001808 */
[C---:B------:R-:W-:Y:S01]  /*7ef0*/  FMUL.FTZ R20, R102.reuse, R128 ;  /* 0x0000008066147220 */ /* 0x040fe20000410000 */
[-C--:B------:R-:W-:Y:S04]  /*7f00*/  HMMA.16816.F32 R12, R112, R22.reuse, R12 ;  /* 0x00000016700c723c */ /* 0x080fe8000000180c */
[C---:B------:R-:W-:Y:S04]  /*7f10*/  FMUL.FTZ R21, R102.reuse, R129 ;  /* 0x0000008166157220 */ /* 0x040fe80000410000 */
[C---:B------:R-:W-:Y:S04]  /*7f20*/  HMMA.16816.F32 R16, R116.reuse, R22, R16 ;  /* 0x000000167410723c */ /* 0x040fe80000001810 */
[----:B-1----:R-:W-:Y:S03]  /*7f30*/  FFMA.FTZ R106, R201, c[0x0][0x2d0], -R176 ;  /* 0x0000b400c96a7a23 */ /* 0x002fe600000108b0 */
[C---:B------:R-:W-:Y:S01]  /*7f40*/  FMUL.FTZ R22, R101.reuse, R130 ;  /* 0x0000008265167220 */ /* 0x040fe20000410000 */
[----:B------:R1:W-:Y:S01]  /*7f50*/  MUFU.EX2 R151, R106 ;  /* 0x0000006a00977308 */ /* 0x0003e20000000800 */
[----:B------:R-:W-:Y:S02]  /*7f60*/  FMUL.FTZ R23, R101, R131 ;  /* 0x0000008365177220 */ /* 0x000fe40000410000 */
[----:B------:R-:W-:Y:S05]  /*7f70*/  LDSM.16.MT88.4 R128, [R222+0x500] ;  /* 0x00050000de80783b */ /* 0x000fea0000004200 */
[-C--:B------:R-:W-:Y:S08]  /*7f80*/  HMMA.16816.F32 R20, R116, R36.reuse, R20 ;  /* 0x000000247414723c */ /* 0x080ff00000001814 */
[C---:B------:R-:W-:Y:S07]  /*7f90*/  HMMA.16816.F32 R24, R112.reuse, R36, R24 ;  /* 0x000000247018723c */ /* 0x040fee0000001818 */
[--C-:B------:R-:W-:Y:S01]  /*7fa0*/  FFMA.FTZ R36, R193, c[0x0][0x2d0], -R110.reuse ;  /* 0x0000b400c1247a23 */ /* 0x100fe2000001086e */
[-C--:B------:R-:W-:Y:S03]  /*7fb0*/  HMMA.16816.F32 R28, R112, R38.reuse, R28 ;  /* 0x00000026701c723c */ /* 0x080fe6000000181c */
[----:B------:R2:W3:Y:S01]  /*7fc0*/  MUFU.EX2 R137, R36 ;  /* 0x0000002400897308 */ /* 0x0004e20000000800 */
[--C-:B-1----:R-:W-:Y:S02]  /*7fd0*/  FFMA.FTZ R106, R203, c[0x0][0x2d0], -R3.reuse ;  /* 0x0000b400cb6a7a23 */ /* 0x102fe40000010803 */
[C---:B------:R-:W-:Y:S01]  /*7fe0*/  FMUL.FTZ R37, R102.reuse, R145 ;  /* 0x0000009166257220 */ /* 0x040fe20000410000 */
[----:B------:R-:W-:Y:S01]  /*7ff0*/  MOV R145, R185 ;  /* 0x000000b900917202 */ /* 0x000fe20000000f00 */
[C---:B------:R-:W-:Y:S05]  /*8000*/  HMMA.16816.F32 R32, R116.reuse, R38, R32 ;  /* 0x000000267420723c */ /* 0x040fea0000001820 */
[----:B------:R1:W-:Y:S02]  /*8010*/  MUFU.EX2 R152, R106 ;  /* 0x0000006a00987308 */ /* 0x0003e40000000800 */
[C---:B------:R-:W-:Y:S01]  /*8020*/  FMUL.FTZ R38, R101.reuse, R146 ;  /* 0x0000009265267220 */ /* 0x040fe20000410000 */
[----:B------:R-:W-:Y:S01]  /*8030*/  MOV R146, R184 ;  /* 0x000000b800927202 */ /* 0x000fe20000000f00 */
[----:B------:R-:W-:Y:S03]  /*8040*/  FMUL.FTZ R39, R101, R147 ;  /* 0x0000009365277220 */ /* 0x000fe60000410000 */
[----:B------:R-:W-:Y:S01]  /*8050*/  MOV R147, R191 ;  /* 0x000000bf00937202 */ /* 0x000fe20000000f00 */
[----:B--2---:R-:W-:Y:S01]  /*8060*/  FMUL.FTZ R36, R102, R144 ;  /* 0x0000009066247220 */ /* 0x004fe20000410000 */
[----:B------:R-:W-:Y:S06]  /*8070*/  MOV R144, R192 ;  /* 0x000000c000907202 */ /* 0x000fec0000000f00 */
[-C--:B------:R-:W-:Y:S03]  /*8080*/  HMMA.16816.F32 R36, R116, R52.reuse, R36 ;  /* 0x000000347424723c */ /* 0x080fe60000001824 */
[--C-:B-1----:R-:W-:Y:S04]  /*8090*/  FFMA.FTZ R106, R204, c[0x0][0x2d0], -R3.reuse ;  /* 0x0000b400cc6a7a23 */ /* 0x102fe80000010803 */
[----:B------:R1:W-:Y:S01]  /*80a0*/  MUFU.EX2 R153, R106 ;  /* 0x0000006a00997308 */ /* 0x0003e20000000800 */
[C---:B------:R-:W-:Y:S07]  /*80b0*/  HMMA.16816.F32 R40, R112.reuse, R52, R40 ;  /* 0x000000347028723c */ /* 0x040fee0000001828 */
[----:B------:R-:W-:Y:S01]  /*80c0*/  FFMA.FTZ R52, R196, c[0x0][0x2d0], -R110 ;  /* 0x0000b400c4347a23 */ /* 0x000fe2000001086e */
[-C--:B------:R-:W-:Y:S03]  /*80d0*/  HMMA.16816.F32 R44, R112, R54.reuse, R44 ;  /* 0x00000036702c723c */ /* 0x080fe6000000182c */
[----:B------:R2:W4:Y:S01]  /*80e0*/  MUFU.EX2 R154, R52 ;  /* 0x00000034009a7308 */ /* 0x0005220000000800 */
[C---:B------:R-:W-:Y:S01]  /*80f0*/  FMUL.FTZ R53, R102.reuse, R161 ;  /* 0x000000a166357220 */ /* 0x040fe20000410000 */
[----:B------:R-:W-:Y:S03]  /*8100*/  MOV R161, R186 ;  /* 0x000000ba00a17202 */ /* 0x000fe60000000f00 */
[C---:B------:R-:W-:Y:S04]  /*8110*/  HMMA.16816.F32 R48, R116.reuse, R54, R48 ;  /* 0x000000367430723c */ /* 0x040fe80000001830 */
[--C-:B-1----:R-:W-:Y:S03]  /*8120*/  FFMA.FTZ R106, R205, c[0x0][0x2d0], -R176.reuse ;  /* 0x0000b400cd6a7a23 */ /* 0x102fe600000108b0 */
[C---:B------:R-:W-:Y:S02]  /*8130*/  FMUL.FTZ R54, R101.reuse, R162 ;  /* 0x000000a265367220 */ /* 0x040fe40000410000 */
[----:B------:R-:W-:Y:S03]  /*8140*/  FMUL.FTZ R55, R101, R163 ;  /* 0x000000a365377220 */ /* 0x000fe60000410000 */
[----:B--2---:R-:W-:Y:S02]  /*8150*/  FMUL.FTZ R52, R102, R160 ;  /* 0x000000a066347220 */ /* 0x004fe40000410000 */
[----:B------:R1:W-:Y:S05]  /*8160*/  MUFU.EX2 R160, R106 ;  /* 0x0000006a00a07308 */ /* 0x0003ea0000000800 */
[-C--:B------:R-:W-:Y:S08]  /*8170*/  HMMA.16816.F32 R52, R116, R120.reuse, R52 ;  /* 0x000000787434723c */ /* 0x080ff00000001834 */
[C---:B------:R-:W-:Y:S08]  /*8180*/  HMMA.16816.F32 R56, R112.reuse, R120, R56 ;  /* 0x000000787038723c */ /* 0x040ff00000001838 */
[-C--:B------:R-:W-:Y:S04]  /*8190*/  HMMA.16816.F32 R60, R112, R122.reuse, R60 ;  /* 0x0000007a703c723c */ /* 0x080fe8000000183c */
[----:B-1----:R-:W-:Y:S04]  /*81a0*/  FFMA.FTZ R106, R206, c[0x0][0x2d0], -R176 ;  /* 0x0000b400ce6a7a23 */ /* 0x002fe800000108b0 */
[C---:B------:R-:W-:Y:S01]  /*81b0*/  HMMA.16816.F32 R64, R116.reuse, R122, R64 ;  /* 0x0000007a7440723c */ /* 0x040fe20000001840 */
[----:B------:R1:W2:Y:S01]  /*81c0*/  MUFU.EX2 R141, R106 ;  /* 0x0000006a008d7308 */ /* 0x0002a20000000800 */
[----:B------:R-:W2:Y:S06]  /*81d0*/  LDSM.16.MT88.4 R120, [R222+0x2100] ;  /* 0x00210000de78783b */ /* 0x000eac0000004200 */
[-C--:B------:R-:W-:Y:S08]  /*81e0*/  HMMA.16816.F32 R68, R116, R124.reuse, R68 ;  /* 0x0000007c7444723c */ /* 0x080ff00000001844 */
[C---:B------:R-:W-:Y:S08]  /*81f0*/  HMMA.16816.F32 R72, R112.reuse, R124, R72 ;  /* 0x0000007c7048723c */ /* 0x040ff00000001848 */
[-C--:B------:R-:W-:Y:S04]  /*8200*/  HMMA.16816.F32 R76, R112, R126.reuse, R76 ;  /* 0x0000007e704c723c */ /* 0x080fe8000000184c */
[--C-:B-1----:R-:W-:Y:S04]  /*8210*/  FFMA.FTZ R106, R207, c[0x0][0x2d0], -R3.reuse ;  /* 0x0000b400cf6a7a23 */ /* 0x102fe80000010803 */
[C---:B------:R-:W-:Y:S01]  /*8220*/  HMMA.16816.F32 R80, R116.reuse, R126, R80 ;  /* 0x0000007e7450723c */ /* 0x040fe20000001850 */
[----:B------:R1:W-:Y:S01]  /*8230*/  MUFU.EX2 R138, R106 ;  /* 0x0000006a008a7308 */ /* 0x0003e20000000800 */
[----:B------:R-:W4:Y:S06]  /*8240*/  LDSM.16.MT88.4 R124, [R221+0x500] ;  /* 0x00050000dd7c783b */ /* 0x000f2c0000004200 */
[-C--:B--2---:R-:W-:Y:S08]  /*8250*/  HMMA.16816.F32 R84, R116, R120.reuse, R84 ;  /* 0x000000787454723c */ /* 0x084ff00000001854 */
[C---:B------:R-:W-:Y:S04]  /*8260*/  HMMA.16816.F32 R88, R112.reuse, R120, R88 ;  /* 0x000000787058723c */ /* 0x040fe80000001858 */
[----:B-1----:R-:W-:Y:S04]  /*8270*/  FFMA.FTZ R106, R208, c[0x0][0x2d0], -R3 ;  /* 0x0000b400d06a7a23 */ /* 0x002fe80000010803 */
[-C--:B------:R-:W-:Y:S01]  /*8280*/  HMMA.16816.F32 R92, R112, R122.reuse, R92 ;  /* 0x0000007a705c723c */ /* 0x080fe2000000185c */
[----:B------:R1:W2:Y:S06]  /*8290*/  MUFU.EX2 R107, R106 ;  /* 0x0000006a006b7308 */ /* 0x0002ac0000000800 */
[----:B---3--:R-:W-:Y:S01]  /*82a0*/  F2FP.PACK_AB R112, R183, R137 ;  /* 0x00000089b770723e */ /* 0x008fe200000000ff */
[----:B------:R-:W-:Y:S01]  /*82b0*/  HMMA.16816.F32 R96, R116, R122, R96 ;  /* 0x0000007a7460723c */ /* 0x000fe20000001860 */
[----:B------:R-:W3:Y:S03]  /*82c0*/  LDSM.16.MT88.4 R120, [R221+0x1500] ;  /* 0x00150000dd78783b */ /* 0x000ee60000004200 */
[----:B------:R-:W-:Y:S02]  /*82d0*/  F2FP.PACK_AB R115, R140, R155 ;  /* 0x0000009b8c73723e */ /* 0x000fe400000000ff */
[----:B------:R-:W-:Y:S02]  /*82e0*/  F2FP.PACK_AB R113, R149, R136 ;  /* 0x000000889571723e */ /* 0x000fe400000000ff */
[----:B----4-:R-:W-:Y:S04]  /*82f0*/  F2FP.PACK_AB R114, R139, R154 ;  /* 0x0000009a8b72723e */ /* 0x010fe800000000ff */
[----:B------:R-:W-:Y:S02]  /*8300*/  F2FP.PACK_AB R118, R141, R160 ;  /* 0x000000a08d76723e */ /* 0x000fe400000000ff */
[----:B------:R-:W-:Y:S01]  /*8310*/  F2FP.PACK_AB R116, R151, R135 ;  /* 0x000000879774723e */ /* 0x000fe200000000ff */
[-C--:B------:R-:W-:Y:S05]  /*8320*/  HMMA.16816.F32 R4, R112, R124.reuse, R4 ;  /* 0x0000007c7004723c */ /* 0x080fea0000001804 */
[--C-:B-1----:R-:W-:Y:S01]  /*8330*/  FFMA.FTZ R106, R213, c[0x0][0x2d0], -R110.reuse ;  /* 0x0000b400d56a7a23 */ /* 0x102fe2000001086e */
[----:B------:R-:W-:Y:S02]  /*8340*/  F2FP.PACK_AB R117, R153, R152 ;  /* 0x000000989975723e */ /* 0x000fe400000000ff */
[----:B--2---:R-:W-:Y:S01]  /*8350*/  F2FP.PACK_AB R119, R107, R138 ;  /* 0x0000008a6b77723e */ /* 0x004fe200000000ff */
[----:B------:R1:W-:Y:S06]  /*8360*/  MUFU.EX2 R252, R106 ;  /* 0x0000006a00fc7308 */ /* 0x0003ec0000000800 */
[C---:B------:R-:W-:Y:S08]  /*8370*/  HMMA.16816.F32 R8, R116.reuse, R124, R8 ;  /* 0x0000007c7408723c */ /* 0x040ff00000001808 */
[-C--:B------:R-:W-:Y:S08]  /*8380*/  HMMA.16816.F32 R12, R116, R126.reuse, R12 ;  /* 0x0000007e740c723c */ /* 0x080ff0000000180c */
[C---:B------:R-:W-:Y:S01]  /*8390*/  HMMA.16816.F32 R16, R112.reuse, R126, R16 ;  /* 0x0000007e7010723c */ /* 0x040fe20000001810 */
[----:B------:R-:W2:Y:S03]  /*83a0*/  LDSM.16.MT88.4 R124, [R222+0x1500] ;  /* 0x00150000de7c783b */ /* 0x000ea60000004200 */
[--C-:B-1----:R-:W-:Y:S04]  /*83b0*/  FFMA.FTZ R106, R214, c[0x0][0x2d0], -R110.reuse ;  /* 0x0000b400d66a7a23 */ /* 0x102fe8000001086e */
[-C--:B------:R-:W-:Y:S01]  /*83c0*/  HMMA.16816.F32 R20, R112, R128.reuse, R20 ;  /* 0x000000807014723c */ /* 0x080fe20000001814 */
[----:B------:R1:W4:Y:S07]  /*83d0*/  MUFU.EX2 R142, R106 ;  /* 0x0000006a008e7308 */ /* 0x00032e0000000800 */
[C---:B------:R-:W-:Y:S08]  /*83e0*/  HMMA.16816.F32 R24, R116.reuse, R128, R24 ;  /* 0x000000807418723c */ /* 0x040ff00000001818 */
[-C--:B------:R-:W-:Y:S08]  /*83f0*/  HMMA.16816.F32 R28, R116, R130.reuse, R28 ;  /* 0x00000082741c723c */ /* 0x080ff0000000181c */
[C---:B------:R-:W-:Y:S01]  /*8400*/  HMMA.16816.F32 R32, R112.reuse, R130, R32 ;  /* 0x000000827020723c */ /* 0x040fe20000001820 */
[----:B------:R-:W2:Y:S03]  /*8410*/  LDSM.16.MT88.4 R128, [R221+0x2500] ;  /* 0x00250000dd80783b */ /* 0x000ea60000004200 */
[--C-:B-1----:R-:W-:Y:S01]  /*8420*/  FFMA.FTZ R106, R215, c[0x0][0x2d0], -R111.reuse ;  /* 0x0000b400d76a7a23 */ /* 0x102fe2000001086f */
[----:B----4-:R-:W-:Y:S03]  /*8430*/  MOV R215, R142 ;  /* 0x0000008e00d77202 */ /* 0x010fe60000000f00 */
[-C--:B---3--:R-:W-:Y:S01]  /*8440*/  HMMA.16816.F32 R36, R112, R120.reuse, R36 ;  /* 0x000000787024723c */ /* 0x088fe20000001824 */
[----:B------:R1:W-:Y:S07]  /*8450*/  MUFU.EX2 R213, R106 ;  /* 0x0000006a00d57308 */ /* 0x0003ee0000000800 */
[C---:B------:R-:W-:Y:S08]  /*8460*/  HMMA.16816.F32 R40, R116.reuse, R120, R40 ;  /* 0x000000787428723c */ /* 0x040ff00000001828 */
[-C--:B------:R-:W-:Y:S08]  /*8470*/  HMMA.16816.F32 R44, R116, R122.reuse, R44 ;  /* 0x0000007a742c723c */ /* 0x080ff0000000182c */
[C---:B------:R-:W-:Y:S01]  /*8480*/  HMMA.16816.F32 R48, R112.reuse, R122, R48 ;  /* 0x0000007a7030723c */ /* 0x040fe20000001830 */
[----:B------:R-:W3:Y:S03]  /*8490*/  LDSM.16.MT88.4 R120, [R222+0x2500] ;  /* 0x00250000de78783b */ /* 0x000ee60000004200 */
[--C-:B-1----:R-:W-:Y:S01]  /*84a0*/  FFMA.FTZ R106, R216, c[0x0][0x2d0], -R111.reuse ;  /* 0x0000b400d86a7a23 */ /* 0x102fe2000001086f */
[----:B------:R-:W-:Y:S01]  /*84b0*/  MOV R216, R107 ;  /* 0x0000006b00d87202 */ /* 0x000fe20000000f00 */
[--C-:B------:R-:W-:Y:S01]  /*84c0*/  FFMA.FTZ R107, R210, c[0x0][0x2d0], -R110.reuse ;  /* 0x0000b400d26b7a23 */ /* 0x100fe2000001086e */
[----:B------:R-:W-:Y:S01]  /*84d0*/  MOV R210, R141 ;  /* 0x0000008d00d27202 */ /* 0x000fe20000000f00 */
[-C--:B--2---:R-:W-:Y:S01]  /*84e0*/  HMMA.16816.F32 R52, R112, R124.reuse, R52 ;  /* 0x0000007c7034723c */ /* 0x084fe20000001834 */
[----:B------:R1:W2:Y:S07]  /*84f0*/  MUFU.EX2 R214, R106 ;  /* 0x0000006a00d67308 */ /* 0x0002ae0000000800 */
[C---:B------:R-:W-:Y:S08]  /*8500*/  HMMA.16816.F32 R56, R116.reuse, R124, R56 ;  /* 0x0000007c7438723c */ /* 0x040ff00000001838 */
[-C--:B------:R-:W-:Y:S08]  /*8510*/  HMMA.16816.F32 R60, R116, R126.reuse, R60 ;  /* 0x0000007e743c723c */ /* 0x080ff0000000183c */
[C---:B------:R-:W-:Y:S01]  /*8520*/  HMMA.16816.F32 R64, R112.reuse, R126, R64 ;  /* 0x0000007e7040723c */ /* 0x040fe20000001840 */
[----:B------:R-:W4:Y:S03]  /*8530*/  LDSM.16.MT88.4 R124, [R221+0x900] ;  /* 0x00090000dd7c783b */ /* 0x000f260000004200 */
[----:B-1----:R-:W-:Y:S02]  /*8540*/  FFMA.FTZ R106, R209, c[0x0][0x2d0], -R110 ;  /* 0x0000b400d16a7a23 */ /* 0x002fe4000001086e */
[----:B------:R1:W-:Y:S02]  /*8550*/  MUFU.EX2 R209, R107 ;  /* 0x0000006b00d17308 */ /* 0x0003e40000000800 */
[-C--:B------:R-:W-:Y:S08]  /*8560*/  HMMA.16816.F32 R68, R112, R128.reuse, R68 ;  /* 0x000000807044723c */ /* 0x080ff00000001844 */
[C---:B------:R-:W-:Y:S01]  /*8570*/  HMMA.16816.F32 R72, R116.reuse, R128, R72 ;  /* 0x000000807448723c */ /* 0x040fe20000001848 */
[----:B------:R2:W2:Y:S07]  /*8580*/  MUFU.EX2 R208, R106 ;  /* 0x0000006a00d07308 */ /* 0x0004ae0000000800 */
[-C--:B------:R-:W-:Y:S04]  /*8590*/  HMMA.16816.F32 R76, R116, R130.reuse, R76 ;  /* 0x00000082744c723c */ /* 0x080fe8000000184c */
[----:B-1----:R-:W-:Y:S01]  /*85a0*/  FFMA.FTZ R107, R218, c[0x0][0x2d0], -R176 ;  /* 0x0000b400da6b7a23 */ /* 0x002fe200000108b0 */
[----:B------:R-:W-:Y:S03]  /*85b0*/  MOV R218, R160 ;  /* 0x000000a000da7202 */ /* 0x000fe60000000f00 */
[C---:B------:R-:W-:Y:S01]  /*85c0*/  HMMA.16816.F32 R80, R112.reuse, R130, R80 ;  /* 0x000000827050723c */ /* 0x040fe20000001850 */
[----:B------:R-:W1:Y:S01]  /*85d0*/  LDSM.16.MT88.4 R128, [R222+0x900] ;  /* 0x00090000de80783b */ /* 0x000e620000004200 */
[----:B------:R4:W-:Y:S06]  /*85e0*/  MUFU.EX2 R204, R107 ;  /* 0x0000006b00cc7308 */ /* 0x0009ec0000000800 */
[-C--:B---3--:R-:W-:Y:S04]  /*85f0*/  HMMA.16816.F32 R84, R112, R120.reuse, R84 ;  /* 0x000000787054723c */ /* 0x088fe80000001854 */
[--C-:B--2---:R-:W-:Y:S01]  /*8600*/  FFMA.FTZ R106, R211, c[0x0][0x2d0], -R111.reuse ;  /* 0x0000b400d36a7a23 */ /* 0x104fe2000001086f */
[----:B------:R-:W-:Y:S02]  /*8610*/  MOV R211, R140 ;  /* 0x0000008c00d37202 */ /* 0x000fe40000000f00 */
[----:B------:R-:W-:Y:S01]  /*8620*/  LDSM.16.MT88.4 R140, [R222+0xd00] ;  /* 0x000d0000de8c783b */ /* 0x000fe20000004200 */
[C---:B------:R-:W-:Y:S01]  /*8630*/  HMMA.16816.F32 R88, R116.reuse, R120, R88 ;  /* 0x000000787458723c */ /* 0x040fe20000001858 */
[----:B------:R2:W-:Y:S07]  /*8640*/  MUFU.EX2 R207, R106 ;  /* 0x0000006a00cf7308 */ /* 0x0005ee0000000800 */
[-C--:B------:R-:W-:Y:S04]  /*8650*/  HMMA.16816.F32 R92, R116, R122.reuse, R92 ;  /* 0x0000007a745c723c */ /* 0x080fe8000000185c */
[----:B----4-:R-:W-:Y:S04]  /*8660*/  FFMA.FTZ R107, R178, c[0x0][0x2d0], -R110 ;  /* 0x0000b400b26b7a23 */ /* 0x010fe8000001086e */
[----:B------:R-:W-:Y:S01]  /*8670*/  HMMA.16816.F32 R96, R112, R122, R96 ;  /* 0x0000007a7060723c */ /* 0x000fe20000001860 */
[----:B------:R-:W3:Y:S01]  /*8680*/  LDSM.16.MT88.4 R120, [R221+0x1900] ;  /* 0x00190000dd78783b */ /* 0x000ee20000004200 */
[----:B------:R4:W-:Y:S05]  /*8690*/  MUFU.EX2 R192, R107 ;  /* 0x0000006b00c07308 */ /* 0x0009ea0000000800 */
[----:B------:R-:W-:Y:S01]  /*86a0*/  F2FP.PACK_AB R112, R215, R252 ;  /* 0x000000fcd770723e */ /* 0x000fe200000000ff */
[----:B--2---:R-:W-:Y:S01]  /*86b0*/  FFMA.FTZ R106, R212, c[0x0][0x2d0], -R111 ;  /* 0x0000b400d46a7a23 */ /* 0x004fe2000001086f */
[----:B------:R-:W-:Y:S03]  /*86c0*/  F2FP.PACK_AB R113, R214, R213 ;  /* 0x000000d5d671723e */ /* 0x000fe600000000ff */
[----:B------:R2:W1:Y:S01]  /*86d0*/  MUFU.EX2 R206, R106 ;  /* 0x0000006a00ce7308 */ /* 0x0004620000000800 */
[----:B------:R-:W-:Y:S02]  /*86e0*/  F2FP.PACK_AB R114, R209, R208 ;  /* 0x000000d0d172723e */ /* 0x000fe400000000ff */
[----:B------:R-:W-:Y:S02]  /*86f0*/  MOV R212, R139 ;  /* 0x0000008b00d47202 */ /* 0x000fe40000000f00 */
[----:B------:R-:W-:Y:S01]  /*8700*/  MOV R139, R190 ;  /* 0x000000be008b7202 */ /* 0x000fe20000000f00 */
[--C-:B----4-:R-:W-:Y:S04]  /*8710*/  FFMA.FTZ R107, R240, c[0x0][0x2d0], -R176.reuse ;  /* 0x0000b400f06b7a23 */ /* 0x110fe800000108b0 */
[----:B------:R-:W-:Y:S01]  /*8720*/  MUFU.EX2 R188, R107 ;  /* 0x0000006b00bc7308 */ /* 0x000fe20000000800 */
[--C-:B--2---:R-:W-:Y:S01]  /*8730*/  FFMA.FTZ R106, R217, c[0x0][0x2d0], -R176.reuse ;  /* 0x0000b400d96a7a23 */ /* 0x104fe200000108b0 */
[----:B-1----:R-:W-:Y:S08]  /*8740*/  F2FP.PACK_AB R115, R206, R207 ;  /* 0x000000cfce73723e */ /* 0x002ff000000000ff */
[----:B------:R-:W-:Y:S01]  /*8750*/  MUFU.EX2 R107, R108 ;  /* 0x0000006c006b7308 */ /* 0x000fe20000000800 */
[----:B------:R-:W-:Y:S02]  /*8760*/  MOV R217, R138 ;  /* 0x0000008a00d97202 */ /* 0x000fe40000000f00 */
[----:B------:R-:W-:Y:S01]  /*8770*/  MOV R138, R189 ;  /* 0x000000bd008a7202 */ /* 0x000fe20000000f00 */
[-C--:B------:R-:W-:Y:S06]  /*8780*/  HMMA.16816.F32 R4, R112, R124.reuse, R4 ;  /* 0x0000007c7004723c */ /* 0x080fec0000001804 */
[----:B------:R1:W2:Y:S02]  /*8790*/  MUFU.EX2 R205, R106 ;  /* 0x0000006a00cd7308 */ /* 0x0002a40000000800 */
[--C-:B-1----:R-:W-:Y:S01]  /*87a0*/  FFMA.FTZ R106, R219, c[0x0][0x2d0], -R3.reuse ;  /* 0x0000b400db6a7a23 */ /* 0x102fe20000010803 */
[----:B--2---:R-:W-:Y:S03]  /*87b0*/  F2FP.PACK_AB R116, R204, R205 ;  /* 0x000000cdcc74723e */ /* 0x004fe600000000ff */
[----:B------:R-:W-:Y:S04]  /*87c0*/  MOV R219, R155 ;  /* 0x0000009b00db7202 */ /* 0x000fe80000000f00 */
[----:B------:R1:W-:Y:S02]  /*87d0*/  MUFU.EX2 R203, R106 ;  /* 0x0000006a00cb7308 */ /* 0x0003e40000000800 */
[--C-:B-1----:R-:W-:Y:S01]  /*87e0*/  FFMA.FTZ R106, R229, c[0x0][0x2d0], -R3.reuse ;  /* 0x0000b400e56a7a23 */ /* 0x102fe20000010803 */
[----:B------:R-:W-:Y:S07]  /*87f0*/  MOV R229, R154 ;  /* 0x0000009a00e57202 */ /* 0x000fee0000000f00 */
[----:B------:R1:W2:Y:S02]  /*8800*/  MUFU.EX2 R202, R106 ;  /* 0x0000006a00ca7308 */ /* 0x0002a40000000800 */
[--C-:B-1----:R-:W-:Y:S01]  /*8810*/  FFMA.FTZ R106, R230, c[0x0][0x2d0], -R176.reuse ;  /* 0x0000b400e66a7a23 */ /* 0x102fe200000108b0 */
[----:B--2---:R-:W-:Y:S02]  /*8820*/  F2FP.PACK_AB R117, R202, R203 ;  /* 0x000000cbca75723e */ /* 0x004fe400000000ff */
[----:B------:R-:W-:Y:S05]  /*8830*/  MOV R230, R153 ;  /* 0x0000009900e67202 */ /* 0x000fea0000000f00 */
[----:B------:R1:W-:Y:S01]  /*8840*/  MUFU.EX2 R201, R106 ;  /* 0x0000006a00c97308 */ /* 0x0003e20000000800 */
[----:B------:R-:W-:Y:S02]  /*8850*/  MOV R153, R150 ;  /* 0x0000009600997202 */ /* 0x000fe40000000f00 */
[----:B------:R-:W-:Y:S02]  /*8860*/  MOV R150, R147 ;  /* 0x0000009300967202 */ /* 0x000fe40000000f00 */
[----:B------:R-:W-:Y:S02]  /*8870*/  MOV R147, R144 ;  /* 0x0000009000937202 */ /* 0x000fe40000000f00 */
[----:B------:R-:W-:Y:S02]  /*8880*/  MOV R144, R134 ;  /* 0x0000008600907202 */ /* 0x000fe40000000f00 */
[----:B------:R-:W-:Y:S02]  /*8890*/  MOV R134, R181 ;  /* 0x000000b500867202 */ /* 0x000fe40000000f00 */
[----:B------:R-:W-:Y:S01]  /*88a0*/  MOV R240, R144 ;  /* 0x0000009000f07202 */ /* 0x000fe20000000f00 */
[----:B-1----:R-:W-:Y:S01]  /*88b0*/  FFMA.FTZ R106, R231, c[0x0][0x2d0], -R176 ;  /* 0x0000b400e76a7a23 */ /* 0x002fe200000108b0 */
[----:B------:R-:W-:Y:S02]  /*88c0*/  MOV R231, R151 ;  /* 0x0000009700e77202 */ /* 0x000fe40000000f00 */
[----:B------:R-:W-:Y:S01]  /*88d0*/  MOV R151, R148 ;  /* 0x0000009400977202 */ /* 0x000fe20000000f00 */
[----:B------:R1:W2:Y:S01]  /*88e0*/  MUFU.EX2 R200, R106 ;  /* 0x0000006a00c87308 */ /* 0x0002a20000000800 */
[----:B------:R-:W-:Y:S02]  /*88f0*/  MOV R148, R145 ;  /* 0x0000009100947202 */ /* 0x000fe40000000f00 */
[----:B------:R-:W-:Y:S02]  /*8900*/  MOV R145, R138 ;  /* 0x0000008a00917202 */ /* 0x000fe40000000f00 */
[----:B------:R-:W-:Y:S02]  /*8910*/  MOV R138, R132 ;  /* 0x00000084008a7202 */ /* 0x000fe40000000f00 */
[----:B------:R-:W-:Y:S01]  /*8920*/  MOV R132, R182 ;  /* 0x000000b600847202 */ /* 0x000fe20000000f00 */
[--C-:B-1----:R-:W-:Y:S01]  /*8930*/  FFMA.FTZ R106, R232, c[0x0][0x2d0], -R3.reuse ;  /* 0x0000b400e86a7a23 */ /* 0x102fe20000010803 */
[----:B--2---:R-:W-:Y:S02]  /*8940*/  F2FP.PACK_AB R118, R200, R201 ;  /* 0x000000c9c876723e */ /* 0x004fe400000000ff */
[----:B------:R-:W-:Y:S01]  /*8950*/  MOV R232, R149 ;  /* 0x0000009500e87202 */ /* 0x000fe20000000f00 */
[----:B------:R1:W-:Y:S01]  /*8960*/  MUFU.EX2 R199, R106 ;  /* 0x0000006a00c77308 */ /* 0x0003e20000000800 */
[----:B------:R-:W-:Y:S02]  /*8970*/  MOV R149, R146 ;  /* 0x0000009200957202 */ /* 0x000fe40000000f00 */
[----:B------:R-:W-:Y:S02]  /*8980*/  MOV R146, R139 ;  /* 0x0000008b00927202 */ /* 0x000fe40000000f00 */
[----:B------:R-:W-:Y:S02]  /*8990*/  MOV R139, R133 ;  /* 0x00000085008b7202 */ /* 0x000fe40000000f00 */
[----:B------:R-:W-:Y:S01]  /*89a0*/  MOV R133, R180 ;  /* 0x000000b400857202 */ /* 0x000fe20000000f00 */
[----:B-1----:R-:W-:Y:S01]  /*89b0*/  FFMA.FTZ R106, R233, c[0x0][0x2d0], -R3 ;  /* 0x0000b400e96a7a23 */ /* 0x002fe20000010803 */
[----:B------:R-:W-:Y:S02]  /*89c0*/  MOV R233, R183 ;  /* 0x000000b700e97202 */ /* 0x000fe40000000f00 */
[----:B------:R-:W-:Y:S01]  /*89d0*/  LDSM.16.MT88.4 R180, [R221+0x2d00] ;  /* 0x002d0000ddb4783b */ /* 0x000fe20000004200 */
        /* <DEDUP_REMOVED lines=10> */
[----:B------:R-:W-:Y:S03]  /*8a80*/  MOV R235, R135 ;  /* 0x0000008700eb7202 */ /* 0x000fe60000000f00 */
[-C--:B------:R-:W-:Y:S01]  /*8a90*/  HMMA.16816.F32 R20, R112, R128.reuse, R20 ;  /* 0x000000807014723c */ /* 0x080fe20000001814 */
[----:B------:R1:W4:Y:S07]  /*8aa0*/  MUFU.EX2 R196, R106 ;  /* 0x0000006a00c47308 */ /* 0x00032e0000000800 */
[C---:B------:R-:W-:Y:S08]  /*8ab0*/  HMMA.16816.F32 R24, R116.reuse, R128, R24 ;  /* 0x000000807418723c */ /* 0x040ff00000001818 */
[-C--:B------:R-:W-:Y:S08]  /*8ac0*/  HMMA.16816.F32 R28, R116, R130.reuse, R28 ;  /* 0x00000082741c723c */ /* 0x080ff0000000181c */
[C---:B------:R-:W-:Y:S01]  /*8ad0*/  HMMA.16816.F32 R32, R112.reuse, R130, R32 ;  /* 0x000000827020723c */ /* 0x040fe20000001820 */
[----:B------:R-:W2:Y:S03]  /*8ae0*/  LDSM.16.MT88.4 R128, [R221+0x2900] ;  /* 0x00290000dd80783b */ /* 0x000ea60000004200 */
[--C-:B-1----:R-:W-:Y:S01]  /*8af0*/  FFMA.FTZ R106, R237, c[0x0][0x2d0], -R111.reuse ;  /* 0x0000b400ed6a7a23 */ /* 0x102fe2000001086f */
[----:B----4-:R-:W-:Y:S02]  /*8b00*/  F2FP.PACK_AB R108, R196, R197 ;  /* 0x000000c5c46c723e */ /* 0x010fe400000000ff */
[----:B------:R-:W-:Y:S01]  /*8b10*/  MOV R237, R136 ;  /* 0x0000008800ed7202 */ /* 0x000fe20000000f00 */
[-C--:B---3--:R-:W-:Y:S01]  /*8b20*/  HMMA.16816.F32 R36, R112, R120.reuse, R36 ;  /* 0x000000787024723c */ /* 0x088fe20000001824 */
[----:B------:R1:W-:Y:S07]  /*8b30*/  MUFU.EX2 R195, R106 ;  /* 0x0000006a00c37308 */ /* 0x0003ee0000000800 */
[C---:B------:R-:W-:Y:S08]  /*8b40*/  HMMA.16816.F32 R40, R116.reuse, R120, R40 ;  /* 0x000000787428723c */ /* 0x040ff00000001828 */
[-C--:B------:R-:W-:Y:S08]  /*8b50*/  HMMA.16816.F32 R44, R116, R122.reuse, R44 ;  /* 0x0000007a742c723c */ /* 0x080ff0000000182c */
[C---:B------:R-:W-:Y:S01]  /*8b60*/  HMMA.16816.F32 R48, R112.reuse, R122, R48 ;  /* 0x0000007a7030723c */ /* 0x040fe20000001830 */
[----:B------:R-:W3:Y:S03]  /*8b70*/  LDSM.16.MT88.4 R120, [R222+0x2900] ;  /* 0x00290000de78783b */ /* 0x000ee60000004200 */
[--C-:B-1----:R-:W-:Y:S01]  /*8b80*/  FFMA.FTZ R106, R238, c[0x0][0x2d0], -R111.reuse ;  /* 0x0000b400ee6a7a23 */ /* 0x102fe2000001086f */
[----:B------:R-:W-:Y:S03]  /*8b90*/  MOV R238, R137 ;  /* 0x0000008900ee7202 */ /* 0x000fe60000000f00 */
[-C--:B--2---:R-:W-:Y:S01]  /*8ba0*/  HMMA.16816.F32 R52, R112, R124.reuse, R52 ;  /* 0x0000007c7034723c */ /* 0x084fe20000001834 */
[----:B------:R1:W-:Y:S07]  /*8bb0*/  MUFU.EX2 R194, R106 ;  /* 0x0000006a00c27308 */ /* 0x0003ee0000000800 */
[C---:B------:R-:W-:Y:S08]  /*8bc0*/  HMMA.16816.F32 R56, R116.reuse, R124, R56 ;  /* 0x0000007c7438723c */ /* 0x040ff00000001838 */
[-C--:B------:R-:W-:Y:S08]  /*8bd0*/  HMMA.16816.F32 R60, R116, R126.reuse, R60 ;  /* 0x0000007e743c723c */ /* 0x080ff0000000183c */
[C---:B------:R-:W-:Y:S01]  /*8be0*/  HMMA.16816.F32 R64, R112.reuse, R126, R64 ;  /* 0x0000007e7040723c */ /* 0x040fe20000001840 */
[----:B------:R-:W2:Y:S03]  /*8bf0*/  LDSM.16.MT88.4 R124, [R221+0xd00] ;  /* 0x000d0000dd7c783b */ /* 0x000ea60000004200 */
[----:B-1----:R-:W-:Y:S04]  /*8c00*/  FFMA.FTZ R106, R177, c[0x0][0x2d0], -R110 ;  /* 0x0000b400b16a7a23 */ /* 0x002fe8000001086e */
[-C--:B------:R-:W-:Y:S01]  /*8c10*/  HMMA.16816.F32 R68, R112, R128.reuse, R68 ;  /* 0x000000807044723c */ /* 0x080fe20000001844 */
[----:B------:R1:W4:Y:S07]  /*8c20*/  MUFU.EX2 R193, R106 ;  /* 0x0000006a00c17308 */ /* 0x00032e0000000800 */
[C---:B------:R-:W-:Y:S08]  /*8c30*/  HMMA.16816.F32 R72, R116.reuse, R128, R72 ;  /* 0x000000807448723c */ /* 0x040ff00000001848 */
[-C--:B------:R-:W-:Y:S08]  /*8c40*/  HMMA.16816.F32 R76, R116, R130.reuse, R76 ;  /* 0x00000082744c723c */ /* 0x080ff0000000184c */
[C---:B------:R-:W-:Y:S04]  /*8c50*/  HMMA.16816.F32 R80, R112.reuse, R130, R80 ;  /* 0x000000827050723c */ /* 0x040fe80000001850 */
[--C-:B-1----:R-:W-:Y:S01]  /*8c60*/  FFMA.FTZ R106, R179, c[0x0][0x2d0], -R111.reuse ;  /* 0x0000b400b36a7a23 */ /* 0x102fe2000001086f */
[----:B----4-:R-:W-:Y:S03]  /*8c70*/  F2FP.PACK_AB R110, R192, R193 ;  /* 0x000000c1c06e723e */ /* 0x010fe600000000ff */
[-C--:B---3--:R-:W-:Y:S01]  /*8c80*/  HMMA.16816.F32 R84, R112, R120.reuse, R84 ;  /* 0x000000787054723c */ /* 0x088fe20000001854 */
[----:B------:R1:W-:Y:S07]  /*8c90*/  MUFU.EX2 R191, R106 ;  /* 0x0000006a00bf7308 */ /* 0x0003ee0000000800 */
[C---:B------:R-:W-:Y:S08]  /*8ca0*/  HMMA.16816.F32 R88, R116.reuse, R120, R88 ;  /* 0x000000787458723c */ /* 0x040ff00000001858 */
[-C--:B------:R-:W-:Y:S08]  /*8cb0*/  HMMA.16816.F32 R92, R116, R122.reuse, R92 ;  /* 0x0000007a745c723c */ /* 0x080ff0000000185c */
[----:B------:R-:W-:Y:S04]  /*8cc0*/  HMMA.16816.F32 R96, R112, R122, R96 ;  /* 0x0000007a7060723c */ /* 0x000fe80000001860 */
[----:B-1----:R-:W-:Y:S01]  /*8cd0*/  FFMA.FTZ R106, R234, c[0x0][0x2d0], -R111 ;  /* 0x0000b400ea6a7a23 */ /* 0x002fe2000001086f */
[----:B------:R-:W-:Y:S03]  /*8ce0*/  MOV R234, R138 ;  /* 0x0000008a00ea7202 */ /* 0x000fe60000000f00 */
[----:B------:R1:W3:Y:S04]  /*8cf0*/  MUFU.EX2 R190, R106 ;  /* 0x0000006a00be7308 */ /* 0x0002e80000000800 */
[--C-:B-1----:R-:W-:Y:S01]  /*8d00*/  FFMA.FTZ R106, R239, c[0x0][0x2d0], -R176.reuse ;  /* 0x0000b400ef6a7a23 */ /* 0x102fe200000108b0 */
[----:B---3--:R-:W-:Y:S02]  /*8d10*/  F2FP.PACK_AB R111, R190, R191 ;  /* 0x000000bfbe6f723e */ /* 0x008fe400000000ff */
[----:B------:R-:W-:Y:S03]  /*8d20*/  MOV R239, R139 ;  /* 0x0000008b00ef7202 */ /* 0x000fe60000000f00 */
[----:B------:R1:W-:Y:S02]  /*8d30*/  MUFU.EX2 R189, R106 ;  /* 0x0000006a00bd7308 */ /* 0x0003e40000000800 */
[--C-:B-1----:R-:W-:Y:S01]  /*8d40*/  FFMA.FTZ R106, R242, c[0x0][0x2d0], -R3.reuse ;  /* 0x0000b400f26a7a23 */ /* 0x102fe20000010803 */
[----:B------:R-:W-:Y:S07]  /*8d50*/  MOV R242, R145 ;  /* 0x0000009100f27202 */ /* 0x000fee0000000f00 */
[----:B------:R1:W-:Y:S02]  /*8d60*/  MUFU.EX2 R187, R106 ;  /* 0x0000006a00bb7308 */ /* 0x0003e40000000800 */
[--C-:B-1----:R-:W-:Y:S01]  /*8d70*/  FFMA.FTZ R106, R243, c[0x0][0x2d0], -R3.reuse ;  /* 0x0000b400f36a7a23 */ /* 0x102fe20000010803 */
[----:B------:R-:W-:Y:S01]  /*8d80*/  MOV R243, R146 ;  /* 0x0000009200f37202 */ /* 0x000fe20000000f00 */
[----:B------:R-:W-:Y:S01]  /*8d90*/  FFMA.FTZ R3, R109, c[0x0][0x2d0], -R3 ;  /* 0x0000b4006d037a23 */ /* 0x000fe20000010803 */
[----:B------:R-:W-:Y:S05]  /*8da0*/  F2FP.PACK_AB R109, R194, R195 ;  /* 0x000000c3c26d723e */ /* 0x000fea00000000ff */
[----:B------:R1:W3:Y:S02]  /*8db0*/  MUFU.EX2 R186, R106 ;  /* 0x0000006a00ba7308 */ /* 0x0002e40000000800 */
[-C--:B--2---:R-:W-:Y:S01]  /*8dc0*/  HMMA.16816.F32 R116, R108, R124.reuse, R4 ;  /* 0x0000007c6c74723c */ /* 0x084fe20000001804 */
[----:B------:R-:W2:Y:S04]  /*8dd0*/  LDSM.16.MT88.4 R4, [R222+0x2d00] ;  /* 0x002d0000de04783b */ /* 0x000ea80000004200 */
[--C-:B-1----:R-:W-:Y:S01]  /*8de0*/  FFMA.FTZ R106, R244, c[0x0][0x2d0], -R176.reuse ;  /* 0x0000b400f46a7a23 */ /* 0x102fe200000108b0 */
[----:B---3--:R-:W-:Y:S02]  /*8df0*/  F2FP.PACK_AB R177, R186, R187 ;  /* 0x000000bbbab1723e */ /* 0x008fe400000000ff */
[----:B------:R-:W-:Y:S01]  /*8e00*/  MOV R244, R147 ;  /* 0x0000009300f47202 */ /* 0x000fe20000000f00 */
[----:B------:R1:W-:Y:S03]  /*8e10*/  MUFU.EX2 R185, R106 ;  /* 0x0000006a00b97308 */ /* 0x0003e60000000800 */
[----:B-1----:R-:W-:Y:S01]  /*8e20*/  FFMA.FTZ R106, R241, c[0x0][0x2d0], -R176 ;  /* 0x0000b400f16a7a23 */ /* 0x002fe200000108b0 */
[----:B------:R-:W-:Y:S02]  /*8e30*/  F2FP.PACK_AB R176, R188, R189 ;  /* 0x000000bdbcb0723e */ /* 0x000fe400000000ff */
[----:B------:R-:W-:Y:S04]  /*8e40*/  MOV R241, R148 ;  /* 0x0000009400f17202 */ /* 0x000fe80000000f00 */
[----:B------:R-:W1:Y:S10]  /*8e50*/  MUFU.EX2 R184, R106 ;  /* 0x0000006a00b87308 */ /* 0x000e740000000800 */
[----:B------:R-:W3:Y:S01]  /*8e60*/  MUFU.EX2 R106, R3 ;  /* 0x00000003006a7308 */ /* 0x000ee20000000800 */
[----:B-1----:R-:W-:Y:S02]  /*8e70*/  F2FP.PACK_AB R178, R184, R185 ;  /* 0x000000b9b8b2723e */ /* 0x002fe400000000ff */
[----:B---3--:R-:W-:Y:S02]  /*8e80*/  F2FP.PACK_AB R179, R106, R107 ;  /* 0x0000006b6ab3723e */ /* 0x008fe400000000ff */
[----:B------:R-:W-:Y:S05]  /*8e90*/  MOV R3, R161 ;  /* 0x000000a100037202 */ /* 0x000fea0000000f00 */
[C---:B------:R-:W-:Y:S07]  /*8ea0*/  HMMA.16816.F32 R112, R176.reuse, R124, R8 ;  /* 0x0000007cb070723c */ /* 0x040fee0000001808 */
[----:B------:R-:W-:Y:S01]  /*8eb0*/  MOV R8, R153 ;  /* 0x0000009900087202 */ /* 0x000fe20000000f00 */
[-C--:B------:R-:W-:Y:S01]  /*8ec0*/  HMMA.16816.F32 R120, R176, R126.reuse, R12 ;  /* 0x0000007eb078723c */ /* 0x080fe2000000180c */
[----:B------:R-:W3:Y:S03]  /*8ed0*/  LDL.LU R13, [R1+0x8] ;  /* 0x00000800010d7983 */ /* 0x000ee60000300800 */
[----:B------:R-:W-:Y:S02]  /*8ee0*/  MOV R11, R149 ;  /* 0x00000095000b7202 */ /* 0x000fe40000000f00 */
[----:B------:R-:W-:Y:S02]  /*8ef0*/  MOV R9, R150 ;  /* 0x0000009600097202 */ /* 0x000fe40000000f00 */
[C---:B------:R-:W-:Y:S04]  /*8f00*/  HMMA.16816.F32 R124, R108.reuse, R126, R16 ;  /* 0x0000007e6c7c723c */ /* 0x040fe80000001810 */
[----:B------:R-:W-:Y:S02]  /*8f10*/  MOV R12, R134 ;  /* 0x00000086000c7202 */ /* 0x000fe40000000f00 */
[----:B------:R-:W-:Y:S02]  /*8f20*/  MOV R15, R133 ;  /* 0x00000085000f7202 */ /* 0x000fe40000000f00 */
[-C--:B------:R-:W-:Y:S04]  /*8f30*/  HMMA.16816.F32 R128, R108, R140.reuse, R20 ;  /* 0x0000008c6c80723c */ /* 0x080fe80000001814 */
[----:B------:R-:W-:Y:S02]  /*8f40*/  MOV R19, R8 ;  /* 0x0000000800137202 */ /* 0x000fe40000000f00 */
[----:B------:R-:W-:Y:S02]  /*8f50*/  MOV R8, R3 ;  /* 0x0000000300087202 */ /* 0x000fe40000000f00 */
[----:B------:R-:W-:Y:S02]  /*8f60*/  MOV R3, R220 ;  /* 0x000000dc00037202 */ /* 0x000fe40000000f00 */
[----:B------:R1:W5:Y:S02]  /*8f70*/  LDL.LU R220, [R1+0x30] ;  /* 0x0000300001dc7983 */ /* 0x0003640000300800 */
[----:B------:R-:W-:Y:S02]  /*8f80*/  MOV R14, R132 ;  /* 0x00000084000e7202 */ /* 0x000fe40000000f00 */
[C---:B------:R-:W-:Y:S01]  /*8f90*/  HMMA.16816.F32 R132, R176.reuse, R140, R24 ;  /* 0x0000008cb084723c */ /* 0x040fe20000001818 */
[----:B------:R-:W4:Y:S03]  /*8fa0*/  LDL.LU R16, [R1+0xc] ;  /* 0x00000c0001107983 */ /* 0x000f260000300800 */
[----:B------:R-:W-:Y:S04]  /*8fb0*/  MOV R10, R151 ;  /* 0x00000097000a7202 */ /* 0x000fe80000000f00 */
        /* <DEDUP_REMOVED lines=14> */
[-C--:B--2---:R-:W-:Y:S08]  /*90a0*/  HMMA.16816.F32 R84, R108, R4.reuse, R84 ;  /* 0x000000046c54723c */ /* 0x084ff00000001854 */
[C---:B------:R-:W-:Y:S08]  /*90b0*/  HMMA.16816.F32 R88, R176.reuse, R4, R88 ;  /* 0x00000004b058723c */ /* 0x040ff00000001858 */
[-C--:B------:R-:W-:Y:S08]  /*90c0*/  HMMA.16816.F32 R92, R176, R6.reuse, R92 ;  /* 0x00000006b05c723c */ /* 0x080ff0000000185c */
[----:B------:R-:W-:Y:S04]  /*90d0*/  HMMA.16816.F32 R96, R108, R6, R96 ;  /* 0x000000066c60723c */ /* 0x000fe80000001860 */
[----:B---3--:R-:W-:Y:S02]  /*90e0*/  FFMA.FTZ R102, R102, R13, R12 ;  /* 0x0000000d66667223 */ /* 0x008fe4000001000c */
[----:B------:R-:W2:Y:S02]  /*90f0*/  LDL.LU R13, [R1+0x10] ;  /* 0x00001000010d7983 */ /* 0x000ea40000300800 */
[----:B------:R-:W-:Y:S02]  /*9100*/  FADD.FTZ R8, R8, R102 ;  /* 0x0000006608087221 */ /* 0x000fe40000010000 */
[----:B------:R-:W3:Y:S02]  /*9110*/  LDL.LU R12, [R1+0x14] ;  /* 0x00001400010c7983 */ /* 0x000ee40000300800 */
[----:B------:R-:W-:Y:S04]  /*9120*/  FADD.FTZ R8, R11, R8 ;  /* 0x000000080b087221 */ /* 0x000fe80000010000 */
[----:B------:R-:W-:Y:S04]  /*9130*/  FADD.FTZ R8, R242, R8 ;  /* 0x00000008f2087221 */ /* 0x000fe80000010000 */
[----:B------:R-:W-:Y:S04]  /*9140*/  FADD.FTZ R8, R238, R8 ;  /* 0x00000008ee087221 */ /* 0x000fe80000010000 */
[----:B------:R-:W-:Y:S04]  /*9150*/  FADD.FTZ R8, R233, R8 ;  /* 0x00000008e9087221 */ /* 0x000fe80000010000 */
[----:B------:R-:W-:Y:S02]  /*9160*/  FADD.FTZ R11, R229, R8 ;  /* 0x00000008e50b7221 */ /* 0x000fe40000010000 */
[----:B----4-:R-:W-:Y:S04]  /*9170*/  FFMA.FTZ R101, R101, R16, R19 ;  /* 0x0000001065657223 */ /* 0x010fe80000010013 */
[----:B------:R-:W-:Y:S04]  /*9180*/  FADD.FTZ R3, R3, R101 ;  /* 0x0000006503037221 */ /* 0x000fe80000010000 */
[----:B------:R-:W-:Y:S04]  /*9190*/  FADD.FTZ R3, R241, R3 ;  /* 0x00000003f1037221 */ /* 0x000fe80000010000 */
[----:B------:R-:W-:Y:S04]  /*91a0*/  FADD.FTZ R3, R240, R3 ;  /* 0x00000003f0037221 */ /* 0x000fe80000010000 */
[----:B------:R-:W-:Y:S04]  /*91b0*/  FADD.FTZ R3, R237, R3 ;  /* 0x00000003ed037221 */ /* 0x000fe80000010000 */
[----:B------:R-:W-:Y:S02]  /*91c0*/  FADD.FTZ R3, R232, R3 ;  /* 0x00000003e8037221 */ /* 0x000fe40000010000 */
[----:B--2---:R-:W-:Y:S02]  /*91d0*/  FFMA.FTZ R100, R100, R13, R14 ;  /* 0x0000000d64647223 */ /* 0x004fe4000001000e */
[----:B---3--:R-:W-:Y:S02]  /*91e0*/  FFMA.FTZ R0, R0, R12, R15 ;  /* 0x0000000c00007223 */ /* 0x008fe4000001000f */
        /* <DEDUP_REMOVED lines=41> */
[----:B------:R2:W-:Y:S01]  /*9480*/  STL [R1+0x8], R4 ;  /* 0x0000080401007387 */ /* 0x0005e20000100800 */
[----:B------:R-:W-:Y:S02]  /*9490*/  FADD.FTZ R8, R187, R8 ;  /* 0x00000008bb087221 */ /* 0x000fe40000010000 */
[----:B------:R-:W-:Y:S02]  /*94a0*/  FADD.FTZ R5, R188, R0 ;  /* 0x00000000bc057221 */ /* 0x000fe40000010000 */
[----:B------:R-:W-:Y:S02]  /*94b0*/  FADD.FTZ R6, R191, R3 ;  /* 0x00000003bf067221 */ /* 0x000fe40000010000 */
[----:B------:R-:W-:Y:S02]  /*94c0*/  FADD.FTZ R5, R185, R5 ;  /* 0x00000005b9057221 */ /* 0x000fe40000010000 */
[----:B------:R-:W-:Y:S02]  /*94d0*/  FADD.FTZ R6, R190, R6 ;  /* 0x00000006be067221 */ /* 0x000fe40000010000 */
[----:B------:R-:W-:Y:S03]  /*94e0*/  FADD.FTZ R0, R186, R8 ;  /* 0x00000008ba007221 */ /* 0x000fe60000010000 */
[----:B------:R-:W-:Y:S01]  /*94f0*/  STL [R1+0xc], R6 ;  /* 0x00000c0601007387 */ /* 0x000fe20000100800 */
[----:B------:R-:W-:Y:S01]  /*9500*/  FADD.FTZ R3, R107, R0 ;  /* 0x000000006b037221 */ /* 0x000fe20000010000 */
[----:B------:R-:W-:Y:S02]  /*9510*/  IADD3 R0, R245, -0x1, RZ ;  /* 0xfffffffff5007810 */ /* 0x000fe40007ffe0ff */
[----:B------:R-:W-:Y:S01]  /*9520*/  MOV R107, R2 ;  /* 0x00000002006b7202 */ /* 0x000fe20000000f00 */
[----:B------:R-:W-:Y:S01]  /*9530*/  FADD.FTZ R3, R106, R3 ;  /* 0x000000036a037221 */ /* 0x000fe20000010000 */
[----:B------:R-:W-:Y:S02]  /*9540*/  MOV R245, R0 ;  /* 0x0000000000f57202 */ /* 0x000fe40000000f00 */
[----:B------:R-:W-:Y:S01]  /*9550*/  MOV R106, R103 ;  /* 0x00000067006a7202 */ /* 0x000fe20000000f00 */
[----:B--2---:R-:W-:Y:S05]  /*9560*/  FADD.FTZ R4, R184, R5 ;  /* 0x00000005b8047221 */ /* 0x004fea0000010000 */
[----:B------:R-:W-:Y:S04]  /*9570*/  STL [R1+0x10], R4 ;  /* 0x0000100401007387 */ /* 0x000fe80000100800 */
[----:B------:R2:W-:Y:S02]  /*9580*/  STL [R1+0x14], R3 ;  /* 0x0000140301007387 */ /* 0x0005e40000100800 */
[----:B--2---:R-:W-:Y:S01]  /*9590*/  MOV R3, R105 ;  /* 0x0000006900037202 */ /* 0x004fe20000000f00 */
[----:B-1---5:R-:W-:-:S05]  /*95a0*/  @P0 BRA `(.L_x_33) ;  /* 0xffffc5b000000947 */ /* 0x022fca000383ffff */
.L_x_32:
[----:B--2---:R-:W2:Y:S04]  /*95b0*/  LDL.LU R0, [R1+0x8] ;  /* 0x0000080001007983 */ /* 0x004ea80000300800 */
[----:B------:R-:W3:Y:S04]  /*95c0*/  LDL.LU R4, [R1+0xc] ;  /* 0x00000c0001047983 */ /* 0x000ee80000300800 */
[----:B------:R-:W4:Y:S04]  /*95d0*/  LDL.LU R10, [R1+0x10] ;  /* 0x00001000010a7983 */ /* 0x000f280000300800 */
[----:B------:R-:W5:Y:S01]  /*95e0*/  LDL.LU R8, [R1+0x14] ;  /* 0x0000140001087983 */ /* 0x000f620000300800 */
[----:B------:R-:W-:-:S02]  /*95f0*/  MOV R50, 0xff800000 ;  /* 0xff80000000327802 */ /* 0x000fc40000000f00 */
[----:B------:R-:W-:Y:S02]  /*9600*/  MOV R51, 0xff800000 ;  /* 0xff80000000337802 */ /* 0x000fe40000000f00 */
[----:B------:R-:W-:Y:S02]  /*9610*/  MOV R53, 0xff800000 ;  /* 0xff80000000357802 */ /* 0x000fe40000000f00 */
[----:B------:R-:W-:Y:S02]  /*9620*/  MOV R54, 0xff800000 ;  /* 0xff80000000367802 */ /* 0x000fe40000000f00 */
[----:B------:R-:W-:Y:S01]  /*9630*/  PLOP3.LUT P4, PT, PT, PT, PT, 0x8, 0x0 ;  /* 0x000000000000781c */ /* 0x000fe20003f8e170 */
[----:B--2---:R-:W1:Y:S04]  /*9640*/  SHFL.BFLY PT, R5, R0, 0x2, 0x1f ;  /* 0x0c401f0000057f89 */ /* 0x004e6800000e0000 */
[----:B---3--:R-:W2:Y:S04]  /*9650*/  SHFL.BFLY PT, R9, R4, 0x2, 0x1f ;  /* 0x0c401f0004097f89 */ /* 0x008ea800000e0000 */
[----:B----4-:R-:W3:Y:S04]  /*9660*/  SHFL.BFLY PT, R7, R10, 0x2, 0x1f ;  /* 0x0c401f000a077f89 */ /* 0x010ee800000e0000 */
[----:B-----5:R-:W4:Y:S01]  /*9670*/  SHFL.BFLY PT, R6, R8, 0x2, 0x1f ;  /* 0x0c401f0008067f89 */ /* 0x020f2200000e0000 */
[----:B-1----:R-:W-:-:S02]  /*9680*/  FADD.FTZ R5, R5, R0 ;  /* 0x0000000005057221 */ /* 0x002fc40000010000 */
[----:B--2---:R-:W-:-:S03]  /*9690*/  FADD.FTZ R9, R9, R4 ;  /* 0x0000000409097221 */ /* 0x004fc60000010000 */
[----:B------:R-:W1:Y:S01]  /*96a0*/  SHFL.BFLY PT, R0, R5, 0x1, 0x1f ;  /* 0x0c201f0005007f89 */ /* 0x000e6200000e0000 */
[----:B---3--:R-:W-:-:S03]  /*96b0*/  FADD.FTZ R7, R7, R10 ;  /* 0x0000000a07077221 */ /* 0x008fc60000010000 */
[----:B------:R-:W2:Y:S01]  /*96c0*/  SHFL.BFLY PT, R4, R9, 0x1, 0x1f ;  /* 0x0c201f0009047f89 */ /* 0x000ea200000e0000 */
[----:B----4-:R-:W-:-:S03]  /*96d0*/  FADD.FTZ R6, R6, R8 ;  /* 0x0000000806067221 */ /* 0x010fc60000010000 */
[----:B------:R-:W3:Y:S04]  /*96e0*/  SHFL.BFLY PT, R3, R7, 0x1, 0x1f ;  /* 0x0c201f0007037f89 */ /* 0x000ee800000e0000 */
[----:B------:R-:W4:Y:S01]  /*96f0*/  SHFL.BFLY PT, R8, R6, 0x1, 0x1f ;  /* 0x0c201f0006087f89 */ /* 0x000f2200000e0000 */
[----:B-1----:R-:W-:Y:S01]  /*9700*/  FADD.FTZ R5, R5, R0 ;  /* 0x0000000005057221 */ /* 0x002fe20000010000 */
[----:B------:R-:W-:Y:S01]  /*9710*/  MOV R0, RZ ;  /* 0x000000ff00007202 */ /* 0x000fe20000000f00 */
[----:B--2---:R-:W-:-:S03]  /*9720*/  FADD.FTZ R9, R9, R4 ;  /* 0x0000000409097221 */ /* 0x004fc60000010000 */
[----:B------:R-:W-:Y:S02]  /*9730*/  FSETP.NE.FTZ.AND P3, PT, R5, RZ, PT ;  /* 0x000000ff0500720b */ /* 0x000fe40003f75000 */
[----:B------:R-:W-:Y:S01]  /*9740*/  MOV R4, RZ ;  /* 0x000000ff00047202 */ /* 0x000fe20000000f00 */
[----:B---3--:R-:W-:Y:S01]  /*9750*/  FADD.FTZ R7, R7, R3 ;  /* 0x0000000307077221 */ /* 0x008fe20000010000 */
[----:B------:R-:W-:Y:S02]  /*9760*/  FSETP.NE.FTZ.AND P2, PT, R9, RZ, PT ;  /* 0x000000ff0900720b */ /* 0x000fe40003f55000 */
[----:B------:R-:W-:Y:S01]  /*9770*/  MOV R3, RZ ;  /* 0x000000ff00037202 */ /* 0x000fe20000000f00 */
[----:B----4-:R-:W-:Y:S01]  /*9780*/  FADD.FTZ R6, R8, R6 ;  /* 0x0000000608067221 */ /* 0x010fe20000010000 */
[----:B------:R-:W-:-:S04]  /*9790*/  FSETP.NE.FTZ.AND P1, PT, R7, RZ, PT ;  /* 0x000000ff0700720b */ /* 0x000fc80003f35000 */
[----:B------:R-:W-:Y:S01]  /*97a0*/  FSETP.NE.FTZ.AND P0, PT, R6, RZ, PT ;  /* 0x000000ff0600720b */ /* 0x000fe20003f15000 */
[----:B------:R-:W1:Y:S08]  /*97b0*/  @P3 MUFU.RCP R0, R5 ;  /* 0x0000000500003308 */ /* 0x000e700000001000 */
[----:B------:R-:W2:Y:S04]  /*97c0*/  @P1 MUFU.RCP R3, R7 ;  /* 0x0000000700031308 */ /* 0x000ea80000001000 */
[----:B------:R-:W-:Y:S01]  /*97d0*/  @P0 MOV R8, 0x3f317218 ;  /* 0x3f31721800080802 */ /* 0x000fe20000000f00 */
[----:B-1----:R-:W-:-:S03]  /*97e0*/  FMUL.FTZ R116, R0, R116 ;  /* 0x0000007400747220 */ /* 0x002fc60000410000 */
[----:B------:R-:W1:Y:S01]  /*97f0*/  @P2 MUFU.RCP R4, R9 ;  /* 0x0000000900042308 */ /* 0x000e620000001000 */
[C---:B------:R-:W-:Y:S02]  /*9800*/  FMUL.FTZ R45, R0.reuse, R117 ;  /* 0x00000075002d7220 */ /* 0x040fe40000410000 */
[C---:B------:R-:W-:Y:S02]  /*9810*/  FMUL.FTZ R124, R0.reuse, R124 ;  /* 0x0000007c007c7220 */ /* 0x040fe40000410000 */
[C---:B------:R-:W-:Y:S02]  /*9820*/  FMUL.FTZ R43, R0.reuse, R125 ;  /* 0x0000007d002b7220 */ /* 0x040fe40000410000 */
[C---:B------:R-:W-:Y:S01]  /*9830*/  FMUL.FTZ R128, R0.reuse, R128 ;  /* 0x0000008000807220 */ /* 0x040fe20000410000 */
[----:B------:R-:W-:Y:S01]  /*9840*/  @P3 MUFU.LG2 R11, R5 ;  /* 0x00000005000b3308 */ /* 0x000fe20000000c00 */
[C---:B------:R-:W-:Y:S02]  /*9850*/  FMUL.FTZ R41, R0.reuse, R129 ;  /* 0x0000008100297220 */ /* 0x040fe40000410000 */
[----:B------:R-:W-:-:S02]  /*9860*/  FMUL.FTZ R140, R0, R140 ;  /* 0x0000008c008c7220 */ /* 0x000fc40000410000 */
[C---:B------:R-:W-:Y:S02]  /*9870*/  FMUL.FTZ R38, R0.reuse, R141 ;  /* 0x0000008d00267220 */ /* 0x040fe40000410000 */
[C---:B------:R-:W-:Y:S01]  /*9880*/  FMUL.FTZ R144, R0.reuse, R144 ;  /* 0x0000009000907220 */ /* 0x040fe20000410000 */
[----:B------:R-:W-:Y:S01]  /*9890*/  @P2 MUFU.LG2 R9, R9 ;  /* 0x0000000900092308 */ /* 0x000fe20000000c00 */
[C---:B------:R-:W-:Y:S02]  /*98a0*/  FMUL.FTZ R35, R0.reuse, R145 ;  /* 0x0000009100237220 */ /* 0x040fe40000410000 */
[C---:B------:R-:W-:Y:S02]  /*98b0*/  FMUL.FTZ R156, R0.reuse, R156 ;  /* 0x0000009c009c7220 */ /* 0x040fe40000410000 */
[C---:B------:R-:W-:Y:S02]  /*98c0*/  FMUL.FTZ R32, R0.reuse, R157 ;  /* 0x0000009d00207220 */ /* 0x040fe40000410000 */
[C---:B------:R-:W-:Y:S01]  /*98d0*/  FMUL.FTZ R160, R0.reuse, R160 ;  /* 0x000000a000a07220 */ /* 0x040fe20000410000 */
[----:B------:R-:W-:Y:S01]  /*98e0*/  @P1 MUFU.LG2 R7, R7 ;  /* 0x0000000700071308 */ /* 0x000fe20000000c00 */
        /* <DEDUP_REMOVED lines=11> */
[----:B------:R-:W-:Y:S01]  /*99a0*/  MOV R0, RZ ;  /* 0x000000ff00007202 */ /* 0x000fe20000000f00 */
[C---:B--2---:R-:W-:Y:S02]  /*99b0*/  FMUL.FTZ R112, R3.reuse, R112 ;  /* 0x0000007003707220 */ /* 0x044fe40000410000 */
[----:B------:R-:W-:-:S02]  /*99c0*/  FMUL.FTZ R47, R3, R113 ;  /* 0x00000071032f7220 */ /* 0x000fc40000410000 */
[C---:B------:R-:W-:Y:S01]  /*99d0*/  FMUL.FTZ R120, R3.reuse, R120 ;  /* 0x0000007803787220 */ /* 0x040fe20000410000 */
[----:B------:R-:W2:Y:S01]  /*99e0*/  @P0 MUFU.RCP R0, R6 ;  /* 0x0000000600000308 */ /* 0x000ea20000001000 */
[C---:B------:R-:W-:Y:S02]  /*99f0*/  FMUL.FTZ R46, R3.reuse, R121 ;  /* 0x00000079032e7220 */ /* 0x040fe40000410000 */
[C---:B------:R-:W-:Y:S02]  /*9a00*/  FMUL.FTZ R132, R3.reuse, R132 ;  /* 0x0000008403847220 */ /* 0x040fe40000410000 */
[C---:B------:R-:W-:Y:S02]  /*9a10*/  FMUL.FTZ R39, R3.reuse, R133 ;  /* 0x0000008503277220 */ /* 0x040fe40000410000 */
[C---:B------:R-:W-:Y:S01]  /*9a20*/  FMUL.FTZ R136, R3.reuse, R136 ;  /* 0x0000008803887220 */ /* 0x040fe20000410000 */
[----:B------:R-:W3:Y:S01]  /*9a30*/  @P0 MUFU.LG2 R6, R6 ;  /* 0x0000000600060308 */ /* 0x000ee20000000c00 */
        /* <DEDUP_REMOVED lines=17> */
[----:B------:R-:W-:Y:S01]  /*9b50*/  @P2 MOV R3, 0x3f317218 ;  /* 0x3f31721800032802 */ /* 0x000fe20000000f00 */
[C---:B-1----:R-:W-:Y:S02]  /*9b60*/  FMUL.FTZ R118, R4.reuse, R118 ;  /* 0x0000007604767220 */ /* 0x042fe40000410000 */
        /* <DEDUP_REMOVED lines=24> */
[C---:B--2---:R-:W-:Y:S02]  /*9cf0*/  FMUL.FTZ R114, R0.reuse, R114 ;  /* 0x0000007200727220 */ /* 0x044fe40000410000 */
        /* <DEDUP_REMOVED lines=24> */
[----:B------:R-:W-:Y:S02]  /*9e80*/  @P2 FMUL.FTZ R5, R3, c[0x0][0x2d0] ;  /* 0x0000b40003052a20 */ /* 0x000fe40000410000 */
[----:B------:R-:W-:-:S02]  /*9e90*/  @P3 FMUL.FTZ R10, R4, c[0x0][0x2d0] ;  /* 0x0000b400040a3a20 */ /* 0x000fc40000410000 */
[----:B------:R-:W-:Y:S02]  /*9ea0*/  @P1 FMUL.FTZ R3, R0, c[0x0][0x2d0] ;  /* 0x0000b40000031a20 */ /* 0x000fe40000410000 */
[----:B------:R-:W-:Y:S02]  /*9eb0*/  @P3 FMUL.FTZ R11, R11, 0.69314718246459960938 ;  /* 0x3f3172180b0b3820 */ /* 0x000fe40000410000 */
[----:B------:R-:W-:Y:S02]  /*9ec0*/  @P2 FMUL.FTZ R9, R9, 0.69314718246459960938 ;  /* 0x3f31721809092820 */ /* 0x000fe40000410000 */
[----:B------:R-:W-:Y:S02]  /*9ed0*/  @P1 FMUL.FTZ R7, R7, 0.69314718246459960938 ;  /* 0x3f31721807071820 */ /* 0x000fe40000410000 */
[----:B---3--:R-:W-:Y:S02]  /*9ee0*/  @P0 FMUL.FTZ R4, R6, 0.69314718246459960938 ;  /* 0x3f31721806040820 */ /* 0x008fe40000410000 */
[----:B------:R-:W-:-:S02]  /*9ef0*/  @P0 FMUL.FTZ R0, R8, c[0x0][0x2d0] ;  /* 0x0000b40008000a20 */ /* 0x000fc40000410000 */
[----:B------:R-:W-:Y:S02]  /*9f00*/  @P3 FFMA.FTZ R50, R10, R105, R11 ;  /* 0x000000690a323223 */ /* 0x000fe4000001000b */
[----:B------:R-:W-:Y:S02]  /*9f10*/  @P2 FFMA.FTZ R51, R5, R104, R9 ;  /* 0x0000006805332223 */ /* 0x000fe40000010009 */
[----:B------:R-:W-:Y:S02]  /*9f20*/  @P1 FFMA.FTZ R53, R3, R103, R7 ;  /* 0x0000006703351223 */ /* 0x000fe40000010007 */
[----:B------:R-:W-:Y:S02]  /*9f30*/  @P0 FFMA.FTZ R54, R0, R2, R4 ;  /* 0x0000000200360223 */ /* 0x000fe40000010004 */
.L_x_24:
[----:B------:R-:W-:Y:S05]  /*9f40*/  @P4 BRA `(.L_x_36) ;  /* 0x0000176000004947 */ /* 0x000fea0003800000 */
[----:B------:R-:W2:Y:S01]  /*9f50*/  LDL R57, [R1+0x2c] ;  /* 0x00002c0001397983 */ /* 0x000ea20000100800 */
[----:B------:R-:W-:Y:S02]  /*9f60*/  F2FP.PACK_AB R45, R45, R116 ;  /* 0x000000742d2d723e */ /* 0x000fe400000000ff */
[----:B------:R-:W-:Y:S01]  /*9f70*/  F2FP.PACK_AB R44, R44, R118 ;  /* 0x000000762c2c723e */ /* 0x000fe200000000ff */
[----:B------:R-:W1:Y:S01]  /*9f80*/  S2R R55, SR_TID.X ;  /* 0x0000000000377919 */ /* 0x000e620000002100 */
[----:B------:R-:W-:-:S02]  /*9f90*/  F2FP.PACK_AB R43, R43, R124 ;  /* 0x0000007c2b2b723e */ /* 0x000fc400000000ff */
[----:B------:R-:W-:Y:S02]  /*9fa0*/  F2FP.PACK_AB R42, R42, R126 ;  /* 0x0000007e2a2a723e */ /* 0x000fe400000000ff */
[----:B------:R-:W-:Y:S02]  /*9fb0*/  F2FP.PACK_AB R47, R47, R112 ;  /* 0x000000702f2f723e */ /* 0x000fe400000000ff */
[----:B------:R-:W-:Y:S02]  /*9fc0*/  F2FP.PACK_AB R114, R115, R114 ;  /* 0x000000727372723e */ /* 0x000fe400000000ff */
[----:B------:R-:W-:Y:S02]  /*9fd0*/  F2FP.PACK_AB R46, R46, R120 ;  /* 0x000000782e2e723e */ /* 0x000fe400000000ff */
[----:B------:R-:W-:Y:S02]  /*9fe0*/  F2FP.PACK_AB R122, R123, R122 ;  /* 0x0000007a7b7a723e */ /* 0x000fe400000000ff */
[----:B------:R-:W-:-:S02]  /*9ff0*/  F2FP.PACK_AB R41, R41, R128 ;  /* 0x000000802929723e */ /* 0x000fc400000000ff */
[----:B------:R-:W-:Y:S02]  /*a000*/  F2FP.PACK_AB R40, R40, R130 ;  /* 0x000000822828723e */ /* 0x000fe400000000ff */
[----:B------:R-:W-:Y:S02]  /*a010*/  F2FP.PACK_AB R38, R38, R140 ;  /* 0x0000008c2626723e */ /* 0x000fe400000000ff */
[----:B------:R-:W-:Y:S02]  /*a020*/  F2FP.PACK_AB R37, R37, R142 ;  /* 0x0000008e2525723e */ /* 0x000fe400000000ff */
[----:B------:R-:W-:Y:S02]  /*a030*/  F2FP.PACK_AB R39, R39, R132 ;  /* 0x000000842727723e */ /* 0x000fe400000000ff */
[----:B------:R-:W-:Y:S02]  /*a040*/  F2FP.PACK_AB R134, R135, R134 ;  /* 0x000000868786723e */ /* 0x000fe400000000ff */
[----:B-1----:R-:W-:-:S02]  /*a050*/  SHF.R.S32.HI R56, RZ, 0x1f, R55 ;  /* 0x0000001fff387819 */ /* 0x002fc40000011437 */
[----:B------:R-:W-:Y:S02]  /*a060*/  F2FP.PACK_AB R36, R36, R136 ;  /* 0x000000882424723e */ /* 0x000fe400000000ff */
[CC--:B------:R-:W-:Y:S02]  /*a070*/  LEA.HI R3, R56.reuse, R55.reuse, RZ, 0x2 ;  /* 0x0000003738037211 */ /* 0x0c0fe400078f10ff */
[----:B------:R-:W-:Y:S02]  /*a080*/  LEA.HI R48, R56, R55, RZ, 0x5 ;  /* 0x0000003738307211 */ /* 0x000fe400078f28ff */
[--C-:B------:R-:W-:Y:S02]  /*a090*/  SHF.R.S32.HI R52, RZ, 0x2, R3.reuse ;  /* 0x00000002ff347819 */ /* 0x100fe40000011403 */
[----:B------:R-:W-:Y:S02]  /*a0a0*/  SHF.R.S32.HI R0, RZ, 0x1f, R3 ;  /* 0x0000001fff007819 */ /* 0x000fe40000011403 */
[----:B------:R-:W-:-:S02]  /*a0b0*/  LOP3.LUT R3, R3, 0xfffffffc, RZ, 0xc0, !PT ;  /* 0xfffffffc03037812 */ /* 0x000fc400078ec0ff */
[----:B------:R-:W-:Y:S02]  /*a0c0*/  LEA.HI R0, R0, R52, RZ, 0x3 ;  /* 0x0000003400007211 */ /* 0x000fe400078f18ff */
[----:B------:R-:W-:Y:S01]  /*a0d0*/  SHF.R.S32.HI R49, RZ, 0x5, R48 ;  /* 0x00000005ff317819 */ /* 0x000fe20000011430 */
[----:B------:R-:W-:Y:S01]  /*a0e0*/  IMAD.IADD R29, R55, 0x1, -R3 ;  /* 0x00000001371d7824 */ /* 0x000fe200078e0a03 */
[----:B------:R-:W-:Y:S02]  /*a0f0*/  LOP3.LUT R0, R0, 0xfffffff8, RZ, 0xc0, !PT ;  /* 0xfffffff800007812 */ /* 0x000fe400078ec0ff */
[----:B------:R-:W-:Y:S02]  /*a100*/  F2FP.PACK_AB R138, R139, R138 ;  /* 0x0000008a8b8a723e */ /* 0x000fe400000000ff */
[----:B------:R-:W-:Y:S01]  /*a110*/  F2FP.PACK_AB R35, R35, R144 ;  /* 0x000000902323723e */ /* 0x000fe200000000ff */
[----:B------:R-:W-:Y:S01]  /*a120*/  IMAD.IADD R2, R52, 0x1, -R0 ;  /* 0x0000000134027824 */ /* 0x000fe200078e0a00 */
[----:B------:R-:W-:-:S02]  /*a130*/  F2FP.PACK_AB R34, R34, R146 ;  /* 0x000000922222723e */ /* 0x000fc400000000ff */
[----:B------:R-:W-:Y:S02]  /*a140*/  F2FP.PACK_AB R32, R32, R156 ;  /* 0x0000009c2020723e */ /* 0x000fe400000000ff */
[----:B------:R-:W-:Y:S02]  /*a150*/  LEA.HI R0, R2, R2, RZ, 0x1 ;  /* 0x0000000202007211 */ /* 0x000fe400078f08ff */
[----:B------:R-:W-:Y:S02]  /*a160*/  F2FP.PACK_AB R31, R31, R158 ;  /* 0x0000009e1f1f723e */ /* 0x000fe400000000ff */
[----:B------:R-:W-:Y:S02]  /*a170*/  SHF.R.S32.HI R13, RZ, 0x1, R0 ;  /* 0x00000001ff0d7819 */ /* 0x000fe40000011400 */
[----:B------:R-:W-:Y:S02]  /*a180*/  LOP3.LUT R0, R0, 0x3fffffe, RZ, 0xc0, !PT ;  /* 0x03fffffe00007812 */ /* 0x000fe400078ec0ff */
[C---:B------:R-:W-:Y:S01]  /*a190*/  LOP3.LUT R3, R13.reuse, 0x1, RZ, 0xc0, !PT ;  /* 0x000000010d037812 */ /* 0x040fe200078ec0ff */
[C---:B------:R-:W-:Y:S01]  /*a1a0*/  IMAD.SHL.U32 R4, R13.reuse, 0x40, RZ ;  /* 0x000000400d047824 */ /* 0x040fe200078e00ff */
[----:B------:R-:W-:Y:S01]  /*a1b0*/  LOP3.LUT P0, RZ, R13, 0x2, RZ, 0xc0, !PT ;  /* 0x000000020dff7812 */ /* 0x000fe2000780c0ff */
[----:B------:R-:W-:Y:S01]  /*a1c0*/  IMAD.IADD R2, R2, 0x1, -R0 ;  /* 0x0000000102027824 */ /* 0x000fe200078e0a00 */
[----:B------:R-:W-:Y:S01]  /*a1d0*/  ISETP.NE.U32.AND P1, PT, R3, 0x1, PT ;  /* 0x000000010300780c */ /* 0x000fe20003f25070 */
[----:B------:R-:W-:Y:S01]  /*a1e0*/  IMAD R0, R49, 0x100, R29 ;  /* 0x0000010031007824 */ /* 0x000fe200078e021d */
[----:B------:R-:W-:-:S02]  /*a1f0*/  LOP3.LUT R4, R4, 0xc0, RZ, 0xc0, !PT ;  /* 0x000000c004047812 */ /* 0x000fc400078ec0ff */
[----:B------:R-:W-:Y:S01]  /*a200*/  F2FP.PACK_AB R33, R33, R148 ;  /* 0x000000942121723e */ /* 0x000fe200000000ff */
[----:B------:R-:W-:Y:S01]  /*a210*/  IMAD R0, R2, 0x10, R0 ;  /* 0x0000001002007824 */ /* 0x000fe200078e0200 */
[----:B------:R-:W-:Y:S01]  /*a220*/  LEA.HI R2, R4, R4, RZ, 0x1d ;  /* 0x0000000404027211 */ /* 0x000fe200078fe8ff */
[----:B------:R-:W-:Y:S01]  /*a230*/  IMAD.MOV.U32 R4, RZ, RZ, 0x20 ;  /* 0x00000020ff047424 */ /* 0x000fe200078e00ff */
[----:B------:R-:W-:Y:S02]  /*a240*/  F2FP.PACK_AB R150, R151, R150 ;  /* 0x000000969796723e */ /* 0x000fe400000000ff */
[----:B------:R-:W-:Y:S01]  /*a250*/  F2FP.PACK_AB R30, R30, R152 ;  /* 0x000000981e1e723e */ /* 0x000fe200000000ff */
[----:B------:R-:W-:Y:S01]  /*a260*/  IMAD.U32 R0, R0, 0x2, R2 ;  /* 0x0000000200007824 */ /* 0x000fe200078e0002 */
[----:B------:R-:W-:Y:S02]  /*a270*/  SEL R4, R4, 0xffffffe0, !P0 ;  /* 0xffffffe004047807 */ /* 0x000fe40004000000 */
[----:B------:R-:W-:Y:S01]  /*a280*/  F2FP.PACK_AB R154, R155, R154 ;  /* 0x0000009a9b9a723e */ /* 0x000fe200000000ff */
[----:B------:R-:W-:Y:S01]  /*a290*/  IMAD.SHL.U32 R0, R0, 0x2, RZ ;  /* 0x0000000200007824 */ /* 0x000fe200078e00ff */
[----:B------:R-:W-:Y:S01]  /*a2a0*/  BAR.SYNC.DEFER_BLOCKING 0x1, 0x80 ;  /* 0x0042000000007b1d */ /* 0x000fe20000010000 */
[----:B------:R-:W-:-:S02]  /*a2b0*/  F2FP.PACK_AB R28, R28, R160 ;  /* 0x000000a01c1c723e */ /* 0x000fc400000000ff */
[----:B------:R-:W-:Y:S02]  /*a2c0*/  F2FP.PACK_AB R27, R27, R162 ;  /* 0x000000a21b1b723e */ /* 0x000fe400000000ff */
[C---:B------:R-:W-:Y:S02]  /*a2d0*/  IADD3 R3, R0.reuse, 0x80, RZ ;  /* 0x0000008000037810 */ /* 0x040fe40007ffe0ff */
[C---:B------:R-:W-:Y:S02]  /*a2e0*/  IADD3 R2, R0.reuse, 0x70, RZ ;  /* 0x0000007000027810 */ /* 0x040fe40007ffe0ff */
[----:B------:R-:W-:Y:S01]  /*a2f0*/  @P1 IADD3 R2, R3, 0x10, RZ ;  /* 0x0000001003021810 */ /* 0x000fe20007ffe0ff */
[----:B------:R-:W-:Y:S01]  /*a300*/  IMAD.IADD R3, R0, 0x1, R4 ;  /* 0x0000000100037824 */ /* 0x000fe200078e0204 */
[----:B------:R-:W-:Y:S02]  /*a310*/  F2FP.PACK_AB R25, R25, R172 ;  /* 0x000000ac1919723e */ /* 0x000fe400000000ff */
[----:B------:R-:W-:Y:S01]  /*a320*/  F2FP.PACK_AB R24, R24, R174 ;  /* 0x000000ae1818723e */ /* 0x000fe200000000ff */
[----:B------:R-:W-:Y:S01]  /*a330*/  IMAD.IADD R4, R4, 0x1, R2 ;  /* 0x0000000104047824 */ /* 0x000fe200078e0202 */
[----:B------:R-:W-:-:S02]  /*a340*/  F2FP.PACK_AB R26, R26, R164 ;  /* 0x000000a41a1a723e */ /* 0x000fc400000000ff */
[----:B------:R-:W-:Y:S02]  /*a350*/  F2FP.PACK_AB R166, R167, R166 ;  /* 0x000000a6a7a6723e */ /* 0x000fe400000000ff */
[----:B------:R-:W-:Y:S02]  /*a360*/  F2FP.PACK_AB R23, R23, R168 ;  /* 0x000000a81717723e */ /* 0x000fe400000000ff */
[----:B------:R-:W-:Y:S02]  /*a370*/  F2FP.PACK_AB R22, R22, R170 ;  /* 0x000000aa1616723e */ /* 0x000fe400000000ff */
[----:B------:R-:W-:Y:S01]  /*a380*/  F2FP.PACK_AB R21, R21, R68 ;  /* 0x000000441515723e */ /* 0x000fe200000000ff */
[----:B------:R-:W-:Y:S01]  /*a390*/  STS [R0+0x80], R45 ;  /* 0x0000802d00007388 */ /* 0x000fe20000000800 */
[----:B------:R-:W-:Y:S02]  /*a3a0*/  F2FP.PACK_AB R20, R20, R70 ;  /* 0x000000461414723e */ /* 0x000fe400000000ff */
[----:B------:R-:W-:Y:S01]  /*a3b0*/  F2FP.PACK_AB R17, R17, R80 ;  /* 0x000000501111723e */ /* 0x000fe200000000ff */
[----:B------:R-:W-:Y:S01]  /*a3c0*/  STS [R0+0x280], R44 ;  /* 0x0002802c00007388 */ /* 0x000fe20000000800 */
[----:B------:R-:W-:-:S02]  /*a3d0*/  F2FP.PACK_AB R16, R16, R82 ;  /* 0x000000521010723e */ /* 0x000fc400000000ff */
[----:B------:R-:W-:Y:S01]  /*a3e0*/  F2FP.PACK_AB R19, R19, R72 ;  /* 0x000000481313723e */ /* 0x000fe200000000ff */
[----:B------:R-:W-:Y:S01]  /*a3f0*/  STS [R2], R43 ;  /* 0x0000002b02007388 */ /* 0x000fe20000000800 */
        /* <DEDUP_REMOVED lines=15> */
[----:B------:R-:W-:-:S02]  /*a4f0*/  F2FP.PACK_AB R10, R95, R94 ;  /* 0x0000005e5f0a723e */ /* 0x000fc400000000ff */
[----:B------:R-:W-:Y:S01]  /*a500*/  ISETP.NE.U32.AND P0, PT, RZ, c[0x0][0x500], PT ;  /* 0x00014000ff007a0c */ /* 0x000fe20003f05070 */
[----:B------:R-:W-:Y:S03]  /*a510*/  STS [R3+0x80], R41 ;  /* 0x0000802903007388 */ /* 0x000fe60000000800 */
[----:B------:R-:W-:Y:S01]  /*a520*/  ISETP.NE.AND.EX P1, PT, RZ, c[0x0][0x504], PT, P0 ;  /* 0x00014100ff007a0c */ /* 0x000fe20003f25300 */
[----:B------:R-:W-:Y:S01]  /*a530*/  STS [R3+0x280], R40 ;  /* 0x0002802803007388 */ /* 0x000fe20000000800 */
[----:B------:R-:W-:-:S03]  /*a540*/  ISETP.NE.U32.AND P0, PT, RZ, c[0x0][0x508], PT ;  /* 0x00014200ff007a0c */ /* 0x000fc60003f05070 */
[----:B------:R-:W-:Y:S01]  /*a550*/  STS [R4], R38 ;  /* 0x0000002604007388 */ /* 0x000fe20000000800 */
[----:B------:R-:W-:-:S03]  /*a560*/  ISETP.NE.AND.EX P0, PT, RZ, c[0x0][0x50c], PT, P0 ;  /* 0x00014300ff007a0c */ /* 0x000fc60003f05300 */
        /* <DEDUP_REMOVED lines=31> */
[----:B------:R-:W-:Y:S04]  /*a760*/  STS [R4+0x4000], R6 ;  /* 0x0040000604007388 */ /* 0x000fe80000000800 */
[----:B------:R-:W-:Y:S04]  /*a770*/  STS [R4+0x4200], R5 ;  /* 0x0042000504007388 */ /* 0x000fe80000000800 */
[----:B------:R2:W-:Y:S04]  /*a780*/  STS [R3+0x5080], R7 ;  /* 0x0050800703007388 */ /* 0x0005e80000000800 */
[----:B------:R3:W-:Y:S01]  /*a790*/  STS [R3+0x5280], R12 ;  /* 0x0052800c03007388 */ /* 0x0007e20000000800 */
[----:B-1----:R-:W-:-:S03]  /*a7a0*/  IMAD.MOV.U32 R2, RZ, RZ, 0x4 ;  /* 0x00000004ff027424 */ /* 0x002fc600078e00ff */
[----:B------:R1:W-:Y:S04]  /*a7b0*/  STS [R4+0x5000], R11 ;  /* 0x0050000b04007388 */ /* 0x0003e80000000800 */
[----:B------:R1:W-:Y:S01]  /*a7c0*/  STS [R4+0x5200], R10 ;  /* 0x0052000a04007388 */ /* 0x0003e20000000800 */
[----:B--2---:R-:W-:-:S03]  /*a7d0*/  IMAD.WIDE R6, R57, R2, c[0x0][0x500] ;  /* 0x0001400039067625 */ /* 0x004fc600078e0202 */
[----:B------:R-:W-:Y:S06]  /*a7e0*/  BAR.SYNC.DEFER_BLOCKING 0x1, 0x80 ;  /* 0x0042000000007b1d */ /* 0x000fec0000010000 */
[----:B------:R-:W2:Y:S01]  /*a7f0*/  @P1 LDG.E R0, [R6.64] ;  /* 0x0000000606001981 */ /* 0x000ea2000c1e1900 */
[----:B------:R-:W-:Y:S02]  /*a800*/  IMAD.MOV.U32 R24, RZ, RZ, c[0x0][0x388] ;  /* 0x0000e200ff187624 */ /* 0x000fe400078e00ff */
[----:B---3--:R-:W-:-:S05]  /*a810*/  @P0 IMAD.WIDE R2, R57, R2, c[0x0][0x508] ;  /* 0x0001420039020625 */ /* 0x008fca00078e0202 */
[----:B------:R3:W5:Y:S02]  /*a820*/  @P0 LDG.E R24, [R2.64] ;  /* 0x0000000602180981 */ /* 0x000764000c1e1900 */
[----:B---3--:R-:W-:Y:S02]  /*a830*/  CS2R R2, SRZ ;  /* 0x0000000000027805 */ /* 0x008fe4000001ff00 */
[--C-:B--2---:R-:W-:Y:S01]  /*a840*/  @P1 SHF.R.S32.HI R3, RZ, 0x1f, R0.reuse ;  /* 0x0000001fff031819 */ /* 0x104fe20000011400 */
[----:B------:R-:W-:Y:S01]  /*a850*/  @P1 IMAD.MOV.U32 R2, RZ, RZ, R0 ;  /* 0x000000ffff021224 */ /* 0x000fe200078e0000 */
[----:B------:R-:W-:Y:S05]  /*a860*/  @P0 BRA `(.L_x_37) ;  /* 0x0000004000000947 */ /* 0x000fea0003800000 */
[----:B-1----:R-:W-:Y:S05]  /*a870*/  @!P1 BRA `(.L_x_37) ;  /* 0x0000003000009947 */ /* 0x002fea0003800000 */
[----:B------:R-:W2:Y:S04]  /*a880*/  LDG.E R4, [R6.64] ;  /* 0x0000000606047981 */ /* 0x000ea8000c1e1900 */
[----:B------:R-:W2:Y:S02]  /*a890*/  LDG.E R0, [R6.64+0x4] ;  /* 0x0000040606007981 */ /* 0x000ea4000c1e1900 */
[----:B--2--5:R-:W-:-:S02]  /*a8a0*/  IADD3 R24, -R4, R0, RZ ;  /* 0x0000000004187210 */ /* 0x024fc40007ffe1ff */
.L_x_37:
[----:B-1----:R-:W-:Y:S01]  /*a8b0*/  LOP3.LUT R4, R48, 0xffffffe0, RZ, 0xc0, !PT ;  /* 0xffffffe030047812 */ /* 0x002fe200078ec0ff */
[----:B------:R-:W1:Y:S01]  /*a8c0*/  S2R R10, SR_CTAID.Y ;  /* 0x00000000000a7919 */ /* 0x000e620000002600 */
[----:B------:R-:W-:Y:S01]  /*a8d0*/  SHF.R.S32.HI R5, RZ, 0x1f, R49 ;  /* 0x0000001fff057819 */ /* 0x000fe20000011431 */
[----:B------:R-:W-:Y:S01]  /*a8e0*/  IMAD.MOV.U32 R9, RZ, RZ, c[0x0][0x4e8] ;  /* 0x00013a00ff097624 */ /* 0x000fe200078e00ff */
[----:B------:R-:W-:Y:S01]  /*a8f0*/  LEA.HI R0, R29, R29, RZ, 0x1 ;  /* 0x0000001d1d007211 */ /* 0x000fe200078f08ff */
[----:B------:R-:W-:Y:S01]  /*a900*/  IMAD.IADD R7, R55, 0x1, -R4 ;  /* 0x0000000137077824 */ /* 0x000fe200078e0a04 */
[----:B------:R-:W2:Y:S01]  /*a910*/  S2R R14, SR_CTAID.Y ;  /* 0x00000000000e7919 */ /* 0x000ea20000002600 */
[----:B------:R-:W-:Y:S01]  /*a920*/  LEA.HI R4, R5, R49, RZ, 0x2 ;  /* 0x0000003105047211 */ /* 0x000fe200078f10ff */
[C---:B------:R-:W-:Y:S01]  /*a930*/  IMAD R12, R29.reuse, 0x20, R52 ;  /* 0x000000201d0c7824 */ /* 0x040fe200078e0234 */
[C---:B------:R-:W-:Y:S01]  /*a940*/  LOP3.LUT R6, R0.reuse, 0x1ffffffe, RZ, 0xc0, !PT ;  /* 0x1ffffffe00067812 */ /* 0x040fe200078ec0ff */
[----:B------:R-:W3:Y:S01]  /*a950*/  S2R R21, SR_CTAID.X ;  /* 0x0000000000157919 */ /* 0x000ee20000002500 */
[----:B------:R-:W-:Y:S01]  /*a960*/  SHF.R.S32.HI R8, RZ, 0x1f, R7 ;  /* 0x0000001fff087819 */ /* 0x000fe20000011407 */
[----:B------:R-:W-:Y:S01]  /*a970*/  IMAD.SHL.U32 R5, R0, 0x20, RZ ;  /* 0x0000002000057824 */ /* 0x000fe200078e00ff */
[----:B------:R-:W-:Y:S01]  /*a980*/  LOP3.LUT R4, R4, 0xffffffc, RZ, 0xc0, !PT ;  /* 0x0ffffffc04047812 */ /* 0x000fe200078ec0ff */
[----:B-----5:R-:W-:Y:S01]  /*a990*/  IMAD R24, R24, c[0x0][0x4e8], RZ ;  /* 0x00013a0018187a24 */ /* 0x020fe200078e02ff */
[----:B------:R-:W-:Y:S01]  /*a9a0*/  LEA.HI R0, R8, R7, RZ, 0x2 ;  /* 0x0000000708007211 */ /* 0x000fe200078f10ff */
[----:B------:R-:W-:Y:S01]  /*a9b0*/  BSSY B0, `(.L_x_38) ;  /* 0x0000087000007945 */ /* 0x000fe20003800000 */
[----:B------:R-:W-:Y:S01]  /*a9c0*/  IADD3 R6, R29, -R6, RZ ;  /* 0x800000061d067210 */ /* 0x000fe20007ffe0ff */
[----:B------:R-:W-:Y:S01]  /*a9d0*/  IMAD.IADD R4, R49, 0x1, -R4 ;  /* 0x0000000131047824 */ /* 0x000fe200078e0a04 */
[----:B------:R-:W-:-:S02]  /*a9e0*/  LOP3.LUT R5, R5, 0xffffffc0, RZ, 0xc0, !PT ;  /* 0xffffffc005057812 */ /* 0x000fc400078ec0ff */
[----:B------:R-:W-:Y:S02]  /*a9f0*/  SHF.R.S32.HI R0, RZ, 0x2, R0 ;  /* 0x00000002ff007819 */ /* 0x000fe40000011400 */
[----:B------:R-:W-:Y:S01]  /*aa00*/  ISETP.NE.AND P2, PT, R9, 0x1, PT ;  /* 0x000000010900780c */ /* 0x000fe20003f45270 */
[----:B------:R-:W-:Y:S01]  /*aa10*/  IMAD R6, R6, 0x8, R5 ;  /* 0x0000000806067824 */ /* 0x000fe200078e0205 */
[----:B------:R-:W-:Y:S01]  /*aa20*/  LEA R16, R4, R0, 0x4 ;  /* 0x0000000004107211 */ /* 0x000fe200078e20ff */
[----:B------:R-:W-:Y:S01]  /*aa30*/  IMAD R0, R3, c[0x0][0x3a0], RZ ;  /* 0x0000e80003007a24 */ /* 0x000fe200078e02ff */
[----:B-1----:R-:W-:Y:S02]  /*aa40*/  SHF.R.S32.HI R11, RZ, 0x1f, R10 ;  /* 0x0000001fff0b7819 */ /* 0x002fe4000001140a */
[----:B------:R-:W-:Y:S01]  /*aa50*/  LEA.HI R10, R52, R52, RZ, 0x1 ;  /* 0x00000034340a7211 */ /* 0x000fe200078f08ff */
[----:B------:R-:W-:Y:S01]  /*aa60*/  IMAD.IADD R6, R16, 0x1, R6 ;  /* 0x0000000110067824 */ /* 0x000fe200078e0206 */
[----:B------:R-:W-:Y:S01]  /*aa70*/  LOP3.LUT P0, RZ, R7, 0x3, RZ, 0xc0, !PT ;  /* 0x0000000307ff7812 */ /* 0x000fe2000780c0ff */
[----:B--2---:R-:W-:Y:S01]  /*aa80*/  IMAD.WIDE.U32 R4, R14, c[0x0][0x490], R2 ;  /* 0x000124000e047a25 */ /* 0x004fe200078e0002 */
[----:B------:R-:W-:-:S02]  /*aa90*/  LOP3.LUT R10, R10, 0x3fffffe, RZ, 0xc0, !PT ;  /* 0x03fffffe0a0a7812 */ /* 0x000fc400078ec0ff */
[----:B------:R-:W-:Y:S01]  /*aaa0*/  LEA.HI R13, R56, R55, RZ, 0x3 ;  /* 0x00000037380d7211 */ /* 0x000fe200078f18ff */
[C---:B------:R-:W-:Y:S02]  /*aab0*/  IMAD R8, R2.reuse, c[0x0][0x3a4], R0 ;  /* 0x0000e90002087a24 */ /* 0x040fe400078e0200 */
[----:B------:R-:W-:-:S04]  /*aac0*/  IMAD.WIDE.U32 R2, R2, c[0x0][0x3a0], RZ ;  /* 0x0000e80002027a25 */ /* 0x000fc800078e00ff */
[----:B---3--:R-:W-:Y:S02]  /*aad0*/  IMAD R0, R21, 0x80, R6 ;  /* 0x0000008015007824 */ /* 0x008fe400078e0206 */
[----:B------:R-:W-:Y:S02]  /*aae0*/  IMAD.IADD R3, R3, 0x1, R8 ;  /* 0x0000000103037824 */ /* 0x000fe400078e0208 */
[----:B------:R-:W-:Y:S01]  /*aaf0*/  IMAD R9, R11, c[0x0][0x490], RZ ;  /* 0x000124000b097a24 */ /* 0x000fe200078e02ff */
[----:B------:R-:W-:Y:S01]  /*ab00*/  MOV R6, R0 ;  /* 0x0000000000067202 */ /* 0x000fe20000000f00 */
[----:B------:R-:W-:-:S04]  /*ab10*/  @P2 IMAD.HI.U32 R8, R0, c[0x0][0x4ec], RZ ;  /* 0x00013b0000082a27 */ /* 0x000fc800078e00ff */
[----:B------:R-:W-:Y:S01]  /*ab20*/  IMAD.IADD R7, R52, 0x1, -R10 ;  /* 0x0000000134077824 */ /* 0x000fe200078e0a0a */
[----:B------:R-:W-:Y:S01]  /*ab30*/  @P2 SHF.R.U32.HI R6, RZ, c[0x0][0x4f0], R8 ;  /* 0x00013c00ff062a19 */ /* 0x000fe20000011608 */
[C---:B------:R-:W-:Y:S02]  /*ab40*/  IMAD R9, R14.reuse, c[0x0][0x494], R9 ;  /* 0x000125000e097a24 */ /* 0x040fe400078e0209 */
[----:B------:R-:W-:Y:S01]  /*ab50*/  IMAD R20, R49, 0x8, R7 ;  /* 0x0000000831147824 */ /* 0x000fe200078e0207 */
[----:B------:R-:W-:Y:S01]  /*ab60*/  SHF.R.S32.HI R7, RZ, 0x1f, R57 ;  /* 0x0000001fff077819 */ /* 0x000fe20000011439 */
[----:B------:R-:W-:Y:S01]  /*ab70*/  IMAD R11, R11, c[0x0][0x3e8], RZ ;  /* 0x0000fa000b0b7a24 */ /* 0x000fe200078e02ff */
[----:B------:R-:W-:Y:S01]  /*ab80*/  IADD3 R5, R5, R9, RZ ;  /* 0x0000000905057210 */ /* 0x000fe20007ffe0ff */
[----:B------:R-:W-:Y:S01]  /*ab90*/  IMAD.WIDE.U32 R2, R14, c[0x0][0x3e8], R2 ;  /* 0x0000fa000e027a25 */ /* 0x000fe200078e0002 */
[----:B------:R-:W-:Y:S02]  /*aba0*/  IADD3 R8, -R6, RZ, RZ ;  /* 0x000000ff06087210 */ /* 0x000fe40007ffe1ff */
[----:B------:R-:W-:Y:S01]  /*abb0*/  SEL R9, R57, RZ, !P1 ;  /* 0x000000ff39097207 */ /* 0x000fe20004800000 */
[----:B------:R-:W-:Y:S01]  /*abc0*/  IMAD R12, R21, 0x80, R12 ;  /* 0x00000080150c7824 */ /* 0x000fe200078e020c */
[----:B------:R-:W-:Y:S01]  /*abd0*/  SEL R10, R7, RZ, !P1 ;  /* 0x000000ff070a7207 */ /* 0x000fe20004800000 */
[----:B------:R-:W-:-:S02]  /*abe0*/  IMAD R7, R14, c[0x0][0x3ec], R11 ;  /* 0x0000fb000e077a24 */ /* 0x000fc400078e020b */
[----:B------:R-:W-:Y:S02]  /*abf0*/  IMAD R11, R8, c[0x0][0x4e8], R0 ;  /* 0x00013a00080b7a24 */ /* 0x000fe400078e0200 */
[----:B------:R-:W-:Y:S01]  /*ac00*/  IMAD R0, R10, c[0x0][0x498], RZ ;  /* 0x000126000a007a24 */ /* 0x000fe200078e02ff */
[----:B------:R-:W-:Y:S01]  /*ac10*/  IADD3 R3, R3, R7, RZ ;  /* 0x0000000703037210 */ /* 0x000fe20007ffe0ff */
[----:B------:R-:W-:-:S04]  /*ac20*/  IMAD.WIDE.U32 R4, R9, c[0x0][0x498], R4 ;  /* 0x0001260009047a25 */ /* 0x000fc800078e0004 */
[----:B------:R-:W-:Y:S01]  /*ac30*/  IMAD R7, R9, c[0x0][0x49c], R0 ;  /* 0x0001270009077a24 */ /* 0x000fe200078e0200 */
[----:B------:R-:W-:Y:S01]  /*ac40*/  SHF.R.S32.HI R0, RZ, 0x1f, R6 ;  /* 0x0000001fff007819 */ /* 0x000fe20000011406 */
[----:B------:R-:W-:Y:S01]  /*ac50*/  @P2 IMAD.HI.U32 R8, R12, c[0x0][0x4ec], RZ ;  /* 0x00013b000c082a27 */ /* 0x000fe200078e00ff */
[----:B------:R-:W-:-:S03]  /*ac60*/  IADD3 R4, P1, R6, R4, RZ ;  /* 0x0000000406047210 */ /* 0x000fc60007f3e0ff */
[----:B------:R-:W-:Y:S01]  /*ac70*/  IMAD R6, R10, c[0x0][0x3f0], RZ ;  /* 0x0000fc000a067a24 */ /* 0x000fe200078e02ff */
[----:B------:R-:W-:Y:S01]  /*ac80*/  IADD3.X R5, R0, R5, R7, P1, !PT ;  /* 0x0000000500057210 */ /* 0x000fe20000ffe407 */
[----:B------:R-:W-:Y:S01]  /*ac90*/  IMAD.SHL.U32 R10, R13, 0x8, RZ ;  /* 0x000000080d0a7824 */ /* 0x000fe200078e00ff */
[----:B------:R-:W-:Y:S01]  /*aca0*/  SHF.R.S32.HI R0, RZ, 0x1f, R11 ;  /* 0x0000001fff007819 */ /* 0x000fe2000001140b */
[----:B------:R-:W-:Y:S01]  /*acb0*/  IMAD.MOV.U32 R18, RZ, RZ, R12 ;  /* 0x000000ffff127224 */ /* 0x000fe200078e000c */
[----:B------:R-:W-:Y:S01]  /*acc0*/  @P2 SHF.R.U32.HI R18, RZ, c[0x0][0x4f0], R8 ;  /* 0x00013c00ff122a19 */ /* 0x000fe20000011608 */
[----:B------:R-:W-:Y:S02]  /*acd0*/  IMAD R13, R9, c[0x0][0x3f4], R6 ;  /* 0x0000fd00090d7a24 */ /* 0x000fe400078e0206 */
[----:B------:R-:W-:Y:S01]  /*ace0*/  IMAD R7, R0, c[0x0][0x488], RZ ;  /* 0x0001220000077a24 */ /* 0x000fe200078e02ff */
[----:B------:R-:W-:Y:S01]  /*acf0*/  LOP3.LUT R0, R10, 0xc0, RZ, 0xc0, !PT ;  /* 0x000000c00a007812 */ /* 0x000fe200078ec0ff */
[----:B------:R-:W-:-:S02]  /*ad00*/  IMAD.SHL.U32 R6, R29, 0x8, RZ ;  /* 0x000000081d067824 */ /* 0x000fc400078e00ff */
[----:B------:R-:W-:-:S03]  /*ad10*/  IMAD.WIDE.U32 R8, R9, c[0x0][0x3f0], R2 ;  /* 0x0000fc0009087a25 */ /* 0x000fc600078e0002 */
[----:B------:R-:W-:Y:S01]  /*ad20*/  LOP3.LUT R10, R0, 0x18, R6, 0xf8, !PT ;  /* 0x00000018000a7812 */ /* 0x000fe200078ef806 */
[----:B------:R-:W-:-:S04]  /*ad30*/  IMAD.WIDE.U32 R2, R11, c[0x0][0x488], R4 ;  /* 0x000122000b027a25 */ /* 0x000fc800078e0004 */
[----:B------:R-:W-:Y:S01]  /*ad40*/  IMAD R4, R11, c[0x0][0x48c], R7 ;  /* 0x000123000b047a24 */ /* 0x000fe200078e0207 */
[----:B------:R-:W-:Y:S01]  /*ad50*/  SHF.R.U32.HI R11, RZ, 0x3, R0 ;  /* 0x00000003ff0b7819 */ /* 0x000fe20000011600 */
[----:B------:R-:W-:Y:S01]  /*ad60*/  IMAD.IADD R5, R9, 0x1, R13 ;  /* 0x0000000109057824 */ /* 0x000fe200078e020d */
[----:B------:R-:W-:Y:S01]  /*ad70*/  IADD3 R0, -R18, RZ, RZ ;  /* 0x000000ff12007210 */ /* 0x000fe20007ffe1ff */
[----:B------:R-:W-:Y:S01]  /*ad80*/  IMAD.IADD R3, R3, 0x1, R4 ;  /* 0x0000000103037824 */ /* 0x000fe200078e0204 */
[----:B------:R-:W-:Y:S02]  /*ad90*/  LEA R7, P1, R2, c[0x0][0x450], 0x2 ;  /* 0x0001140002077a11 */ /* 0x000fe400078210ff */
[----:B------:R-:W-:Y:S01]  /*ada0*/  LOP3.LUT R19, R10, R11, RZ, 0x3c, !PT ;  /* 0x0000000b0a137212 */ /* 0x000fe200078e3cff */
[----:B------:R-:W-:Y:S01]  /*adb0*/  IMAD R9, R0, c[0x0][0x4e8], R12 ;  /* 0x00013a0000097a24 */ /* 0x000fe200078e020c */
[----:B------:R-:W-:Y:S01]  /*adc0*/  LEA.HI.X R0, R2, c[0x0][0x454], R3, 0x2, P1 ;  /* 0x0001150002007a11 */ /* 0x000fe200008f1403 */
[----:B------:R-:W-:Y:S01]  /*add0*/  SHFL.IDX PT, R14, R7, RZ, 0x1c1f ;  /* 0x001c1fff070e7589 */ /* 0x000fe200000e0000 */
[----:B------:R-:W-:-:S02]  /*ade0*/  SHF.R.S32.HI R10, RZ, 0x1f, R18 ;  /* 0x0000001fff0a7819 */ /* 0x000fc40000011412 */
[----:B------:R-:W-:Y:S01]  /*adf0*/  MOV R4, R8 ;  /* 0x0000000800047202 */ /* 0x000fe20000000f00 */
[----:B------:R-:W1:Y:S01]  /*ae00*/  SHFL.IDX PT, R15, R0, RZ, 0x1c1f ;  /* 0x001c1fff000f7589 */ /* 0x000e6200000e0000 */
[----:B------:R-:W-:Y:S02]  /*ae10*/  IMAD R8, R21, 0x80, R16 ;  /* 0x0000008015087824 */ /* 0x000fe400078e0210 */
[----:B------:R-:W-:Y:S01]  /*ae20*/  IMAD R2, R10, c[0x0][0x3e0], RZ ;  /* 0x0000f8000a027a24 */ /* 0x000fe200078e02ff */
[----:B------:R-:W-:Y:S02]  /*ae30*/  SHFL.IDX PT, R12, R7, 0x1, 0x1c1f ;  /* 0x003c1f00070c7f89 */ /* 0x000fe400000e0000 */
[----:B------:R-:W-:Y:S02]  /*ae40*/  ISETP.GE.OR P3, PT, R8, R24, P0 ;  /* 0x000000180800720c */ /* 0x000fe40000766670 */
[----:B------:R-:W2:Y:S04]  /*ae50*/  SHFL.IDX PT, R13, R0, 0x1, 0x1c1f ;  /* 0x003c1f00000d7f89 */ /* 0x000ea800000e0000 */
[----:B------:R-:W-:Y:S04]  /*ae60*/  SHFL.IDX PT, R16, R7, 0x2, 0x1c1f ;  /* 0x005c1f0007107f89 */ /* 0x000fe800000e0000 */
[----:B------:R-:W3:Y:S04]  /*ae70*/  SHFL.IDX PT, R17, R0, 0x2, 0x1c1f ;  /* 0x005c1f0000117f89 */ /* 0x000ee800000e0000 */
[----:B------:R4:W-:Y:S04]  /*ae80*/  SHFL.IDX PT, R10, R7, 0x3, 0x1c1f ;  /* 0x007c1f00070a7f89 */ /* 0x0009e800000e0000 */
[----:B------:R2:W2:Y:S04]  /*ae90*/  SHFL.IDX PT, R11, R0, 0x3, 0x1c1f ;  /* 0x007c1f00000b7f89 */ /* 0x0004a800000e0000 */
[----:B-1----:R-:W-:Y:S01]  /*aea0*/  @!P3 ST.E [R14.64], R50 ;  /* 0x000000320e00b985 */ /* 0x002fe2000c101906 */
[----:B----4-:R-:W-:-:S02]  /*aeb0*/  IMAD R7, R18, c[0x0][0x3e4], R2 ;  /* 0x0000f90012077a24 */ /* 0x010fc400078e0202 */
[----:B------:R-:W-:Y:S01]  /*aec0*/  IMAD.WIDE.U32 R2, R18, c[0x0][0x3e0], R4 ;  /* 0x0000f80012027a25 */ /* 0x000fe200078e0004 */
[C---:B------:R-:W-:Y:S02]  /*aed0*/  IADD3 R5, R8.reuse, 0x40, RZ ;  /* 0x0000004008057810 */ /* 0x040fe40007ffe0ff */
[C---:B--2---:R-:W-:Y:S01]  /*aee0*/  IADD3 R0, R8.reuse, 0x8, RZ ;  /* 0x0000000808007810 */ /* 0x044fe20007ffe0ff */
[----:B------:R-:W-:Y:S01]  /*aef0*/  IMAD.IADD R3, R3, 0x1, R7 ;  /* 0x0000000103037824 */ /* 0x000fe200078e0207 */
[----:B------:R-:W-:Y:S02]  /*af00*/  IADD3 R8, R8, 0x48, RZ ;  /* 0x0000004808087810 */ /* 0x000fe40007ffe0ff */
[-C--:B------:R-:W-:Y:S01]  /*af10*/  ISETP.GE.OR P2, PT, R0, R24.reuse, P0 ;  /* 0x000000180000720c */ /* 0x080fe20000746670 */
[----:B------:R-:W-:Y:S01]  /*af20*/  IMAD.WIDE.U32 R2, R9, c[0x0][0x3d8], R2 ;  /* 0x0000f60009027a25 */ /* 0x000fe200078e0002 */
[----:B------:R-:W-:Y:S02]  /*af30*/  SHF.R.S32.HI R4, RZ, 0x1f, R9 ;  /* 0x0000001fff047819 */ /* 0x000fe40000011409 */
[----:B------:R-:W-:-:S02]  /*af40*/  ISETP.GE.OR P1, PT, R5, R24, P0 ;  /* 0x000000180500720c */ /* 0x000fc40000726670 */
[----:B------:R-:W-:Y:S01]  /*af50*/  ISETP.GE.OR P0, PT, R8, R24, P0 ;  /* 0x000000180800720c */ /* 0x000fe20000706670 */
[----:B------:R-:W-:Y:S01]  /*af60*/  IMAD R0, R4, c[0x0][0x3d8], RZ ;  /* 0x0000f60004007a24 */ /* 0x000fe200078e02ff */
[----:B------:R-:W-:-:S03]  /*af70*/  LEA R5, R20, R19, 0x5 ;  /* 0x0000001314057211 */ /* 0x000fc600078e28ff */
[----:B------:R-:W-:Y:S02]  /*af80*/  IMAD R4, R9, c[0x0][0x3dc], R0 ;  /* 0x0000f70009047a24 */ /* 0x000fe400078e0200 */
[----:B------:R-:W-:Y:S01]  /*af90*/  IMAD.SHL.U32 R0, R5, 0x2, RZ ;  /* 0x0000000205007824 */ /* 0x000fe200078e00ff */
[----:B------:R-:W-:Y:S01]  /*afa0*/  @!P2 ST.E [R12.64], R51 ;  /* 0x000000330c00a985 */ /* 0x000fe2000c101906 */
[----:B------:R-:W-:-:S03]  /*afb0*/  IMAD.IADD R3, R3, 0x1, R4 ;  /* 0x0000000103037824 */ /* 0x000fc600078e0204 */
[----:B---3--:R-:W-:Y:S04]  /*afc0*/  @!P1 ST.E [R16.64], R53 ;  /* 0x0000003510009985 */ /* 0x008fe8000c101906 */
[----:B------:R1:W-:Y:S01]  /*afd0*/  @!P0 ST.E [R10.64], R54 ;  /* 0x000000360a008985 */ /* 0x0003e2000c101906 */
[----:B------:R-:W-:-:S03]  /*afe0*/  LEA R25, P0, R2, c[0x0][0x380], 0x1 ;  /* 0x0000e00002197a11 */ /* 0x000fc600078008ff */
[----:B------:R2:W3:Y:S04]  /*aff0*/  LDS.128 R36, [R0+0x880] ;  /* 0x0008800000247984 */ /* 0x0004e80000000c00 */
[----:B------:R2:W4:Y:S04]  /*b000*/  LDS.128 R48, [R0+0x1080] ;  /* 0x0010800000307984 */ /* 0x0005280000000c00 */
[----:B------:R2:W2:Y:S04]  /*b010*/  LDS.128 R60, [R0+0x1880] ;  /* 0x00188000003c7984 */ /* 0x0004a80000000c00 */
[----:B------:R2:W2:Y:S04]  /*b020*/  LDS.128 R32, [R0+0x2880] ;  /* 0x0028800000207984 */ /* 0x0004a80000000c00 */
[----:B------:R2:W2:Y:S04]  /*b030*/  LDS.128 R44, [R0+0x3080] ;  /* 0x00308000002c7984 */ /* 0x0004a80000000c00 */
[----:B------:R2:W2:Y:S01]  /*b040*/  LDS.128 R56, [R0+0x3880] ;  /* 0x0038800000387984 */ /* 0x0004a20000000c00 */
[----:B-1----:R-:W-:-:S03]  /*b050*/  LEA R11, R21, R52, 0x7 ;  /* 0x00000034150b7211 */ /* 0x002fc600078e38ff */
[----:B------:R1:W1:Y:S01]  /*b060*/  LDS.128 R28, [R0+0x4880] ;  /* 0x00488000001c7984 */ /* 0x0002620000000c00 */
[----:B------:R-:W-:Y:S02]  /*b070*/  LEA.HI.X R10, R2, c[0x0][0x384], R3, 0x1, P0 ;  /* 0x0000e100020a7a11 */ /* 0x000fe400000f0c03 */
[----:B------:R-:W-:Y:S01]  /*b080*/  ISETP.GE.AND P0, PT, R11, R24, PT ;  /* 0x000000180b00720c */ /* 0x000fe20003f06270 */
[----:B------:R1:W1:Y:S04]  /*b090*/  LDS.128 R40, [R0+0x5080] ;  /* 0x0050800000287984 */ /* 0x0002680000000c00 */
[----:B------:R1:W1:Y:S04]  /*b0a0*/  LDS.128 R64, [R0+0x5880] ;  /* 0x0058800000407984 */ /* 0x0002680000000c00 */
[----:B------:R1:W1:Y:S04]  /*b0b0*/  SHFL.IDX PT, R2, R25, RZ, 0x1c1f ;  /* 0x001c1fff19027589 */ /* 0x00026800000e0000 */
[----:B------:R1:W1:Y:S01]  /*b0c0*/  SHFL.IDX PT, R3, R10, RZ, 0x1c1f ;  /* 0x001c1fff0a037589 */ /* 0x00026200000e0000 */
[----:B------:R-:W-:Y:S05]  /*b0d0*/  @P0 BRA `(.L_x_39) ;  /* 0x0000014000000947 */ /* 0x000fea0003800000 */
[----:B---3--:R-:W3:Y:S01]  /*b0e0*/  LDS.128 R20, [R0+0x80] ;  /* 0x0000800000147984 */ /* 0x008ee20000000c00 */
[----:B------:R-:W-:-:S02]  /*b0f0*/  IADD3 R5, R6, 0x20, RZ ;  /* 0x0000002006057810 */ /* 0x000fc40007ffe0ff */
[C---:B------:R-:W-:Y:S01]  /*b100*/  IADD3 R7, R6.reuse, 0x40, RZ ;  /* 0x0000004006077810 */ /* 0x040fe20007ffe0ff */
[----:B------:R-:W5:Y:S01]  /*b110*/  LDS.128 R16, [R0+0x2080] ;  /* 0x0020800000107984 */ /* 0x000f620000000c00 */
[----:B------:R-:W-:Y:S02]  /*b120*/  ISETP.GE.AND P1, PT, R5, c[0x0][0x3c8], PT ;  /* 0x0000f20005007a0c */ /* 0x000fe40003f26270 */
[----:B------:R-:W-:Y:S01]  /*b130*/  ISETP.GE.AND P0, PT, R7, c[0x0][0x3c8], PT ;  /* 0x0000f20007007a0c */ /* 0x000fe20003f06270 */
[----:B------:R4:W2:Y:S01]  /*b140*/  LDS.128 R12, [R0+0x4080] ;  /* 0x00408000000c7984 */ /* 0x0008a20000000c00 */
[----:B------:R-:W-:-:S09]  /*b150*/  ISETP.GE.AND P2, PT, R6, c[0x0][0x3c8], PT ;  /* 0x0000f20006007a0c */ /* 0x000fd20003f46270 */
[----:B------:R-:W-:-:S04]  /*b160*/  @!P1 SHF.R.S32.HI R4, RZ, 0x1f, R5 ;  /* 0x0000001fff049819 */ /* 0x000fc80000011405 */
[----:B------:R-:W-:Y:S01]  /*b170*/  @!P1 LEA.HI R4, R4, R5, RZ, 0x3 ;  /* 0x0000000504049211 */ /* 0x000fe200078f18ff */
[----:B-1----:R-:W-:-:S03]  /*b180*/  @!P2 IMAD.WIDE R8, R6, 0x2, R2 ;  /* 0x000000020608a825 */ /* 0x002fc600078e0202 */
[----:B------:R-:W-:Y:S02]  /*b190*/  @!P1 LOP3.LUT R4, R4, 0xfffffff8, RZ, 0xc0, !PT ;  /* 0xfffffff804049812 */ /* 0x000fe400078ec0ff */
[----:B--2-4-:R-:W-:-:S03]  /*b1a0*/  @!P0 SHF.R.S32.HI R0, RZ, 0x1f, R7 ;  /* 0x0000001fff008819 */ /* 0x014fc60000011407 */
[----:B------:R-:W-:Y:S01]  /*b1b0*/  @!P1 IMAD.WIDE R4, R4, 0x2, R2 ;  /* 0x0000000204049825 */ /* 0x000fe200078e0202 */
[----:B------:R-:W-:-:S04]  /*b1c0*/  @!P0 LEA.HI R0, R0, R7, RZ, 0x3 ;  /* 0x0000000700008211 */ /* 0x000fc800078f18ff */
[----:B------:R-:W-:Y:S01]  /*b1d0*/  @!P0 LOP3.LUT R0, R0, 0xfffffff8, RZ, 0xc0, !PT ;  /* 0xfffffff800008812 */ /* 0x000fe200078ec0ff */
[----:B---3--:R1:W-:Y:S04]  /*b1e0*/  @!P2 ST.E.128 [R8.64], R20 ;  /* 0x000000140800a985 */ /* 0x0083e8000c101d06 */
[----:B------:R-:W-:Y:S01]  /*b1f0*/  @!P0 IMAD.WIDE R2, R0, 0x2, R2 ;  /* 0x0000000200028825 */ /* 0x000fe200078e0202 */
[----:B-----5:R1:W-:Y:S04]  /*b200*/  @!P1 ST.E.128 [R4.64], R16 ;  /* 0x0000001004009985 */ /* 0x0203e8000c101d06 */
[----:B------:R1:W-:Y:S02]  /*b210*/  @!P0 ST.E.128 [R2.64], R12 ;  /* 0x0000000c02008985 */ /* 0x0003e4000c101d06 */
.L_x_39:
[----:B---3--:R-:W-:Y:S05]  /*b220*/  BSYNC B0 ;  /* 0x0000000000007941 */ /* 0x008fea0003800000 */
.L_x_38:
[----:B-12---:R-:W-:Y:S01]  /*b230*/  IADD3 R0, R11, 0x20, RZ ;  /* 0x000000200b007810 */ /* 0x006fe20007ffe0ff */
[----:B------:R1:W2:Y:S01]  /*b240*/  SHFL.IDX PT, R3, R10, 0x1, 0x1c1f ;  /* 0x003c1f000a037f89 */ /* 0x0002a200000e0000 */
[----:B------:R-:W-:Y:S02]  /*b250*/  BSSY B0, `(.L_x_40) ;  /* 0x0000015000007945 */ /* 0x000fe40003800000 */
[----:B------:R-:W-:Y:S01]  /*b260*/  ISETP.GE.AND P0, PT, R0, R24, PT ;  /* 0x000000180000720c */ /* 0x000fe20003f06270 */
[----:B------:R1:W3:-:S12]  /*b270*/  SHFL.IDX PT, R2, R25, 0x1, 0x1c1f ;  /* 0x003c1f0019027f89 */ /* 0x0002d800000e0000 */
[----:B------:R-:W-:Y:S05]  /*b280*/  @P0 BRA `(.L_x_41) ;  /* 0x0000011000000947 */ /* 0x000fea0003800000 */
[C---:B------:R-:W-:Y:S02]  /*b290*/  IADD3 R5, R6.reuse, 0x20, RZ ;  /* 0x0000002006057810 */ /* 0x040fe40007ffe0ff */
[C---:B------:R-:W-:Y:S02]  /*b2a0*/  IADD3 R7, R6.reuse, 0x40, RZ ;  /* 0x0000004006077810 */ /* 0x040fe40007ffe0ff */
[----:B------:R-:W-:Y:S02]  /*b2b0*/  ISETP.GE.AND P1, PT, R5, c[0x0][0x3c8], PT ;  /* 0x0000f20005007a0c */ /* 0x000fe40003f26270 */
        /* <DEDUP_REMOVED lines=14> */
.L_x_41:
[----:B------:R-:W-:Y:S05]  /*b3a0*/  BSYNC B0 ;  /* 0x0000000000007941 */ /* 0x000fea0003800000 */
.L_x_40:
[----:B------:R-:W-:Y:S01]  /*b3b0*/  IADD3 R0, R11, 0x40, RZ ;  /* 0x000000400b007810 */ /* 0x000fe20007ffe0ff */
[----:B--2---:R2:W1:Y:S01]  /*b3c0*/  SHFL.IDX PT, R3, R10, 0x2, 0x1c1f ;  /* 0x005c1f000a037f89 */ /* 0x00446200000e0000 */
[----:B------:R-:W-:Y:S02]  /*b3d0*/  BSSY B0, `(.L_x_42) ;  /* 0x0000015000007945 */ /* 0x000fe40003800000 */
[----:B------:R-:W-:Y:S01]  /*b3e0*/  ISETP.GE.AND P0, PT, R0, R24, PT ;  /* 0x000000180000720c */ /* 0x000fe20003f06270 */
[----:B---3--:R2:W3:-:S12]  /*b3f0*/  SHFL.IDX PT, R2, R25, 0x2, 0x1c1f ;  /* 0x005c1f0019027f89 */ /* 0x0084d800000e0000 */
        /* <DEDUP_REMOVED lines=9> */
[--C-:B-1-3--:R-:W-:Y:S01]  /*b490*/  @!P2 IMAD.WIDE R8, R6, 0x2, R2.reuse ;  /* 0x000000020608a825 */ /* 0x10afe200078e0202 */
[----:B------:R-:W-:Y:S02]  /*b4a0*/  @!P0 LEA.HI R0, R0, R7, RZ, 0x3 ;  /* 0x0000000700008211 */ /* 0x000fe400078f18ff */
[----:B------:R-:W-:Y:S02]  /*b4b0*/  @!P1 LOP3.LUT R4, R4, 0xfffffff8, RZ, 0xc0, !PT ;  /* 0xfffffff804049812 */ /* 0x000fe400078ec0ff */
[----:B------:R-:W-:Y:S01]  /*b4c0*/  @!P0 LOP3.LUT R0, R0, 0xfffffff8, RZ, 0xc0, !PT ;  /* 0xfffffff800008812 */ /* 0x000fe200078ec0ff */
[----:B----4-:R1:W-:Y:S02]  /*b4d0*/  @!P2 ST.E.128 [R8.64], R48 ;  /* 0x000000300800a985 */ /* 0x0103e4000c101d06 */
[----:B------:R-:W-:-:S04]  /*b4e0*/  @!P1 IMAD.WIDE R4, R4, 0x2, R2 ;  /* 0x0000000204049825 */ /* 0x000fc800078e0202 */
[----:B------:R-:W-:Y:S01]  /*b4f0*/  @!P0 IMAD.WIDE R2, R0, 0x2, R2 ;  /* 0x0000000200028825 */ /* 0x000fe200078e0202 */
[----:B------:R1:W-:Y:S04]  /*b500*/  @!P1 ST.E.128 [R4.64], R44 ;  /* 0x0000002c04009985 */ /* 0x0003e8000c101d06 */
[----:B------:R1:W-:Y:S02]  /*b510*/  @!P0 ST.E.128 [R2.64], R40 ;  /* 0x0000002802008985 */ /* 0x0003e4000c101d06 */
.L_x_43:
[----:B------:R-:W-:Y:S05]  /*b520*/  BSYNC B0 ;  /* 0x0000000000007941 */ /* 0x000fea0003800000 */
.L_x_42:
[----:B------:R-:W-:Y:S01]  /*b530*/  IADD3 R0, R11, 0x60, RZ ;  /* 0x000000600b007810 */ /* 0x000fe20007ffe0ff */
[----:B-1----:R1:W2:Y:S03]  /*b540*/  SHFL.IDX PT, R3, R10, 0x3, 0x1c1f ;  /* 0x007c1f000a037f89 */ /* 0x0022a600000e0000 */
[----:B------:R-:W-:Y:S01]  /*b550*/  ISETP.GE.AND P0, PT, R0, R24, PT ;  /* 0x000000180000720c */ /* 0x000fe20003f06270 */
[----:B---3--:R1:W3:-:S12]  /*b560*/  SHFL.IDX PT, R2, R25, 0x3, 0x1c1f ;  /* 0x007c1f0019027f89 */ /* 0x0082d800000e0000 */
[----:B------:R-:W-:Y:S05]  /*b570*/  @P0 EXIT ;  /* 0x000000000000094d */ /* 0x000fea0003800000 */
[C---:B------:R-:W-:Y:S02]  /*b580*/  IADD3 R4, R6.reuse, 0x20, RZ ;  /* 0x0000002006047810 */ /* 0x040fe40007ffe0ff */
[----:B------:R-:W-:Y:S02]  /*b590*/  ISETP.GE.AND P1, PT, R6, c[0x0][0x3c8], PT ;  /* 0x0000f20006007a0c */ /* 0x000fe40003f26270 */
[----:B------:R-:W-:-:S11]  /*b5a0*/  ISETP.GE.AND P0, PT, R4, c[0x0][0x3c8], PT ;  /* 0x0000f20004007a0c */ /* 0x000fd60003f06270 */
[----:B--23--:R-:W-:Y:S02]  /*b5b0*/  @!P1 IMAD.WIDE R8, R6, 0x2, R2 ;  /* 0x0000000206089825 */ /* 0x00cfe400078e0202 */
[----:B------:R-:W-:-:S03]  /*b5c0*/  @!P0 SHF.R.S32.HI R0, RZ, 0x1f, R4 ;  /* 0x0000001fff008819 */ /* 0x000fc60000011404 */
[----:B------:R2:W-:Y:S01]  /*b5d0*/  @!P1 ST.E.128 [R8.64], R60 ;  /* 0x0000003c08009985 */ /* 0x0005e2000c101d06 */
[----:B------:R-:W-:-:S04]  /*b5e0*/  @!P0 LEA.HI R0, R0, R4, RZ, 0x3 ;  /* 0x0000000400008211 */ /* 0x000fc800078f18ff */
[----:B------:R-:W-:-:S05]  /*b5f0*/  @!P0 LOP3.LUT R0, R0, 0xfffffff8, RZ, 0xc0, !PT ;  /* 0xfffffff800008812 */ /* 0x000fca00078ec0ff */
[----:B------:R-:W-:Y:S01]  /*b600*/  @!P0 IMAD.WIDE R4, R0, 0x2, R2 ;  /* 0x0000000200048825 */ /* 0x000fe200078e0202 */
[----:B------:R-:W-:-:S04]  /*b610*/  IADD3 R0, R6, 0x40, RZ ;  /* 0x0000004006007810 */ /* 0x000fc80007ffe0ff */
[----:B------:R2:W-:Y:S01]  /*b620*/  @!P0 ST.E.128 [R4.64], R56 ;  /* 0x0000003804008985 */ /* 0x0005e2000c101d06 */
[----:B------:R-:W-:-:S13]  /*b630*/  ISETP.GE.AND P0, PT, R0, c[0x0][0x3c8], PT ;  /* 0x0000f20000007a0c */ /* 0x000fda0003f06270 */
[----:B------:R-:W-:Y:S05]  /*b640*/  @P0 EXIT ;  /* 0x000000000000094d */ /* 0x000fea0003800000 */
[----:B--2---:R-:W-:-:S04]  /*b650*/  SHF.R.S32.HI R4, RZ, 0x1f, R0 ;  /* 0x0000001fff047819 */ /* 0x004fc80000011400 */
[----:B------:R-:W-:-:S04]  /*b660*/  LEA.HI R0, R4, R0, RZ, 0x3 ;  /* 0x0000000004007211 */ /* 0x000fc800078f18ff */
[----:B------:R-:W-:-:S05]  /*b670*/  LOP3.LUT R0, R0, 0xfffffff8, RZ, 0xc0, !PT ;  /* 0xfffffff800007812 */ /* 0x000fca00078ec0ff */
[----:B------:R-:W-:-:S05]  /*b680*/  IMAD.WIDE R2, R0, 0x2, R2 ;  /* 0x0000000200027825 */ /* 0x000fca00078e0202 */
[----:B------:R-:W-:Y:S01]  /*b690*/  ST.E.128 [R2.64], R64 ;  /* 0x0000004002007985 */ /* 0x000fe2000c101d06 */
[----:B------:R-:W-:Y:S05]  /*b6a0*/  EXIT ;  /* 0x000000000000794d */ /* 0x000fea0003800000 */
.L_x_36:
[----:B------:R-:W2:Y:S01]  /*b6b0*/  LDL R8, [R1+0x2c] ;  /* 0x00002c0001087983 */ /* 0x000ea20000100800 */
[----:B------:R-:W-:Y:S01]  /*b6c0*/  ISETP.NE.U32.AND P1, PT, RZ, c[0x0][0x508], PT ;  /* 0x00014200ff007a0c */ /* 0x000fe20003f25070 */
[----:B------:R-:W-:Y:S01]  /*b6d0*/  IMAD.MOV.U32 R2, RZ, RZ, 0x4 ;  /* 0x00000004ff027424 */ /* 0x000fe200078e00ff */
[----:B------:R-:W-:Y:S02]  /*b6e0*/  ISETP.NE.U32.AND P0, PT, RZ, c[0x0][0x500], PT ;  /* 0x00014000ff007a0c */ /* 0x000fe40003f05070 */
[----:B------:R-:W-:Y:S02]  /*b6f0*/  ISETP.NE.AND.EX P1, PT, RZ, c[0x0][0x50c], PT, P1 ;  /* 0x00014300ff007a0c */ /* 0x000fe40003f25310 */
[----:B------:R-:W-:Y:S01]  /*b700*/  ISETP.NE.AND.EX P0, PT, RZ, c[0x0][0x504], PT, P0 ;  /* 0x00014100ff007a0c */ /* 0x000fe20003f05300 */
[----:B------:R-:W-:Y:S02]  /*b710*/  IMAD.MOV.U32 R13, RZ, RZ, c[0x0][0x388] ;  /* 0x0000e200ff0d7624 */ /* 0x000fe400078e00ff */
[----:B--2---:R-:W-:-:S08]  /*b720*/  IMAD.WIDE R6, R8, R2, c[0x0][0x500] ;  /* 0x0001400008067625 */ /* 0x004fd000078e0202 */
[----:B------:R-:W-:Y:S02]  /*b730*/  @P1 IMAD.WIDE R2, R8, R2, c[0x0][0x508] ;  /* 0x0001420008021625 */ /* 0x000fe400078e0202 */
[----:B------:R-:W2:Y:S04]  /*b740*/  @P0 LDG.E R0, [R6.64] ;  /* 0x0000000606000981 */ /* 0x000ea8000c1e1900 */
[----:B------:R1:W5:Y:S01]  /*b750*/  @P1 LDG.E R13, [R2.64] ;  /* 0x00000006020d1981 */ /* 0x000362000c1e1900 */
[----:B------:R-:W-:Y:S02]  /*b760*/  CS2R R4, SRZ ;  /* 0x0000000000047805 */ /* 0x000fe4000001ff00 */
[--C-:B--2---:R-:W-:Y:S01]  /*b770*/  @P0 SHF.R.S32.HI R5, RZ, 0x1f, R0.reuse ;  /* 0x0000001fff050819 */ /* 0x104fe20000011400 */
[----:B------:R-:W-:Y:S01]  /*b780*/  @P0 IMAD.MOV.U32 R4, RZ, RZ, R0 ;  /* 0x000000ffff040224 */ /* 0x000fe200078e0000 */
[----:B------:R-:W-:Y:S05]  /*b790*/  @P1 BRA `(.L_x_44) ;  /* 0x0000004000001947 */ /* 0x000fea0003800000 */
[----:B-1----:R-:W-:Y:S05]  /*b7a0*/  @!P0 BRA `(.L_x_44) ;  /* 0x0000003000008947 */ /* 0x002fea0003800000 */
[----:B------:R1:W2:Y:S04]  /*b7b0*/  LDG.E R0, [R6.64] ;  /* 0x0000000606007981 */ /* 0x0002a8000c1e1900 */
[----:B-1----:R-:W2:Y:S02]  /*b7c0*/  LDG.E R6, [R6.64+0x4] ;  /* 0x0000040606067981 */ /* 0x002ea4000c1e1900 */
[----:B--2--5:R-:W-:-:S02]  /*b7d0*/  IADD3 R13, -R0, R6, RZ ;  /* 0x00000006000d7210 */ /* 0x024fc40007ffe1ff */
.L_x_44:
[----:B-1----:R-:W1:Y:S01]  /*b7e0*/  S2R R11, SR_TID.X ;  /* 0x00000000000b7919 */ /* 0x002e620000002100 */
[----:B------:R-:W-:Y:S01]  /*b7f0*/  SHF.R.S32.HI R0, RZ, 0x1f, R8 ;  /* 0x0000001fff007819 */ /* 0x000fe20000011408 */
[----:B------:R-:W-:Y:S01]  /*b800*/  BSSY B0, `(.L_x_45) ;  /* 0x0000029000007945 */ /* 0x000fe20003800000 */
[----:B------:R-:W-:Y:S01]  /*b810*/  SEL R9, R8, RZ, !P0 ;  /* 0x000000ff08097207 */ /* 0x000fe20004000000 */
[----:B------:R-:W2:Y:S01]  /*b820*/  S2R R2, SR_CTAID.Y ;  /* 0x0000000000027919 */ /* 0x000ea20000002600 */
[----:B------:R-:W-:-:S03]  /*b830*/  SEL R10, R0, RZ, !P0 ;  /* 0x000000ff000a7207 */ /* 0x000fc60004000000 */
[----:B------:R-:W3:Y:S01]  /*b840*/  S2R R12, SR_CTAID.Y ;  /* 0x00000000000c7919 */ /* 0x000ee20000002600 */
[----:B-1----:R-:W-:Y:S02]  /*b850*/  ISETP.GE.AND P1, PT, R11, 0x80, PT ;  /* 0x000000800b00780c */ /* 0x002fe40003f26270 */
[----:B--2---:R-:W-:-:S11]  /*b860*/  SHF.R.S32.HI R14, RZ, 0x1f, R2 ;  /* 0x0000001fff0e7819 */ /* 0x004fd60000011402 */
[----:B------:R-:W-:Y:S05]  /*b870*/  @P1 BRA `(.L_x_46) ;  /* 0x0000021000001947 */ /* 0x000fea0003800000 */
[----:B---3--:R-:W1:Y:S01]  /*b880*/  S2R R8, SR_CTAID.X ;  /* 0x0000000000087919 */ /* 0x008e620000002500 */
[----:B-----5:R-:W-:Y:S01]  /*b890*/  IMAD R0, R13, c[0x0][0x4e8], RZ ;  /* 0x00013a000d007a24 */ /* 0x020fe200078e02ff */
[----:B-1----:R-:W-:-:S04]  /*b8a0*/  LEA R8, R8, R11, 0x7 ;  /* 0x0000000b08087211 */ /* 0x002fc800078e38ff */
[----:B------:R-:W-:-:S13]  /*b8b0*/  ISETP.GE.AND P0, PT, R8, R0, PT ;  /* 0x000000000800720c */ /* 0x000fda0003f06270 */
[----:B------:R-:W-:Y:S05]  /*b8c0*/  @P0 BRA `(.L_x_46) ;  /* 0x000001c000000947 */ /* 0x000fea0003800000 */
[----:B------:R-:W-:Y:S01]  /*b8d0*/  MOV R0, c[0x0][0x4e8] ;  /* 0x00013a0000007a02 */ /* 0x000fe20000000f00 */
[----:B------:R-:W-:Y:S01]  /*b8e0*/  IMAD R6, R14, c[0x0][0x490], RZ ;  /* 0x000124000e067a24 */ /* 0x000fe200078e02ff */
[----:B------:R-:W-:Y:S01]  /*b8f0*/  MOV R2, R4 ;  /* 0x0000000400027202 */ /* 0x000fe20000000f00 */
[----:B------:R-:W-:Y:S01]  /*b900*/  IMAD.MOV.U32 R3, RZ, RZ, R5 ;  /* 0x000000ffff037224 */ /* 0x000fe200078e0005 */
[----:B------:R-:W-:Y:S01]  /*b910*/  ISETP.NE.AND P0, PT, R0, 0x1, PT ;  /* 0x000000010000780c */ /* 0x000fe20003f05270 */
[C---:B------:R-:W-:Y:S01]  /*b920*/  IMAD R6, R12.reuse, c[0x0][0x494], R6 ;  /* 0x000125000c067a24 */ /* 0x040fe200078e0206 */
[----:B------:R-:W-:Y:S01]  /*b930*/  MOV R0, R8 ;  /* 0x0000000800007202 */ /* 0x000fe20000000f00 */
[----:B------:R-:W-:-:S05]  /*b940*/  IMAD.WIDE.U32 R2, R12, c[0x0][0x490], R2 ;  /* 0x000124000c027a25 */ /* 0x000fca00078e0002 */
[----:B------:R-:W-:-:S05]  /*b950*/  IADD3 R3, R6, R3, RZ ;  /* 0x0000000306037210 */ /* 0x000fca0007ffe0ff */
[----:B------:R-:W-:-:S04]  /*b960*/  @P0 IMAD.HI.U32 R7, R8, c[0x0][0x4ec], RZ ;  /* 0x00013b0008070a27 */ /* 0x000fc800078e00ff */
[----:B------:R-:W-:Y:S01]  /*b970*/  IMAD.WIDE.U32 R2, R9, c[0x0][0x498], R2 ;  /* 0x0001260009027a25 */ /* 0x000fe200078e0002 */
[----:B------:R-:W-:-:S03]  /*b980*/  @P0 SHF.R.U32.HI R0, RZ, c[0x0][0x4f0], R7 ;  /* 0x00013c00ff000a19 */ /* 0x000fc60000011607 */
[----:B------:R-:W-:Y:S01]  /*b990*/  IMAD R7, R10, c[0x0][0x498], RZ ;  /* 0x000126000a077a24 */ /* 0x000fe200078e02ff */
[----:B------:R-:W-:Y:S01]  /*b9a0*/  IADD3 R2, P0, R0, R2, RZ ;  /* 0x0000000200027210 */ /* 0x000fe20007f1e0ff */
[----:B------:R-:W-:Y:S02]  /*b9b0*/  IMAD.MOV R6, RZ, RZ, -R0 ;  /* 0x000000ffff067224 */ /* 0x000fe400078e0a00 */
[----:B------:R-:W-:Y:S02]  /*b9c0*/  IMAD R7, R9, c[0x0][0x49c], R7 ;  /* 0x0001270009077a24 */ /* 0x000fe400078e0207 */
[----:B------:R-:W-:Y:S01]  /*b9d0*/  IMAD R6, R6, c[0x0][0x4e8], R8 ;  /* 0x00013a0006067a24 */ /* 0x000fe200078e0208 */
[----:B------:R-:W-:-:S04]  /*b9e0*/  SHF.R.S32.HI R8, RZ, 0x1f, R0 ;  /* 0x0000001fff087819 */ /* 0x000fc80000011400 */
[----:B------:R-:W-:Y:S02]  /*b9f0*/  SHF.R.S32.HI R0, RZ, 0x1f, R6 ;  /* 0x0000001fff007819 */ /* 0x000fe40000011406 */
[----:B------:R-:W-:-:S03]  /*ba00*/  IADD3.X R3, R8, R3, R7, P0, !PT ;  /* 0x0000000308037210 */ /* 0x000fc600007fe407 */
[----:B------:R-:W-:Y:S02]  /*ba10*/  IMAD R0, R0, c[0x0][0x488], RZ ;  /* 0x0001220000007a24 */ /* 0x000fe400078e02ff */
[----:B------:R-:W-:-:S04]  /*ba20*/  IMAD.WIDE.U32 R2, R6, c[0x0][0x488], R2 ;  /* 0x0001220006027a25 */ /* 0x000fc800078e0002 */
[----:B------:R-:W-:Y:S01]  /*ba30*/  IMAD R0, R6, c[0x0][0x48c], R0 ;  /* 0x0001230006007a24 */ /* 0x000fe200078e0200 */
[----:B------:R-:W-:-:S04]  /*ba40*/  LEA R6, P0, R2, c[0x0][0x450], 0x2 ;  /* 0x0001140002067a11 */ /* 0x000fc800078010ff */
[----:B------:R-:W-:-:S04]  /*ba50*/  IADD3 R0, R3, R0, RZ ;  /* 0x0000000003007210 */ /* 0x000fc80007ffe0ff */
[----:B------:R-:W-:Y:S02]  /*ba60*/  LEA.HI.X R7, R2, c[0x0][0x454], R0, 0x2, P0 ;  /* 0x0001150002077a11 */ /* 0x000fe400000f1400 */
[----:B------:R-:W-:-:S05]  /*ba70*/  MOV R0, 0xff800000 ;  /* 0xff80000000007802 */ /* 0x000fca0000000f00 */
[----:B------:R1:W-:Y:S02]  /*ba80*/  STG.E [R6.64], R0 ;  /* 0x0000000006007986 */ /* 0x0003e4000c101906 */
.L_x_46:
[----:B---3--:R-:W-:Y:S05]  /*ba90*/  BSYNC B0 ;  /* 0x0000000000007941 */ /* 0x008fea0003800000 */
.L_x_45:
[----:B------:R-:W2:Y:S01]  /*baa0*/  S2R R15, SR_CTAID.X ;  /* 0x00000000000f7919 */ /* 0x000ea20000002500 */
[----:B-1----:R-:W-:Y:S01]  /*bab0*/  IMAD R0, R5, c[0x0][0x3a0], RZ ;  /* 0x0000e80005007a24 */ /* 0x002fe200078e02ff */
[----:B------:R-:W-:Y:S01]  /*bac0*/  SHF.R.S32.HI R5, RZ, 0x1f, R11 ;  /* 0x0000001fff057819 */ /* 0x000fe2000001140b */
[C---:B------:R-:W-:Y:S01]  /*bad0*/  IMAD.WIDE.U32 R2, R4.reuse, c[0x0][0x3a0], RZ ;  /* 0x0000e80004027a25 */ /* 0x040fe200078e00ff */
[----:B------:R-:W-:Y:S01]  /*bae0*/  MOV R6, c[0x0][0x4e8] ;  /* 0x00013a0000067a02 */ /* 0x000fe20000000f00 */
[----:B------:R-:W-:Y:S01]  /*baf0*/  BSSY B0, `(.L_x_47) ;  /* 0x000003b000007945 */ /* 0x000fe20003800000 */
[----:B------:R-:W-:Y:S01]  /*bb00*/  LEA.HI R5, R5, R11, RZ, 0x2 ;  /* 0x0000000b05057211 */ /* 0x000fe200078f10ff */
[----:B------:R-:W-:Y:S01]  /*bb10*/  IMAD R0, R4, c[0x0][0x3a4], R0 ;  /* 0x0000e90004007a24 */ /* 0x000fe200078e0200 */
[----:B------:R-:W-:Y:S01]  /*bb20*/  ISETP.NE.AND P0, PT, R6, 0x1, PT ;  /* 0x000000010600780c */ /* 0x000fe20003f05270 */
[----:B------:R-:W-:Y:S01]  /*bb30*/  IMAD R6, R10, c[0x0][0x3f0], RZ ;  /* 0x0000fc000a067a24 */ /* 0x000fe200078e02ff */
[----:B------:R-:W-:Y:S01]  /*bb40*/  LOP3.LUT R4, R5, 0xfffffffc, RZ, 0xc0, !PT ;  /* 0xfffffffc05047812 */ /* 0x000fe200078ec0ff */
[----:B-----5:R-:W-:Y:S01]  /*bb50*/  IMAD R13, R13, c[0x0][0x4e8], RZ ;  /* 0x00013a000d0d7a24 */ /* 0x020fe200078e02ff */
[----:B------:R-:W-:Y:S01]  /*bb60*/  IADD3 R3, R3, R0, RZ ;  /* 0x0000000003037210 */ /* 0x000fe20007ffe0ff */
[----:B------:R-:W-:-:S02]  /*bb70*/  IMAD R0, R14, c[0x0][0x3e8], RZ ;  /* 0x0000fa000e007a24 */ /* 0x000fc400078e02ff */
[----:B------:R-:W-:Y:S01]  /*bb80*/  IMAD.IADD R8, R11, 0x1, -R4 ;  /* 0x000000010b087824 */ /* 0x000fe200078e0a04 */
[----:B------:R-:W-:Y:S01]  /*bb90*/  SHF.R.S32.HI R11, RZ, 0x2, R5 ;  /* 0x00000002ff0b7819 */ /* 0x000fe20000011405 */
[C---:B------:R-:W-:Y:S02]  /*bba0*/  IMAD R0, R12.reuse, c[0x0][0x3ec], R0 ;  /* 0x0000fb000c007a24 */ /* 0x040fe400078e0200 */
[----:B------:R-:W-:Y:S01]  /*bbb0*/  IMAD.WIDE.U32 R2, R12, c[0x0][0x3e8], R2 ;  /* 0x0000fa000c027a25 */ /* 0x000fe200078e0002 */
[----:B------:R-:W-:-:S03]  /*bbc0*/  LEA R4, R8, R11, 0x5 ;  /* 0x0000000b08047211 */ /* 0x000fc600078e28ff */
[----:B------:R-:W-:Y:S01]  /*bbd0*/  IMAD R7, R9, c[0x0][0x3f4], R6 ;  /* 0x0000fd0009077a24 */ /* 0x000fe200078e0206 */
[----:B------:R-:W-:Y:S01]  /*bbe0*/  IADD3 R3, R0, R3, RZ ;  /* 0x0000000300037210 */ /* 0x000fe20007ffe0ff */
[C---:B--2---:R-:W-:Y:S01]  /*bbf0*/  IMAD R4, R15.reuse, 0x80, R4 ;  /* 0x000000800f047824 */ /* 0x044fe200078e0204 */
[----:B------:R-:W-:-:S03]  /*bc00*/  LEA R11, R15, R11, 0x7 ;  /* 0x0000000b0f0b7211 */ /* 0x000fc600078e38ff */
[----:B------:R-:W-:Y:S01]  /*bc10*/  @P0 IMAD.HI.U32 R5, R4, c[0x0][0x4ec], RZ ;  /* 0x00013b0004050a27 */ /* 0x000fe200078e00ff */
[----:B------:R-:W-:-:S03]  /*bc20*/  MOV R0, R4 ;  /* 0x0000000400007202 */ /* 0x000fc60000000f00 */
[----:B------:R-:W-:Y:S01]  /*bc30*/  IMAD.WIDE.U32 R2, R9, c[0x0][0x3f0], R2 ;  /* 0x0000fc0009027a25 */ /* 0x000fe200078e0002 */
[----:B------:R-:W-:-:S04]  /*bc40*/  @P0 SHF.R.U32.HI R0, RZ, c[0x0][0x4f0], R5 ;  /* 0x00013c00ff000a19 */ /* 0x000fc80000011605 */
[--C-:B------:R-:W-:Y:S01]  /*bc50*/  SHF.R.S32.HI R6, RZ, 0x1f, R0.reuse ;  /* 0x0000001fff067819 */ /* 0x100fe20000011400 */
[----:B------:R-:W-:Y:S01]  /*bc60*/  IMAD.MOV R5, RZ, RZ, -R0 ;  /* 0x000000ffff057224 */ /* 0x000fe200078e0a00 */
[----:B------:R-:W-:-:S03]  /*bc70*/  IADD3 R3, R3, R7, RZ ;  /* 0x0000000703037210 */ /* 0x000fc60007ffe0ff */
[----:B------:R-:W-:Y:S02]  /*bc80*/  IMAD R6, R6, c[0x0][0x3e0], RZ ;  /* 0x0000f80006067a24 */ /* 0x000fe400078e02ff */
[----:B------:R-:W-:Y:S02]  /*bc90*/  IMAD R5, R5, c[0x0][0x4e8], R4 ;  /* 0x00013a0005057a24 */ /* 0x000fe400078e0204 */
[----:B------:R-:W-:-:S03]  /*bca0*/  IMAD.WIDE.U32 R2, R0, c[0x0][0x3e0], R2 ;  /* 0x0000f80000027a25 */ /* 0x000fc600078e0002 */
[----:B------:R-:W-:Y:S01]  /*bcb0*/  SHF.R.S32.HI R4, RZ, 0x1f, R5 ;  /* 0x0000001fff047819 */ /* 0x000fe20000011405 */
[----:B------:R-:W-:-:S05]  /*bcc0*/  IMAD R0, R0, c[0x0][0x3e4], R6 ;  /* 0x0000f90000007a24 */ /* 0x000fca00078e0206 */
[----:B------:R-:W-:Y:S01]  /*bcd0*/  IADD3 R3, R3, R0, RZ ;  /* 0x0000000003037210 */ /* 0x000fe20007ffe0ff */
[----:B------:R-:W-:-:S04]  /*bce0*/  IMAD R0, R4, c[0x0][0x3d8], RZ ;  /* 0x0000f60004007a24 */ /* 0x000fc800078e02ff */
[C---:B------:R-:W-:Y:S02]  /*bcf0*/  IMAD R0, R5.reuse, c[0x0][0x3dc], R0 ;  /* 0x0000f70005007a24 */ /* 0x040fe400078e0200 */
[----:B------:R-:W-:-:S04]  /*bd00*/  IMAD.WIDE.U32 R2, R5, c[0x0][0x3d8], R2 ;  /* 0x0000f60005027a25 */ /* 0x000fc800078e0002 */
[----:B------:R-:W-:Y:S01]  /*bd10*/  IMAD.IADD R0, R3, 0x1, R0 ;  /* 0x0000000103007824 */ /* 0x000fe200078e0200 */
[----:B------:R-:W-:-:S04]  /*bd20*/  LEA R14, P0, R2, c[0x0][0x380], 0x1 ;  /* 0x0000e000020e7a11 */ /* 0x000fc800078008ff */
[----:B------:R-:W-:Y:S02]  /*bd30*/  LEA.HI.X R12, R2, c[0x0][0x384], R0, 0x1, P0 ;  /* 0x0000e100020c7a11 */ /* 0x000fe400000f0c00 */
[----:B------:R-:W-:Y:S01]  /*bd40*/  ISETP.GE.AND P0, PT, R11, R13, PT ;  /* 0x0000000d0b00720c */ /* 0x000fe20003f06270 */
[----:B------:R1:W2:Y:S01]  /*bd50*/  SHFL.IDX PT, R2, R14, RZ, 0x1c1f ;  /* 0x001c1fff0e027589 */ /* 0x0002a200000e0000 */
[----:B------:R-:W-:-:S03]  /*bd60*/  SHF.L.U32 R0, R8, 0x3, RZ ;  /* 0x0000000308007819 */ /* 0x000fc600000006ff */
[----:B------:R1:W3:Y:S01]  /*bd70*/  SHFL.IDX PT, R3, R12, RZ, 0x1c1f ;  /* 0x001c1fff0c037589 */ /* 0x0002e200000e0000 */
[C---:B------:R-:W-:Y:S02]  /*bd80*/  IADD3 R9, R0.reuse, 0x20, RZ ;  /* 0x0000002000097810 */ /* 0x040fe40007ffe0ff */
[----:B------:R-:W-:-:S05]  /*bd90*/  IADD3 R10, R0, 0x40, RZ ;  /* 0x00000040000a7810 */ /* 0x000fca0007ffe0ff */
[----:B------:R-:W-:Y:S05]  /*bda0*/  @P0 BRA `(.L_x_48) ;  /* 0x000000f000000947 */ /* 0x000fea0003800000 */
        /* <DEDUP_REMOVED lines=10> */
[----:B------:R2:W-:Y:S02]  /*be50*/  @!P2 ST.E.128 [R6.64], RZ ;  /* 0x000000ff0600a985 */ /* 0x0005e4000c101d06 */
[----:B------:R-:W-:-:S04]  /*be60*/  @!P1 IMAD.WIDE R4, R5, 0x2, R2 ;  /* 0x0000000205049825 */ /* 0x000fc800078e0202 */
[----:B------:R-:W-:Y:S01]  /*be70*/  @!P0 IMAD.WIDE R2, R8, 0x2, R2 ;  /* 0x0000000208028825 */ /* 0x000fe200078e0202 */
[----:B------:R2:W-:Y:S04]  /*be80*/  @!P1 ST.E.128 [R4.64], RZ ;  /* 0x000000ff04009985 */ /* 0x0005e8000c101d06 */
[----:B------:R2:W-:Y:S02]  /*be90*/  @!P0 ST.E.128 [R2.64], RZ ;  /* 0x000000ff02008985 */ /* 0x0005e4000c101d06 */
.L_x_48:
[----:B------:R-:W-:Y:S05]  /*bea0*/  BSYNC B0 ;  /* 0x0000000000007941 */ /* 0x000fea0003800000 */
.L_x_47:
[----:B--2---:R-:W-:Y:S01]  /*beb0*/  IADD3 R4, R11, 0x20, RZ ;  /* 0x000000200b047810 */ /* 0x004fe20007ffe0ff */
[----:B---3--:R2:W3:Y:S01]  /*bec0*/  SHFL.IDX PT, R3, R12, 0x1, 0x1c1f ;  /* 0x003c1f000c037f89 */ /* 0x0084e200000e0000 */
[----:B------:R-:W-:Y:S02]  /*bed0*/  BSSY B0, `(.L_x_49) ;  /* 0x0000013000007945 */ /* 0x000fe40003800000 */
[----:B------:R-:W-:Y:S01]  /*bee0*/  ISETP.GE.AND P0, PT, R4, R13, PT ;  /* 0x0000000d0400720c */ /* 0x000fe20003f06270 */
[----:B------:R2:W4:-:S12]  /*bef0*/  SHFL.IDX PT, R2, R14, 0x1, 0x1c1f ;  /* 0x003c1f000e027f89 */ /* 0x00051800000e0000 */
[----:B------:R-:W-:Y:S05]  /*bf00*/  @P0 BRA `(.L_x_50) ;  /* 0x000000f000000947 */ /* 0x000fea0003800000 */
[----:B------:R-:W-:Y:S02]  /*bf10*/  ISETP.GE.AND P1, PT, R9, c[0x0][0x3c8], PT ;  /* 0x0000f20009007a0c */ /* 0x000fe40003f26270 */
        /* <DEDUP_REMOVED lines=14> */
.L_x_50:
[----:B------:R-:W-:Y:S05]  /*c000*/  BSYNC B0 ;  /* 0x0000000000007941 */ /* 0x000fea0003800000 */
.L_x_49:
[----:B---3--:R-:W-:Y:S01]  /*c010*/  IADD3 R4, R11, 0x40, RZ ;  /* 0x000000400b047810 */ /* 0x008fe20007ffe0ff */
[----:B------:R3:W1:Y:S01]  /*c020*/  SHFL.IDX PT, R3, R12, 0x2, 0x1c1f ;  /* 0x005c1f000c037f89 */ /* 0x00066200000e0000 */
[----:B------:R-:W-:Y:S02]  /*c030*/  BSSY B0, `(.L_x_51) ;  /* 0x0000013000007945 */ /* 0x000fe40003800000 */
[----:B------:R-:W-:Y:S01]  /*c040*/  ISETP.GE.AND P0, PT, R4, R13, PT ;  /* 0x0000000d0400720c */ /* 0x000fe20003f06270 */
[----:B----4-:R3:W4:-:S12]  /*c050*/  SHFL.IDX PT, R2, R14, 0x2, 0x1c1f ;  /* 0x005c1f000e027f89 */ /* 0x01071800000e0000 */
[----:B------:R-:W-:Y:S05]  /*c060*/  @P0 BRA `(.L_x_52) ;  /* 0x000000f000000947 */ /* 0x000fea0003800000 */
[----:B------:R-:W-:Y:S02]  /*c070*/  ISETP.GE.AND P1, PT, R9, c[0x0][0x3c8], PT ;  /* 0x0000f20009007a0c */ /* 0x000fe40003f26270 */
[----:B------:R-:W-:Y:S02]  /*c080*/  ISETP.GE.AND P0, PT, R10, c[0x0][0x3c8], PT ;  /* 0x0000f2000a007a0c */ /* 0x000fe40003f06270 */
[----:B------:R-:W-:-:S09]  /*c090*/  ISETP.GE.AND P2, PT, R0, c[0x0][0x3c8], PT ;  /* 0x0000f20000007a0c */ /* 0x000fd20003f46270 */
[----:B------:R-:W-:Y:S02]  /*c0a0*/  @!P1 SHF.R.S32.HI R5, RZ, 0x1f, R9 ;  /* 0x0000001fff059819 */ /* 0x000fe40000011409 */
[----:B------:R-:W-:Y:S02]  /*c0b0*/  @!P0 SHF.R.S32.HI R4, RZ, 0x1f, R10 ;  /* 0x0000001fff048819 */ /* 0x000fe4000001140a */
[----:B------:R-:W-:Y:S01]  /*c0c0*/  @!P1 LEA.HI R5, R5, R9, RZ, 0x3 ;  /* 0x0000000905059211 */ /* 0x000fe200078f18ff */
[--C-:B-1--4-:R-:W-:Y:S01]  /*c0d0*/  @!P2 IMAD.WIDE R6, R0, 0x2, R2.reuse ;  /* 0x000000020006a825 */ /* 0x112fe200078e0202 */
        /* <DEDUP_REMOVED lines=8> */
.L_x_52:
[----:B------:R-:W-:Y:S05]  /*c160*/  BSYNC B0 ;  /* 0x0000000000007941 */ /* 0x000fea0003800000 */
.L_x_51:
[----:B-1----:R-:W-:Y:S01]  /*c170*/  IADD3 R4, R11, 0x60, RZ ;  /* 0x000000600b047810 */ /* 0x002fe20007ffe0ff */
[----:B------:R1:W2:Y:S03]  /*c180*/  SHFL.IDX PT, R3, R12, 0x3, 0x1c1f ;  /* 0x007c1f000c037f89 */ /* 0x0002a600000e0000 */
[----:B------:R-:W-:Y:S01]  /*c190*/  ISETP.GE.AND P0, PT, R4, R13, PT ;  /* 0x0000000d0400720c */ /* 0x000fe20003f06270 */
[----:B----4-:R1:W4:-:S12]  /*c1a0*/  SHFL.IDX PT, R2, R14, 0x3, 0x1c1f ;  /* 0x007c1f000e027f89 */ /* 0x01031800000e0000 */
[----:B------:R-:W-:Y:S05]  /*c1b0*/  @P0 EXIT ;  /* 0x000000000000094d */ /* 0x000fea0003800000 */
[----:B------:R-:W-:Y:S02]  /*c1c0*/  ISETP.GE.AND P0, PT, R9, c[0x0][0x3c8], PT ;  /* 0x0000f20009007a0c */ /* 0x000fe40003f06270 */
[----:B------:R-:W-:-:S11]  /*c1d0*/  ISETP.GE.AND P1, PT, R0, c[0x0][0x3c8], PT ;  /* 0x0000f20000007a0c */ /* 0x000fd60003f26270 */
[----:B------:R-:W-:Y:S02]  /*c1e0*/  @!P0 SHF.R.S32.HI R4, RZ, 0x1f, R9 ;  /* 0x0000001fff048819 */ /* 0x000fe40000011409 */
[----:B--2-4-:R-:W-:Y:S02]  /*c1f0*/  @!P1 IMAD.WIDE R6, R0, 0x2, R2 ;  /* 0x0000000200069825 */ /* 0x014fe400078e0202 */
[----:B------:R-:W-:-:S03]  /*c200*/  @!P0 LEA.HI R4, R4, R9, RZ, 0x3 ;  /* 0x0000000904048211 */ /* 0x000fc600078f18ff */
[----:B------:R2:W-:Y:S01]  /*c210*/  @!P1 ST.E.128 [R6.64], RZ ;  /* 0x000000ff06009985 */ /* 0x0005e2000c101d06 */
[----:B------:R-:W-:-:S05]  /*c220*/  @!P0 LOP3.LUT R4, R4, 0xfffffff8, RZ, 0xc0, !PT ;  /* 0xfffffff804048812 */ /* 0x000fca00078ec0ff */
[----:B------:R-:W-:-:S05]  /*c230*/  @!P0 IMAD.WIDE R4, R4, 0x2, R2 ;  /* 0x0000000204048825 */ /* 0x000fca00078e0202 */
[----:B------:R2:W-:Y:S01]  /*c240*/  @!P0 ST.E.128 [R4.64], RZ ;  /* 0x000000ff04008985 */ /* 0x0005e2000c101d06 */
[----:B------:R-:W-:-:S13]  /*c250*/  ISETP.GE.AND P0, PT, R10, c[0x0][0x3c8], PT ;  /* 0x0000f2000a007a0c */ /* 0x000fda0003f06270 */
[----:B------:R-:W-:Y:S05]  /*c260*/  @P0 EXIT ;  /* 0x000000000000094d */ /* 0x000fea0003800000 */
[----:B------:R-:W-:-:S04]  /*c270*/  SHF.R.S32.HI R0, RZ, 0x1f, R10 ;  /* 0x0000001fff007819 */ /* 0x000fc8000001140a */
[----:B------:R-:W-:-:S04]  /*c280*/  LEA.HI R0, R0, R10, RZ, 0x3 ;  /* 0x0000000a00007211 */ /* 0x000fc800078f18ff */
[----:B------:R-:W-:-:S05]  /*c290*/  LOP3.LUT R0, R0, 0xfffffff8, RZ, 0xc0, !PT ;  /* 0xfffffff800007812 */ /* 0x000fca00078ec0ff */
[----:B------:R-:W-:-:S05]  /*c2a0*/  IMAD.WIDE R2, R0, 0x2, R2 ;  /* 0x0000000200027825 */ /* 0x000fca00078e0202 */
[----:B------:R-:W-:Y:S01]  /*c2b0*/  ST.E.128 [R2.64], RZ ;  /* 0x000000ff02007985 */ /* 0x000fe2000c101d06 */
[----:B------:R-:W-:Y:S05]  /*c2c0*/  EXIT ;  /* 0x000000000000794d */ /* 0x000fea0003800000 */
.L_x_53:
        /* <DEDUP_REMOVED lines=11> */
.L_x_856:


//--------------------- .text._ZN7cutlass13device_kernelIN5flash19enable_sm80_to_sm89INS1_16FlashAttnFwdSm80INS1_25CollectiveMainloopFwdSm80ILi4ELi1ELb0EN4cute5tupleIJNS5_1CILi128EEENS7_ILi64EEENS7_ILi96EEEEEELi96ENS_6half_tEfNS_4arch4Sm80ELb0ELb0ELb1ELb1ELb1ELb1ELb1ELb0EEENS1_21CollectiveEpilogueFwdINS6_IJS8_SA_S9_EEENS6_IJNS7_ILi1EEESI_SI_EEESC_SE_Li128ELb1ELb1ELb0ELb0EEENS1_19SingleTileSchedulerILb1ELb0ELb1ELi128EEEEEEEEEvNT_6ParamsE --------------------------
	.section	.text._ZN7cutlass13device_kernelIN5flash19enable_sm80_to_sm89INS1_16FlashAttnFwdSm80INS1_25CollectiveMainloopFwdSm80ILi4ELi1ELb0EN4cute5tupleIJNS5_1CILi128EEENS7_ILi64EEENS7_ILi96EEEEEELi96ENS_6half_tEfNS_4arch4Sm80ELb0ELb0ELb1ELb1ELb1ELb1ELb1ELb0EEENS1_21CollectiveEpilogueFwdINS6_IJS8_SA_S9_EEENS6_IJNS7_ILi1EEESI_SI_EEESC_SE_Li128ELb1ELb1ELb0ELb0EEENS1_19SingleTileSchedulerILb1ELb0ELb1ELi128EEEEEEEEEvNT_6ParamsE,"ax",@progbits
	.sectioninfo	@"SHI_REGISTERS=255"
	.align	128
.text._ZN7cutlass13device_kernelIN5flash19enable_sm80_to_sm89INS1_16FlashAttnFwdSm80INS1_25CollectiveMainloopFwdSm80ILi4ELi1ELb0EN4cute5tupleIJNS5_1CILi128EEENS7_ILi64EEENS7_ILi96EEEEEELi96ENS_6half_tEfNS_4arch4Sm80ELb0ELb0ELb1ELb1ELb1ELb1ELb1ELb0EEENS1_21CollectiveEpilogueFwdINS6_IJS8_SA_S9_EEENS6_IJNS7_ILi1EEESI_SI_EEESC_SE_Li128ELb1ELb1ELb0ELb0EEENS1_19SingleTileSchedulerILb1ELb0ELb1ELi128EEEEEEEEEvNT_6ParamsE:
        .type           _ZN7cutlass13device_kernelIN5flash19enable_sm80_to_sm89INS1_16FlashAttnFwdSm80INS1_25CollectiveMainloopFwdSm80ILi4ELi1ELb0EN4cute5tupleIJNS5_1CILi128EEENS7_ILi64EEENS7_ILi96EEEEEELi96ENS_6half_tEfNS_4arch4Sm80ELb0ELb0ELb1ELb1ELb1ELb1ELb1ELb0EEENS1_21CollectiveEpilogueFwdINS6_IJS8_SA_S9_EEENS6_IJNS7_ILi1EEESI_SI_EEESC_SE_Li128ELb1ELb1ELb0ELb0EEENS1_19SingleTileSchedulerILb1ELb0ELb1ELi128EEEEEEEEEvNT_6ParamsE,@function
        .size           _ZN7cutlass13device_kernelIN5flash19enable_sm80_to_sm89INS1_16FlashAttnFwdSm80INS1_25CollectiveMainloopFwdSm80ILi4ELi1ELb0EN4cute5tupleIJNS5_1CILi128EEENS7_ILi64EEENS7_ILi96EEEEEELi96ENS_6half_tEfNS_4arch4Sm80ELb0ELb0ELb1ELb1ELb1ELb1ELb1ELb0EEENS1_21CollectiveEpilogueFwdINS6_IJS8_SA_S9_EEENS6_IJNS7_ILi1EEESI_SI_EEESC_SE_Li128ELb1ELb1ELb0ELb0EEENS1_19SingleTileSchedulerILb1ELb0ELb1ELi128EEEEEEEEEvNT_6ParamsE,(.L_x_857 - _ZN7cutlass13device_kernelIN5flash19enable_sm80_to_sm89INS1_16FlashAttnFwdSm80INS1_25CollectiveMainloopFwdSm80ILi4ELi1ELb0EN4cute5tupleIJNS5_1CILi128EEENS7_ILi64EEENS7_ILi96EEEEEELi96ENS_6half_tEfNS_4arch4Sm80ELb0ELb0ELb1ELb1ELb1ELb1ELb1ELb0EEENS1_21CollectiveEpilogueFwdINS6_IJS8_SA_S9_EEENS6_IJNS7_ILi1EEESI_SI_EEESC_SE_Li128ELb1ELb1ELb0ELb0EEENS1_19SingleTileSchedulerILb1ELb0ELb1ELi128EEEEEEEEEvNT_6ParamsE)
        .other          _ZN7cutlass13device_kernelIN5flash19enable_sm80_to_sm89INS1_16FlashAttnFwdSm80INS1_25CollectiveMainloopFwdSm80ILi4ELi1ELb0EN4cute5tupleIJNS5_1CILi128EEENS7_ILi64EEENS7_ILi96EEEEEELi96ENS_6half_tEfNS_4arch4Sm80ELb0ELb0ELb1ELb1ELb1ELb1ELb1ELb0EEENS1_21CollectiveEpilogueFwdINS6_IJS8_SA_S9_EEENS6_IJNS7_ILi1EEESI_SI_EEESC_SE_Li128ELb1ELb1ELb0ELb0EEENS1_19SingleTileSchedulerILb1ELb0ELb1ELi128EEEEEEEEEvNT_6ParamsE,@"STO_CUDA_ENTRY STV_DEFAULT"
_ZN7cutlass13device_kernelIN5flash19enable_sm80_to_sm89INS1_16FlashAttnFwdSm80INS1_25CollectiveMainloopFwdSm80ILi4ELi1ELb0EN4cute5tupleIJNS5_1CILi128EEENS7_ILi64EEENS7_ILi96EEEEEELi96ENS_6half_tEfNS_4arch4Sm80ELb0ELb0ELb1ELb1ELb1ELb1ELb1ELb0EEENS1_21CollectiveEpilogueFwdINS6_IJS8_SA_S9_EEENS6_IJNS7_ILi1EEESI_SI_EEESC_SE_Li128ELb1ELb1ELb0ELb0EEENS1_19SingleTileSchedulerILb1ELb0ELb1ELi128EEEEEEEEEvNT_6ParamsE:
        /* <DEDUP_REMOVED lines=17> */
.L_x_55:
        /* <DEDUP_REMOVED lines=8> */
.L_x_57:
[----:B------:R-:W-:-:S05]  /*0190*/  MOV R0, c[0x0][0x54c] ;  /* 0x0001530000007a02 */ /* 0x000fca0000000f00 */
.L_x_56:
[----:B-----5:R-:W-:Y:S01]  /*01a0*/  IMAD R0, R0, c[0x0][0x548], RZ ;  /* 0x0001520000007a24 */ /* 0x020fe200078e02ff */
[----:B-1----:R-:W-:-:S04]  /*01b0*/  SHF.L.U32 R2, R175, 0x7, RZ ;  /* 0x00000007af027819 */ /* 0x002fc800000006ff */
[----:B------:R-:W-:-:S04]  /*01c0*/  ISETP.GE.AND P0, PT, R2, R0, PT ;  /* 0x000000000200720c */ /* 0x000fc80003f06270 */
[----:B------:R-:W-:-:S05]  /*01d0*/  SEL R0, R5, 0xffffffff, !P0 ;  /* 0xffffffff05007807 */ /* 0x000fca0004000000 */
[----:B------:R1:W-:Y:S01]  /*01e0*/  STL [R1+0x20], R0 ;  /* 0x0000200001007387 */ /* 0x0003e20000100800 */
[----:B------:R-:W-:Y:S05]  /*01f0*/  BRA `(.L_x_58) ;  /* 0x0000013000007947 */ /* 0x000fea0003800000 */
.L_x_54:
[----:B---3--:R-:W-:-:S04]  /*0200*/  ISETP.NE.U32.AND P0, PT, RZ, c[0x0][0x568], PT ;  /* 0x00015a00ff007a0c */ /* 0x008fc80003f05070 */
[----:B------:R-:W-:-:S13]  /*0210*/  ISETP.NE.AND.EX P0, PT, RZ, c[0x0][0x56c], PT, P0 ;  /* 0x00015b00ff007a0c */ /* 0x000fda0003f05300 */
[----:B------:R-:W-:Y:S05]  /*0220*/  @!P0 BRA `(.L_x_59) ;  /* 0x0000002000008947 */ /* 0x000fea0003800000 */
[----:B------:R1:W5:Y:S01]  /*0230*/  LDG.E R0, [R2.64] ;  /* 0x0000000602007981 */ /* 0x000362000c1e1900 */
[----:B------:R-:W-:Y:S05]  /*0240*/  BRA `(.L_x_60) ;  /* 0x0000009000007947 */ /* 0x000fea0003800000 */
.L_x_59:
        /* <DEDUP_REMOVED lines=8> */
.L_x_61:
[----:B------:R-:W-:-:S05]  /*02d0*/  MOV R0, c[0x0][0x54c] ;  /* 0x0001530000007a02 */ /* 0x000fca0000000f00 */
.L_x_60:
[----:B-----5:R-:W-:Y:S01]  /*02e0*/  IMAD R0, R0, c[0x0][0x548], RZ ;  /* 0x0001520000007a24 */ /* 0x020fe200078e02ff */
[----:B-1----:R-:W-:-:S04]  /*02f0*/  SHF.L.U32 R2, R175, 0x7, RZ ;  /* 0x00000007af027819 */ /* 0x002fc800000006ff */
[----:B------:R-:W-:-:S04]  /*0300*/  ISETP.GE.AND P0, PT, R2, R0, PT ;  /* 0x000000000200720c */ /* 0x000fc80003f06270 */
[----:B------:R-:W-:-:S05]  /*0310*/  SEL R0, R5, 0xffffffff, !P0 ;  /* 0xffffffff05007807 */ /* 0x000fca0004000000 */
[----:B------:R1:W-:Y:S04]  /*0320*/  STL [R1+0x20], R0 ;  /* 0x0000200001007387 */ /* 0x0003e80000100800 */
.L_x_58:
[----:B------:R-:W2:Y:S02]  /*0330*/  LDL R38, [R1+0x20] ;  /* 0x0000200001267983 */ /* 0x000ea40000100800 */
[----:B--2---:R-:W-:-:S13]  /*0340*/  ISETP.GE.AND P0, PT, R38, RZ, PT ;  /* 0x000000ff2600720c */ /* 0x004fda0003f06270 */
[----:B------:R-:W-:Y:S05]  /*0350*/  @!P0 EXIT ;  /* 0x000000000000894d */ /* 0x000fea0003800000 */
[----:B------:R-:W-:Y:S01]  /*0360*/  ISETP.NE.U32.AND P0, PT, RZ, c[0x0][0x370], PT ;  /* 0x0000dc00ff007a0c */ /* 0x000fe20003f05070 */
[----:B------:R-:W-:Y:S01]  /*0370*/  CS2R R14, SRZ ;  /* 0x00000000000e7805 */ /* 0x000fe2000001ff00 */
[----:B------:R-:W-:Y:S01]  /*0380*/  ISETP.NE.U32.AND P1, PT, RZ, c[0x0][0x360], PT ;  /* 0x0000d800ff007a0c */ /* 0x000fe20003f25070 */
[----:B------:R-:W-:Y:S01]  /*0390*/  IMAD.MOV.U32 R157, RZ, RZ, RZ ;  /* 0x000000ffff9d7224 */ /* 0x000fe200078e00ff */
[----:B------:R-:W-:Y:S01]  /*03a0*/  ISETP.NE.AND.EX P2, PT, RZ, c[0x0][0x374], PT, P0 ;  /* 0x0000dd00ff007a0c */ /* 0x000fe20003f45300 */
[----:B------:R-:W-:Y:S01]  /*03b0*/  IMAD.MOV.U32 R12, RZ, RZ, RZ ;  /* 0x000000ffff0c7224 */ /* 0x000fe200078e00ff */
[----:B------:R-:W-:Y:S01]  /*03c0*/  ISETP.NE.AND.EX P0, PT, RZ, c[0x0][0x364], PT, P1 ;  /* 0x0000d900ff007a0c */ /* 0x000fe20003f05310 */
[CC--:B------:R-:W-:Y:S01]  /*03d0*/  IMAD.WIDE R6, R38.reuse, R13.reuse, c[0x0][0x348] ;  /* 0x0000d20026067625 */ /* 0x0c0fe200078e020d */
[----:B------:R-:W-:Y:S02]  /*03e0*/  ISETP.NE.U32.AND P1, PT, RZ, c[0x0][0x348], PT ;  /* 0x0000d200ff007a0c */ /* 0x000fe40003f25070 */
[----:B------:R-:W-:Y:S01]  /*03f0*/  ISETP.NE.U32.AND P3, PT, RZ, c[0x0][0x350], PT ;  /* 0x0000d400ff007a0c */ /* 0x000fe20003f65070 */
[----:B------:R-:W-:Y:S01]  /*0400*/  IMAD.WIDE R4, R38, R13, c[0x0][0x350] ;  /* 0x0000d40026047625 */ /* 0x000fe200078e020d */
[----:B------:R-:W-:-:S02]  /*0410*/  ISETP.NE.U32.AND P4, PT, RZ, c[0x0][0x358], PT ;  /* 0x0000d600ff007a0c */ /* 0x000fc40003f85070 */
[----:B------:R-:W-:Y:S01]  /*0420*/  ISETP.NE.AND.EX P1, PT, RZ, c[0x0][0x34c], PT, P1 ;  /* 0x0000d300ff007a0c */ /* 0x000fe20003f25310 */
[CC--:B------:R-:W-:Y:S01]  /*0430*/  IMAD.WIDE R2, R38.reuse, R13.reuse, c[0x0][0x358] ;  /* 0x0000d60026027625 */ /* 0x0c0fe200078e020d */
[----:B------:R-:W-:Y:S02]  /*0440*/  ISETP.NE.AND.EX P3, PT, RZ, c[0x0][0x354], PT, P3 ;  /* 0x0000d500ff007a0c */ /* 0x000fe40003f65330 */
[----:B------:R-:W-:Y:S01]  /*0450*/  ISETP.NE.AND.EX P4, PT, RZ, c[0x0][0x35c], PT, P4 ;  /* 0x0000d700ff007a0c */ /* 0x000fe20003f85340 */
[----:B------:R-:W-:Y:S01]  /*0460*/  @P2 IMAD.WIDE R10, R38, R13, c[0x0][0x370] ;  /* 0x0000dc00260a2625 */ /* 0x000fe200078e020d */
[----:B------:R-:W2:Y:S01]  /*0470*/  S2R R34, SR_CTAID.Y ;  /* 0x0000000000227919 */ /* 0x000ea20000002600 */
[----:B------:R-:W-:Y:S02]  /*0480*/  ULDC UR5, c[0x0][0x2ac] ;  /* 0x0000ab0000057ab9 */ /* 0x000fe40000000800 */
[----:B------:R-:W-:Y:S01]  /*0490*/  ULDC UR4, c[0x0][0x1d0] ;  /* 0x0000740000047ab9 */ /* 0x000fe20000000800 */
[----:B------:R-:W3:Y:S01]  /*04a0*/  @P2 LDG.E R14, [R10.64] ;  /* 0x000000060a0e2981 */ /* 0x000ee2000c1e1900 */
[----:B------:R-:W-:-:S02]  /*04b0*/  IMAD.MOV.U32 R159, RZ, RZ, c[0x0][0x168] ;  /* 0x00005a00ff9f7624 */ /* 0x000fc400078e00ff */
[----:B------:R-:W-:Y:S01]  /*04c0*/  @P0 IMAD.WIDE R8, R38, R13, c[0x0][0x360] ;  /* 0x0000d80026080625 */ /* 0x000fe200078e020d */
[----:B------:R4:W5:Y:S04]  /*04d0*/  @P1 LDG.E R157, [R6.64] ;  /* 0x00000006069d1981 */ /* 0x000968000c1e1900 */
[----:B------:R4:W5:Y:S04]  /*04e0*/  @P3 LDG.E R15, [R4.64] ;  /* 0x00000006040f3981 */ /* 0x000968000c1e1900 */
[----:B------:R4:W5:Y:S01]  /*04f0*/  @P4 LDG.E R12, [R2.64] ;  /* 0x00000006020c4981 */ /* 0x000962000c1e1900 */
[----:B------:R-:W-:-:S03]  /*0500*/  UIMAD UR4, UR5, UR4, URZ ;  /* 0x00000004050472a4 */ /* 0x000fc6000f8e023f */
[----:B------:R1:W5:Y:S01]  /*0510*/  @P0 LDG.E R159, [R8.64] ;  /* 0x00000006089f0981 */ /* 0x000362000c1e1900 */
[----:B------:R-:W-:Y:S01]  /*0520*/  IMAD.MOV.U32 R105, RZ, RZ, c[0x0][0x228] ;  /* 0x00008a00ff697624 */ /* 0x000fe200078e00ff */
[----:B--2---:R-:W-:Y:S01]  /*0530*/  SHF.R.S32.HI R37, RZ, 0x1f, R34 ;  /* 0x0000001fff257819 */ /* 0x004fe20000011422 */
[----:B-1----:R-:W-:Y:S01]  /*0540*/  IMAD.U32 R8, RZ, RZ, UR4 ;  /* 0x00000004ff087e24 */ /* 0x002fe2000f8e00ff */
[----:B---3--:R4:W-:Y:S01]  /*0550*/  STL [R1+0x28], R14 ;  /* 0x0000280e01007387 */ /* 0x0089e20000100800 */
[----:B------:R-:W-:Y:S05]  /*0560*/  @P0 BRA `(.L_x_62) ;  /* 0x0000004000000947 */ /* 0x000fea0003800000 */
[----:B------:R-:W-:Y:S05]  /*0570*/  @!P1 BRA `(.L_x_62) ;  /* 0x0000003000009947 */ /* 0x000fea0003800000 */
[----:B------:R1:W2:Y:S04]  /*0580*/  LDG.E R0, [R6.64] ;  /* 0x0000000606007981 */ /* 0x0002a8000c1e1900 */
[----:B-1--4-:R-:W2:Y:S02]  /*0590*/  LDG.E R6, [R6.64+0x4] ;  /* 0x0000040606067981 */ /* 0x012ea4000c1e1900 */
[----:B--2--5:R-:W-:-:S02]  /*05a0*/  IADD3 R159, -R0, R6, RZ ;  /* 0x00000006009f7210 */ /* 0x024fc40007ffe1ff */
.L_x_62:
[----:B------:R-:W-:-:S04]  /*05b0*/  ISETP.NE.U32.AND P0, PT, RZ, c[0x0][0x368], PT ;  /* 0x0000da00ff007a0c */ /* 0x000fc80003f05070 */
[----:B------:R-:W-:-:S13]  /*05c0*/  ISETP.NE.AND.EX P0, PT, RZ, c[0x0][0x36c], PT, P0 ;  /* 0x0000db00ff007a0c */ /* 0x000fda0003f05300 */
[----:B------:R-:W-:Y:S05]  /*05d0*/  @!P0 BRA `(.L_x_63) ;  /* 0x0000003000008947 */ /* 0x000fea0003800000 */
[----:B----4-:R-:W-:-:S05]  /*05e0*/  IMAD.WIDE R4, R38, R13, c[0x0][0x368] ;  /* 0x0000da0026047625 */ /* 0x010fca00078e020d */
[----:B------:R1:W5:Y:S01]  /*05f0*/  LDG.E R8, [R4.64] ;  /* 0x0000000604087981 */ /* 0x000362000c1e1900 */
[----:B------:R-:W-:Y:S05]  /*0600*/  BRA `(.L_x_64) ;  /* 0x0000004000007947 */ /* 0x000fea0003800000 */
.L_x_63:
[----:B------:R-:W-:Y:S05]  /*0610*/  @!P3 BRA `(.L_x_64) ;  /* 0x000000300000b947 */ /* 0x000fea0003800000 */
[----:B------:R1:W2:Y:S04]  /*0620*/  LDG.E R0, [R4.64] ;  /* 0x0000000604007981 */ /* 0x0002a8000c1e1900 */
[----:B-1--4-:R-:W2:Y:S02]  /*0630*/  LDG.E R4, [R4.64+0x4] ;  /* 0x0000040604047981 */ /* 0x012ea4000c1e1900 */
[----:B--2---:R-:W-:Y:S02]  /*0640*/  IADD3 R8, -R0, R4, RZ ;  /* 0x0000000400087210 */ /* 0x004fe40007ffe1ff */
.L_x_64:
[----:B-1--4-:R1:W2:Y:S04]  /*0650*/  @P4 LDG.E R5, [R2.64] ;  /* 0x0000000602054981 */ /* 0x0122a8000c1e1900 */
[----:B------:R1:W2:Y:S01]  /*0660*/  @P4 LDG.E R4, [R2.64+0x4] ;  /* 0x0000040602044981 */ /* 0x0002a2000c1e1900 */
[----:B------:R-:W-:Y:S01]  /*0670*/  ISETP.NE.U32.AND P0, PT, RZ, c[0x0][0x378], PT ;  /* 0x0000de00ff007a0c */ /* 0x000fe20003f05070 */
[----:B-----5:R-:W-:-:S03]  /*0680*/  IMAD.MOV.U32 R153, RZ, RZ, R8 ;  /* 0x000000ffff997224 */ /* 0x020fc600078e0008 */
[----:B------:R-:W-:Y:S01]  /*0690*/  ISETP.NE.AND.EX P0, PT, RZ, c[0x0][0x37c], PT, P0 ;  /* 0x0000df00ff007a0c */ /* 0x000fe20003f05300 */
[----:B------:R-:W-:-:S12]  /*06a0*/  IMAD.IADD R0, R8, 0x1, -R14 ;  /* 0x0000000108007824 */ /* 0x000fd800078e0a0e */
[----:B-1----:R-:W-:-:S05]  /*06b0*/  @P0 IMAD.WIDE R2, R38, R13, c[0x0][0x378] ;  /* 0x0000de0026020625 */ /* 0x002fca00078e020d */
[----:B------:R1:W5:Y:S01]  /*06c0*/  @P0 LDG.E R153, [R2.64] ;  /* 0x0000000602990981 */ /* 0x000362000c1e1900 */
[----:B--2---:R-:W-:-:S04]  /*06d0*/  @P4 IMAD.IADD R105, R4, 0x1, -R5 ;  /* 0x0000000104694824 */ /* 0x004fc800078e0a05 */
[----:B------:R-:W-:-:S05]  /*06e0*/  IMAD.IADD R165, R0, 0x1, R105 ;  /* 0x0000000100a57824 */ /* 0x000fca00078e0269 */
[----:B-1----:R-:W-:-:S04]  /*06f0*/  IADD3 R2, R165, 0x3f, RZ ;  /* 0x0000003fa5027810 */ /* 0x002fc80007ffe0ff */
[----:B------:R-:W-:-:S04]  /*0700*/  SHF.R.S32.HI R3, RZ, 0x1f, R2 ;  /* 0x0000001fff037819 */ /* 0x000fc80000011402 */
[----:B------:R-:W-:Y:S01]  /*0710*/  LEA.HI R6, R3, R2, RZ, 0x6 ;  /* 0x0000000203067211 */ /* 0x000fe200078f30ff */
[----:B------:R-:W-:-:S03]  /*0720*/  IMAD.MOV R2, RZ, RZ, -R0 ;  /* 0x000000ffff027224 */ /* 0x000fc600078e0a00 */
[----:B------:R-:W-:Y:S01]  /*0730*/  LOP3.LUT R171, R6, 0xffffffc0, RZ, 0xc0, !PT ;  /* 0xffffffc006ab7812 */ /* 0x000fe200078ec0ff */
[----:B------:R1:W-:Y:S01]  /*0740*/  STL [R1], R6 ;  /* 0x0000000601007387 */ /* 0x0003e20000100800 */
[----:B------:R-:W-:-:S03]  /*0750*/  IMNMX R2, RZ, R2, !PT ;  /* 0x00000002ff027217 */ /* 0x000fc60007800200 */
[----:B------:R-:W-:Y:S01]  /*0760*/  IMAD.IADD R0, R171, 0x1, -R0 ;  /* 0x00000001ab007824 */ /* 0x000fe200078e0a00 */
[----:B------:R-:W-:-:S04]  /*0770*/  SHF.R.U32.HI R144, RZ, 0x6, R2 ;  /* 0x00000006ff907819 */ /* 0x000fc80000011602 */
[----:B------:R-:W-:Y:S01]  /*0780*/  IMNMX R0, R0, R105, PT ;  /* 0x0000006900007217 */ /* 0x000fe20003800200 */
[----:B------:R-:W-:-:S03]  /*0790*/  IMAD.MOV.U32 R4, RZ, RZ, R144 ;  /* 0x000000ffff047224 */ /* 0x000fc600078e0090 */
[----:B------:R-:W-:-:S13]  /*07a0*/  ISETP.GT.AND P0, PT, R0, R2, PT ;  /* 0x000000020000720c */ /* 0x000fda0003f04270 */
[----:B------:R-:W-:-:S04]  /*07b0*/  @P0 IADD3 R0, R0, 0x3f, RZ ;  /* 0x0000003f00000810 */ /* 0x000fc80007ffe0ff */
[----:B------:R-:W-:-:S04]  /*07c0*/  @P0 SHF.R.S32.HI R2, RZ, 0x1f, R0 ;  /* 0x0000001fff020819 */ /* 0x000fc80000011400 */
[----:B------:R-:W-:-:S04]  /*07d0*/  @P0 LEA.HI R0, R2, R0, RZ, 0x6 ;  /* 0x0000000002000211 */ /* 0x000fc800078f30ff */
[----:B------:R-:W-:-:S04]  /*07e0*/  @P0 SHF.R.S32.HI R4, RZ, 0x6, R0 ;  /* 0x00000006ff040819 */ /* 0x000fc80000011400 */
[----:B------:R-:W-:-:S13]  /*07f0*/  ISETP.GT.AND P0, PT, R4, R144, PT ;  /* 0x000000900400720c */ /* 0x000fda0003f04270 */
[----:B------:R-:W-:Y:S05]  /*0800*/  @!P0 BRA `(.L_x_65) ;  /* 0x000055c000008947 */ /* 0x000fea0003800000 */
[----:B-1----:R-:W-:-:S04]  /*0810*/  ISETP.NE.U32.AND P3, PT, RZ, c[0x0][0x340], PT ;  /* 0x0000d000ff007a0c */ /* 0x002fc80003f65070 */
[----:B------:R-:W-:-:S13]  /*0820*/  ISETP.NE.AND.EX P3, PT, RZ, c[0x0][0x344], PT, P3 ;  /* 0x0000d100ff007a0c */ /* 0x000fda0003f65330 */
[----:B------:R-:W-:-:S05]  /*0830*/  @P3 IMAD.WIDE R2, R38, R13, c[0x0][0x340] ;  /* 0x0000d00026023625 */ /* 0x000fca00078e020d */
[----:B------:R1:W2:Y:S01]  /*0840*/  @P3 LDG.E R31, [R2.64] ;  /* 0x00000006021f3981 */ /* 0x0002a2000c1e1900 */
[----:B------:R-:W-:Y:S01]  /*0850*/  SHF.R.S32.HI R16, RZ, 0x1f, R173 ;  /* 0x0000001fff107819 */ /* 0x000fe200000114ad */
[----:B------:R-:W-:Y:S01]  /*0860*/  IMAD.MOV.U32 R17, RZ, RZ, c[0x0][0x238] ;  /* 0x00008e00ff117624 */ /* 0x000fe200078e00ff */
[----:B------:R-:W-:Y:S01]  /*0870*/  IADD3 R78, R4, -0x1, RZ ;  /* 0xffffffff044e7810 */ /* 0x000fe20007ffe0ff */
[----:B------:R-:W-:Y:S01]  /*0880*/  IMAD.MOV.U32 R156, RZ, RZ, 0x6 ;  /* 0x00000006ff9c7424 */ /* 0x000fe200078e00ff */
[CC--:B------:R-:W-:Y:S01]  /*0890*/  LEA.HI R14, R16.reuse, R173.reuse, RZ, 0x2 ;  /* 0x000000ad100e7211 */ /* 0x0c0fe200078f10ff */
[----:B------:R-:W-:Y:S01]  /*08a0*/  IMAD.IADD R151, R15, 0x1, R8 ;  /* 0x000000010f977824 */ /* 0x000fe200078e0208 */
[-C--:B------:R-:W-:Y:S01]  /*08b0*/  LEA.HI R4, R16, R173.reuse, RZ, 0x3 ;  /* 0x000000ad10047211 */ /* 0x080fe200078f18ff */
[C---:B------:R-:W-:Y:S01]  /*08c0*/  IMAD.SHL.U32 R164, R17.reuse, 0x40, RZ ;  /* 0x0000004011a47824 */ /* 0x040fe200078e00ff */
[----:B------:R-:W-:Y:S01]  /*08d0*/  LOP3.LUT R0, R14, 0x1ffffffc, RZ, 0xc0, !PT ;  /* 0x1ffffffc0e007812 */ /* 0x000fe200078ec0ff */
[----:B------:R-:W-:Y:S01]  /*08e0*/  IMAD.MOV.U32 R158, RZ, RZ, 0x5 ;  /* 0x00000005ff9e7424 */ /* 0x000fe200078e00ff */
[----:B------:R-:W-:Y:S01]  /*08f0*/  SHF.R.S32.HI R7, RZ, 0x2, R14 ;  /* 0x00000002ff077819 */ /* 0x000fe2000001140e */
[----:B------:R-:W-:Y:S01]  /*0900*/  IMAD.SHL.U32 R163, R17, 0x20, RZ ;  /* 0x0000002011a37824 */ /* 0x000fe200078e00ff */
[----:B------:R-:W-:Y:S01]  /*0910*/  LEA.HI R6, R16, R173, RZ, 0x5 ;  /* 0x000000ad10067211 */ /* 0x000fe200078f28ff */
[----:B------:R-:W-:Y:S01]  /*0920*/  IMAD.WIDE.U32 R166, R34, c[0x0][0x210], RZ ;  /* 0x0000840022a67a25 */ /* 0x000fe200078e00ff */
[----:B------:R-:W-:Y:S01]  /*0930*/  IADD3 R108, P0, R7, R12, RZ ;  /* 0x0000000c076c7210 */ /* 0x000fe20007f1e0ff */
[----:B------:R-:W-:Y:S01]  /*0940*/  ULDC.U8 UR4, c[0x0][0x298] ;  /* 0x0000a60000047ab9 */ /* 0x000fe20000000000 */
[----:B------:R-:W-:Y:S01]  /*0950*/  LEA.HI R5, R14, R7, RZ, 0x1 ;  /* 0x000000070e057211 */ /* 0x000fe200078f08ff */
[----:B------:R-:W-:Y:S01]  /*0960*/  IMAD.SHL.U32 R6, R6, 0x8, RZ ;  /* 0x0000000806067824 */ /* 0x000fe200078e00ff */
[----:B------:R-:W-:Y:S01]  /*0970*/  SHF.R.S32.HI R29, RZ, 0x1f, R38 ;  /* 0x0000001fff1d7819 */ /* 0x000fe20000011426 */
[----:B------:R-:W-:Y:S01]  /*0980*/  IMAD.IADD R147, R105, 0x1, -R7 ;  /* 0x0000000169937824 */ /* 0x000fe200078e0a07 */
[----:B------:R-:W-:Y:S01]  /*0990*/  LOP3.LUT R5, R5, 0x7fffffe, RZ, 0xc0, !PT ;  /* 0x07fffffe05057812 */ /* 0x000fe200078ec0ff */
[----:B------:R-:W-:Y:S01]  /*09a0*/  IMAD.WIDE.U32 R168, R34, c[0x0][0x1e8], RZ ;  /* 0x00007a0022a87a25 */ /* 0x000fe200078e00ff */
[----:B------:R-:W-:-:S02]  /*09b0*/  LOP3.LUT R9, R6, 0xffffff00, RZ, 0xc0, !PT ;  /* 0xffffff0006097812 */ /* 0x000fc400078ec0ff */
[----:B-1----:R-:W-:Y:S01]  /*09c0*/  SHF.R.S32.HI R3, RZ, 0x1f, R12 ;  /* 0x0000001fff037819 */ /* 0x002fe2000001140c */
[----:B------:R-:W-:Y:S01]  /*09d0*/  IMAD.IADD R2, R173, 0x1, -R0 ;  /* 0x00000001ad027824 */ /* 0x000fe200078e0a00 */
[----:B------:R-:W-:Y:S01]  /*09e0*/  SHF.R.S32.HI R0, RZ, 0x3, R4 ;  /* 0x00000003ff007819 */ /* 0x000fe20000011404 */
[C---:B------:R-:W-:Y:S01]  /*09f0*/  IMAD.IADD R5, R7.reuse, 0x1, -R5 ;  /* 0x0000000107057824 */ /* 0x040fe200078e0a05 */
[----:B------:R-:W-:Y:S01]  /*0a00*/  LEA.HI.X.SX32 R109, R7, R3, 0x1, P0 ;  /* 0x00000003076d7211 */ /* 0x000fe200000f0eff */
[----:B------:R-:W-:Y:S01]  /*0a10*/  IMAD.SHL.U32 R12, R2, 0x8, RZ ;  /* 0x00000008020c7824 */ /* 0x000fe200078e00ff */
[----:B------:R-:W-:Y:S01]  /*0a20*/  SEL R30, R29, RZ, !P4 ;  /* 0x000000ff1d1e7207 */ /* 0x000fe20006000000 */
[----:B------:R-:W-:Y:S01]  /*0a30*/  IMAD.SHL.U32 R0, R0, 0x40, RZ ;  /* 0x0000004000007824 */ /* 0x000fe200078e00ff */
[----:B------:R-:W-:Y:S01]  /*0a40*/  SEL R106, R38, RZ, !P4 ;  /* 0x000000ff266a7207 */ /* 0x000fe20006000000 */
[----:B------:R-:W-:Y:S01]  /*0a50*/  IMAD R2, R109, c[0x0][0x238], RZ ;  /* 0x00008e006d027a24 */ /* 0x000fe200078e02ff */
[----:B------:R-:W-:Y:S01]  /*0a60*/  SHF.R.S32.HI R13, RZ, 0x1f, R12 ;  /* 0x0000001fff0d7819 */ /* 0x000fe2000001140c */
[----:B------:R-:W-:Y:S01]  /*0a70*/  IMAD R9, R5, 0x20, R9 ;  /* 0x0000002005097824 */ /* 0x000fe200078e0209 */
[----:B------:R-:W-:Y:S01]  /*0a80*/  LOP3.LUT R0, R0, 0xc0, RZ, 0xc0, !PT ;  /* 0x000000c000007812 */ /* 0x000fe200078ec0ff */
[C---:B------:R-:W-:Y:S01]  /*0a90*/  IMAD R4, R108.reuse, c[0x0][0x23c], R2 ;  /* 0x00008f006c047a24 */ /* 0x040fe200078e0202 */
[----:B------:R-:W-:Y:S01]  /*0aa0*/  SHF.L.U64.HI R160, R17, R156, c[0x0][0x23c] ;  /* 0x00008f0011a07619 */ /* 0x000fe2000001029c */
[----:B------:R-:W-:Y:S01]  /*0ab0*/  IMAD.WIDE.U32 R2, R108, c[0x0][0x238], R12 ;  /* 0x00008e006c027a25 */ /* 0x000fe200078e000c */
[----:B------:R-:W-:-:S02]  /*0ac0*/  LOP3.LUT R6, R0, 0x18, R12, 0xf8, !PT ;  /* 0x0000001800067812 */ /* 0x000fc400078ef80c */
[----:B------:R-:W-:Y:S01]  /*0ad0*/  SHF.R.U32.HI R0, RZ, 0x3, R0 ;  /* 0x00000003ff007819 */ /* 0x000fe20000011600 */
[----:B------:R-:W-:Y:S01]  /*0ae0*/  IMAD.IADD R3, R3, 0x1, R4 ;  /* 0x0000000103037824 */ /* 0x000fe200078e0204 */
[----:B------:R-:W-:Y:S01]  /*0af0*/  IADD3 R4, R12, 0x20, RZ ;  /* 0x000000200c047810 */ /* 0x000fe20007ffe0ff */
[----:B------:R-:W-:Y:S01]  /*0b00*/  IMAD R5, R37, c[0x0][0x240], RZ ;  /* 0x0000900025057a24 */ /* 0x000fe200078e02ff */
[----:B------:R-:W-:Y:S01]  /*0b10*/  LOP3.LUT R6, R6, R0, RZ, 0x3c, !PT ;  /* 0x0000000006067212 */ /* 0x000fe200078e3cff */
[----:B------:R-:W-:Y:S01]  /*0b20*/  IMAD.WIDE.U32 R2, R34, c[0x0][0x240], R2 ;  /* 0x0000900022027a25 */ /* 0x000fe200078e0002 */
[----:B------:R-:W-:Y:S02]  /*0b30*/  ISETP.GE.AND P6, PT, R4, c[0x0][0x1d4], PT ;  /* 0x0000750004007a0c */ /* 0x000fe40003fc6270 */
[----:B------:R-:W-:Y:S01]  /*0b40*/  SHF.R.S32.HI R4, RZ, 0x1f, R14 ;  /* 0x0000001fff047819 */ /* 0x000fe2000001140e */
[----:B------:R-:W-:Y:S01]  /*0b50*/  IMAD R5, R34, c[0x0][0x244], R5 ;  /* 0x0000910022057a24 */ /* 0x000fe200078e0205 */
[----:B------:R-:W-:Y:S01]  /*0b60*/  IADD3 R0, R12, 0x40, RZ ;  /* 0x000000400c007810 */ /* 0x000fe20007ffe0ff */
[----:B------:R-:W-:Y:S01]  /*0b70*/  IMAD R8, R78, -0x40, R147 ;  /* 0xffffffc04e087824 */ /* 0x000fe200078e0293 */
[----:B------:R-:W-:Y:S01]  /*0b80*/  LEA.HI R4, R4, R7, RZ, 0x2 ;  /* 0x0000000704047211 */ /* 0x000fe200078f10ff */
[----:B------:R-:W-:Y:S01]  /*0b90*/  IMAD.IADD R3, R3, 0x1, R5 ;  /* 0x0000000103037824 */ /* 0x000fe200078e0205 */
[----:B------:R-:W-:Y:S01]  /*0ba0*/  ISETP.GE.AND P5, PT, R0, c[0x0][0x1d4], PT ;  /* 0x0000750000007a0c */ /* 0x000fe20003fa6270 */
[----:B------:R-:W-:Y:S01]  /*0bb0*/  IMAD R0, R30, c[0x0][0x248], RZ ;  /* 0x000092001e007a24 */ /* 0x000fe200078e02ff */
[----:B------:R-:W-:Y:S01]  /*0bc0*/  LOP3.LUT R4, R4, 0xfffffffc, RZ, 0xc0, !PT ;  /* 0xfffffffc04047812 */ /* 0x000fe200078ec0ff */
[----:B------:R-:W-:Y:S01]  /*0bd0*/  IMAD.IADD R79, R9, 0x1, R6 ;  /* 0x00000001094f7824 */ /* 0x000fe200078e0206 */
[----:B------:R-:W-:Y:S01]  /*0be0*/  LEA.HI R9, R173, R173, RZ, 0x1 ;  /* 0x000000adad097211 */ /* 0x000fe200078f08ff */
[----:B------:R-:W-:Y:S01]  /*0bf0*/  IMAD.WIDE.U32 R116, R106, c[0x0][0x248], R2 ;  /* 0x000092006a747a25 */ /* 0x000fe200078e0002 */
[----:B------:R-:W-:-:S02]  /*0c00*/  ISETP.GE.AND P1, PT, R8, 0x1, PT ;  /* 0x000000010800780c */ /* 0x000fc40003f26270 */
[----:B------:R-:W-:Y:S01]  /*0c10*/  ISETP.GE.AND P0, PT, R12, c[0x0][0x1d4], PT ;  /* 0x000075000c007a0c */ /* 0x000fe20003f06270 */
[----:B------:R-:W-:Y:S01]  /*0c20*/  IMAD.IADD R21, R7, 0x1, -R4 ;  /* 0x0000000107157824 */ /* 0x000fe200078e0a04 */
[----:B------:R-:W-:Y:S01]  /*0c30*/  LOP3.LUT R5, R9, 0xfffffffe, RZ, 0xc0, !PT ;  /* 0xfffffffe09057812 */ /* 0x000fe200078ec0ff */
[----:B------:R-:W-:Y:S01]  /*0c40*/  IMAD R4, R106, c[0x0][0x24c], R0 ;  /* 0x000093006a047a24 */ /* 0x000fe200078e0200 */
[----:B------:R-:W-:Y:S01]  /*0c50*/  LEA.HI R6, R16, R173, RZ, 0x4 ;  /* 0x000000ad10067211 */ /* 0x000fe200078f20ff */
[----:B------:R-:W-:Y:S01]  /*0c60*/  IMAD R10, R160, R78, RZ ;  /* 0x0000004ea00a7224 */ /* 0x000fe200078e02ff */
[----:B------:R-:W-:Y:S01]  /*0c70*/  SHF.R.S32.HI R11, RZ, 0x1f, R78 ;  /* 0x0000001fff0b7819 */ /* 0x000fe2000001144e */
[----:B------:R-:W-:Y:S01]  /*0c80*/  IMAD.IADD R115, R117, 0x1, R4 ;  /* 0x0000000175737824 */ /* 0x000fe200078e0204 */
[----:B------:R-:W-:Y:S01]  /*0c90*/  SHF.R.S32.HI R91, RZ, 0x1, R9 ;  /* 0x00000001ff5b7819 */ /* 0x000fe20000011409 */
[----:B------:R-:W-:Y:S01]  /*0ca0*/  IMAD.MOV.U32 R114, RZ, RZ, R116 ;  /* 0x000000ffff727224 */ /* 0x000fe200078e0074 */
[----:B------:R-:W-:Y:S01]  /*0cb0*/  P2R R112, PR, RZ, 0x1 ;  /* 0x00000001ff707803 */ /* 0x000fe20000000000 */
[----:B------:R-:W-:Y:S01]  /*0cc0*/  IMAD.IADD R26, R173, 0x1, -R5 ;  /* 0x00000001ad1a7824 */ /* 0x000fe200078e0a05 */
[----:B------:R-:W-:Y:S01]  /*0cd0*/  LEA.HI R0, R9, R91, RZ, 0x1 ;  /* 0x0000005b09007211 */ /* 0x000fe200078f08ff */
[----:B------:R-:W-:Y:S01]  /*0ce0*/  IMAD.SHL.U32 R2, R6, 0x10, RZ ;  /* 0x0000001006027824 */ /* 0x000fe200078e00ff */
[----:B------:R-:W-:Y:S01]  /*0cf0*/  ISETP.NE.AND P4, PT, R112, RZ, PT ;  /* 0x000000ff7000720c */ /* 0x000fe20003f85270 */
[-C--:B------:R-:W-:Y:S01]  /*0d00*/  IMAD R10, R11, R164.reuse, R10 ;  /* 0x000000a40b0a7224 */ /* 0x080fe200078e020a */
[----:B------:R-:W-:Y:S01]  /*0d10*/  SHF.R.S32.HI R11, RZ, 0x1f, R91 ;  /* 0x0000001fff0b7819 */ /* 0x000fe2000001145b */
[----:B------:R-:W-:Y:S01]  /*0d20*/  IMAD.WIDE.U32 R4, R78, R164, R114 ;  /* 0x000000a44e047225 */ /* 0x000fe200078e0072 */
[----:B------:R-:W-:-:S02]  /*0d30*/  LOP3.LUT R9, R2, 0xffffff00, RZ, 0xc0, !PT ;  /* 0xffffff0002097812 */ /* 0x000fc400078ec0ff */
[----:B------:R-:W-:Y:S01]  /*0d40*/  LOP3.LUT R0, R0, 0x7fffffe, RZ, 0xc0, !PT ;  /* 0x07fffffe00007812 */ /* 0x000fe200078ec0ff */
[----:B------:R-:W-:Y:S01]  /*0d50*/  IMAD.SHL.U32 R32, R26, 0x4, RZ ;  /* 0x000000041a207824 */ /* 0x000fe200078e00ff */
[----:B------:R-:W-:Y:S01]  /*0d60*/  @P1 LEA R2, P2, R4, c[0x0][0x220], 0x1 ;  /* 0x0000880004021a11 */ /* 0x000fe200078408ff */
[----:B------:R-:W-:Y:S01]  /*0d70*/  IMAD.IADD R14, R5, 0x1, R10 ;  /* 0x00000001050e7824 */ /* 0x000fe200078e020a */
[----:B------:R-:W-:Y:S01]  /*0d80*/  ISETP.GT.AND P0, PT, R8, 0x20, PT ;  /* 0x000000200800780c */ /* 0x000fe20003f04270 */
[----:B------:R-:W-:Y:S01]  /*0d90*/  IMAD.SHL.U32 R24, R26, 0x8, RZ ;  /* 0x000000081a187824 */ /* 0x000fe200078e00ff */
[----:B------:R-:W-:Y:S01]  /*0da0*/  SHF.R.S32.HI R33, RZ, 0x1f, R32 ;  /* 0x0000001fff217819 */ /* 0x000fe20000011420 */
[----:B------:R-:W-:Y:S01]  /*0db0*/  IMAD R15, R11, c[0x0][0x280], RZ ;  /* 0x0000a0000b0f7a24 */ /* 0x000fe200078e02ff */
[----:B------:R-:W-:Y:S01]  /*0dc0*/  @P1 LEA.HI.X R3, R4, c[0x0][0x224], R14, 0x1, P2 ;  /* 0x0000890004031a11 */ /* 0x000fe200010f0c0e */
[----:B------:R-:W-:Y:S01]  /*0dd0*/  IMAD.IADD R0, R91, 0x1, -R0 ;  /* 0x000000015b007824 */ /* 0x000fe200078e0a00 */
[----:B------:R-:W-:Y:S01]  /*0de0*/  ISETP.GE.AND P2, PT, R24, c[0x0][0x27c], PT ;  /* 0x00009f0018007a0c */ /* 0x000fe20003f46270 */
[----:B------:R-:W-:Y:S01]  /*0df0*/  IMAD.SHL.U32 R79, R79, 0x2, RZ ;  /* 0x000000024f4f7824 */ /* 0x000fe200078e00ff */
[----:B------:R-:W-:Y:S01]  /*0e00*/  SHF.R.S32.HI R25, RZ, 0x1f, R24 ;  /* 0x0000001fff197819 */ /* 0x000fe20000011418 */
[C---:B------:R-:W-:Y:S01]  /*0e10*/  IMAD R15, R91.reuse, c[0x0][0x284], R15 ;  /* 0x0000a1005b0f7a24 */ /* 0x040fe200078e020f */
[----:B------:R-:W-:Y:S01]  /*0e20*/  SEL R5, RZ, c[0x0][0x27c], !P2 ;  /* 0x00009f00ff057a07 */ /* 0x000fe20005000000 */
[----:B------:R-:W-:Y:S01]  /*0e30*/  IMAD.WIDE.U32 R6, R91, c[0x0][0x280], R32 ;  /* 0x0000a0005b067a25 */ /* 0x000fe200078e0020 */
[----:B------:R-:W-:Y:S01]  /*0e40*/  @!PT LDS RZ, [RZ] ;  /* 0x00000000fffff984 */ /* 0x000fe20000000800 */
[----:B------:R-:W-:Y:S01]  /*0e50*/  @!PT LDS RZ, [RZ] ;  /* 0x00000000fffff984 */ /* 0x000fe20000000800 */
[----:B------:R-:W-:Y:S01]  /*0e60*/  @!PT LDS RZ, [RZ] ;  /* 0x00000000fffff984 */ /* 0x000fe20000000800 */
[----:B------:R1:W-:Y:S01]  /*0e70*/  @P1 LDGSTS.E.BYPASS.LTC128B.128 [R79+0x3100], [R2.64], !P4 ;  /* 0x03100000024f1fae */ /* 0x0003e2000e101d46 */
[----:B------:R-:W-:-:S02]  /*0e80*/  SHF.L.U64.HI R158, R17, R158, c[0x0][0x23c] ;  /* 0x00008f00119e7619 */ /* 0x000fc4000001029e */
[----:B------:R-:W-:Y:S01]  /*0e90*/  IMAD R99, R0, 0x20, R9 ;  /* 0x0000002000637824 */ /* 0x000fe200078e0209 */
[----:B------:R1:W-:Y:S01]  /*0ea0*/  @P1 LDGSTS.E.BYPASS.LTC128B.128 [R79+0x4100], [R2.64+0x40], !P6 ;  /* 0x04100040024f1fae */ /* 0x0003e2000f101d46 */
[----:B------:R-:W-:Y:S01]  /*0eb0*/  IMAD R0, R11, c[0x0][0x290], RZ ;  /* 0x0000a4000b007a24 */ /* 0x000fe200078e02ff */
[C---:B------:R-:W-:Y:S01]  /*0ec0*/  IADD3 R36, R32.reuse, 0x10, RZ ;  /* 0x0000001020247810 */ /* 0x040fe20007ffe0ff */
[----:B------:R-:W-:Y:S01]  /*0ed0*/  IMAD.IADD R23, R7, 0x1, R15 ;  /* 0x0000000107177824 */ /* 0x000fe200078e020f */
[----:B------:R1:W-:Y:S01]  /*0ee0*/  @P1 LDGSTS.E.BYPASS.LTC128B.128 [R79+0x5100], [R2.64+0x80], !P5 ;  /* 0x05100080024f1fae */ /* 0x0003e2000e901d46 */
[----:B------:R-:W-:Y:S01]  /*0ef0*/  IMAD.MOV.U32 R22, RZ, RZ, R6 ;  /* 0x000000ffff167224 */ /* 0x000fe200078e0006 */
[----:B------:R-:W-:Y:S01]  /*0f00*/  @P0 IADD3 R4, P1, R163, R4, RZ ;  /* 0x00000004a3040210 */ /* 0x000fe20007f3e0ff */
[C---:B------:R-:W-:Y:S01]  /*0f10*/  IMAD.WIDE.U32 R8, R91.reuse, c[0x0][0x280], R24 ;  /* 0x0000a0005b087a25 */ /* 0x040fe200078e0018 */
[----:B------:R-:W-:Y:S02]  /*0f20*/  IADD3 R35, R32, 0x20, RZ ;  /* 0x0000002020237810 */ /* 0x000fe40007ffe0ff */
[C---:B------:R-:W-:Y:S01]  /*0f30*/  IADD3 R94, R24.reuse, 0x30, RZ ;  /* 0x00000030185e7810 */ /* 0x040fe20007ffe0ff */
[C---:B------:R-:W-:Y:S01]  /*0f40*/  IMAD R0, R91.reuse, c[0x0][0x294], R0 ;  /* 0x0000a5005b007a24 */ /* 0x040fe200078e0200 */
[C---:B------:R-:W-:Y:S01]  /*0f50*/  IADD3 R93, R24.reuse, 0x40, RZ ;  /* 0x00000040185d7810 */ /* 0x040fe20007ffe0ff */
[----:B------:R-:W-:Y:S01]  /*0f60*/  IMAD.WIDE.U32 R10, R91, c[0x0][0x290], R32 ;  /* 0x0000a4005b0a7a25 */ /* 0x000fe200078e0020 */
[----:B------:R-:W-:-:S02]  /*0f70*/  IADD3 R92, R24, 0x50, RZ ;  /* 0x00000050185c7810 */ /* 0x000fc40007ffe0ff */
[----:B------:R-:W-:Y:S01]  /*0f80*/  P2R R150, PR, RZ, 0x4 ;  /* 0x00000004ff967803 */ /* 0x000fe20000000000 */
[----:B------:R-:W-:Y:S01]  /*0f90*/  IMAD.WIDE.U32 R6, R91, c[0x0][0x290], R24 ;  /* 0x0000a4005b067a25 */ /* 0x000fe200078e0018 */
[----:B------:R-:W-:-:S03]  /*0fa0*/  IADD3 R39, R32, 0x28, RZ ;  /* 0x0000002820277810 */ /* 0x000fc60007ffe0ff */
[----:B------:R-:W-:Y:S02]  /*0fb0*/  IMAD.IADD R5, R24, 0x1, R5 ;  /* 0x0000000118057824 */ /* 0x000fe400078e0205 */
[----:B------:R-:W-:Y:S02]  /*0fc0*/  IMAD.IADD R17, R15, 0x1, R9 ;  /* 0x000000010f117824 */ /* 0x000fe400078e0209 */
[----:B------:R-:W-:Y:S02]  /*0fd0*/  IMAD.IADD R19, R11, 0x1, R0 ;  /* 0x000000010b137824 */ /* 0x000fe400078e0200 */
[----:B------:R-:W-:Y:S01]  /*0fe0*/  IMAD.IADD R15, R0, 0x1, R7 ;  /* 0x00000001000f7824 */ /* 0x000fe200078e0207 */
[----:B------:R-:W-:Y:S01]  /*0ff0*/  SHF.R.S32.HI R0, RZ, 0x1f, R5 ;  /* 0x0000001fff007819 */ /* 0x000fe20000011405 */
[----:B------:R-:W-:Y:S01]  /*1000*/  @P0 IMAD.X R14, R158, 0x1, R14, P1 ;  /* 0x000000019e0e0824 */ /* 0x000fe200008e060e */
[----:B-1----:R-:W-:Y:S01]  /*1010*/  @P0 LEA R2, P1, R4, c[0x0][0x220], 0x1 ;  /* 0x0000880004020a11 */ /* 0x002fe200078208ff */
[----:B------:R-:W-:Y:S01]  /*1020*/  IMAD.IADD R28, R32, 0x1, R36 ;  /* 0x00000001201c7824 */ /* 0x000fe200078e0224 */
[-C--:B------:R-:W-:Y:S01]  /*1030*/  LEA.HI R20, R0, R5.reuse, RZ, 0x3 ;  /* 0x0000000500147211 */ /* 0x080fe200078f18ff */
[----:B------:R-:W-:Y:S01]  /*1040*/  IMAD.MOV.U32 R16, RZ, RZ, R8 ;  /* 0x000000ffff107224 */ /* 0x000fe200078e0008 */
[----:B------:R-:W-:Y:S01]  /*1050*/  @P0 LEA.HI.X R3, R4, c[0x0][0x224], R14, 0x1, P1 ;  /* 0x0000890004030a11 */ /* 0x000fe200008f0c0e */
[----:B------:R-:W-:Y:S01]  /*1060*/  IMAD.IADD R27, R32, 0x1, R35 ;  /* 0x00000001201b7824 */ /* 0x000fe200078e0223 */
[----:B------:R-:W-:Y:S01]  /*1070*/  LEA.HI R8, R0, R5, RZ, 0x5 ;  /* 0x0000000500087211 */ /* 0x000fe200078f28ff */
[----:B------:R-:W-:Y:S01]  /*1080*/  IMAD R0, R37, c[0x0][0x260], RZ ;  /* 0x0000980025007a24 */ /* 0x000fe200078e02ff */
[----:B------:R-:W-:Y:S01]  /*1090*/  ISETP.GE.AND P1, PT, R28, c[0x0][0x27c], PT ;  /* 0x00009f001c007a0c */ /* 0x000fe20003f26270 */
[----:B------:R-:W-:Y:S01]  /*10a0*/  IMAD.MOV.U32 R14, RZ, RZ, R6 ;  /* 0x000000ffff0e7224 */ /* 0x000fe200078e0006 */
[----:B------:R2:W-:Y:S01]  /*10b0*/  @P0 LDGSTS.E.BYPASS.LTC128B.128 [R79+0x3900], [R2.64], !P4 ;  /* 0x03900000024f0fae */ /* 0x0005e2000e101d46 */
[C---:B------:R-:W-:Y:S01]  /*10c0*/  IMAD R0, R34.reuse, c[0x0][0x264], R0 ;  /* 0x0000990022007a24 */ /* 0x040fe200078e0200 */
[----:B------:R-:W-:Y:S01]  /*10d0*/  SEL R6, RZ, c[0x0][0x27c], !P1 ;  /* 0x00009f00ff067a07 */ /* 0x000fe20004800000 */
[----:B------:R-:W-:Y:S01]  /*10e0*/  IMAD.WIDE.U32 R4, R34, c[0x0][0x260], R12 ;  /* 0x0000980022047a25 */ /* 0x000fe200078e000c */
[----:B------:R-:W-:Y:S01]  /*10f0*/  P2R R149, PR, RZ, 0x2 ;  /* 0x00000002ff957803 */ /* 0x000fe20000000000 */
[----:B------:R2:W-:Y:S01]  /*1100*/  @P0 LDGSTS.E.BYPASS.LTC128B.128 [R79+0x4900], [R2.64+0x40], !P6 ;  /* 0x04900040024f0fae */ /* 0x0005e2000f101d46 */
[----:B------:R-:W-:Y:S01]  /*1110*/  ISETP.GE.AND P1, PT, R27, c[0x0][0x27c], PT ;  /* 0x00009f001b007a0c */ /* 0x000fe20003f26270 */
[----:B------:R-:W-:Y:S01]  /*1120*/  IMAD.IADD R5, R5, 0x1, R0 ;  /* 0x0000000105057824 */ /* 0x000fe200078e0200 */
[----:B------:R-:W-:Y:S01]  /*1130*/  SHF.R.S32.HI R143, RZ, 0x3, R20 ;  /* 0x00000003ff8f7819 */ /* 0x000fe20000011414 */
[----:B------:R-:W-:Y:S01]  /*1140*/  IMAD.IADD R0, R6, 0x1, R28 ;  /* 0x0000000106007824 */ /* 0x000fe200078e021c */
[----:B------:R-:W-:Y:S01]  /*1150*/  SEL R6, RZ, c[0x0][0x27c], !P1 ;  /* 0x00009f00ff067a07 */ /* 0x000fe20004800000 */
[----:B------:R-:W-:Y:S01]  /*1160*/  IMAD.SHL.U32 R7, R21, 0x40, RZ ;  /* 0x0000004015077824 */ /* 0x000fe200078e00ff */
[----:B------:R2:W-:Y:S01]  /*1170*/  @P0 LDGSTS.E.BYPASS.LTC128B.128 [R79+0x5900], [R2.64+0x80], !P5 ;  /* 0x05900080024f0fae */ /* 0x0005e2000e901d46 */
[----:B------:R-:W-:Y:S01]  /*1180*/  IMAD.SHL.U32 R8, R8, 0x40, RZ ;  /* 0x0000004008087824 */ /* 0x000fe200078e00ff */
[----:B------:R-:W-:Y:S01]  /*1190*/  SHF.R.S32.HI R9, RZ, 0x1f, R0 ;  /* 0x0000001fff097819 */ /* 0x000fe20000011400 */
[----:B------:R-:W-:Y:S01]  /*11a0*/  IMAD.IADD R6, R6, 0x1, R27 ;  /* 0x0000000106067824 */ /* 0x000fe200078e021b */
[----:B------:R-:W-:Y:S01]  /*11b0*/  LOP3.LUT R97, R7, 0xc0, RZ, 0xc0, !PT ;  /* 0x000000c007617812 */ /* 0x000fe200078ec0ff */
[----:B------:R-:W-:Y:S01]  /*11c0*/  IMAD.MOV.U32 R18, RZ, RZ, R10 ;  /* 0x000000ffff127224 */ /* 0x000fe200078e000a */
[CC--:B------:R-:W-:Y:S01]  /*11d0*/  LEA.HI R135, R9.reuse, R0.reuse, RZ, 0x3 ;  /* 0x0000000009877211 */ /* 0x0c0fe200078f18ff */
[----:B------:R-:W-:Y:S01]  /*11e0*/  IMAD R7, R30, c[0x0][0x268], RZ ;  /* 0x00009a001e077a24 */ /* 0x000fe200078e02ff */
[----:B------:R-:W-:Y:S01]  /*11f0*/  LEA.HI R12, R9, R0, RZ, 0x5 ;  /* 0x00000000090c7211 */ /* 0x000fe200078f28ff */
[----:B------:R-:W0:Y:S01]  /*1200*/  LDGDEPBAR ;  /* 0x00000000000079af */ /* 0x000e220000000000 */
[----:B------:R-:W-:Y:S01]  /*1210*/  SHF.R.S32.HI R0, RZ, 0x1f, R6 ;  /* 0x0000001fff007819 */ /* 0x000fe20000011406 */
[----:B------:R-:W-:Y:S01]  /*1220*/  IMAD R110, R106, c[0x0][0x26c], R7 ;  /* 0x00009b006a6e7a24 */ /* 0x000fe200078e0207 */
[----:B------:R-:W-:Y:S01]  /*1230*/  LOP3.LUT R10, R8, 0x7ffff800, RZ, 0xc0, !PT ;  /* 0x7ffff800080a7812 */ /* 0x000fe200078ec0ff */
[----:B------:R-:W-:Y:S01]  /*1240*/  IMAD.SHL.U32 R8, R12, 0x40, RZ ;  /* 0x000000400c087824 */ /* 0x000fe200078e00ff */
[-C--:B------:R-:W-:Y:S01]  /*1250*/  LEA.HI R11, R0, R6.reuse, RZ, 0x3 ;  /* 0x00000006000b7211 */ /* 0x080fe200078f18ff */
[----:B------:R-:W-:Y:S01]  /*1260*/  IMAD.WIDE.U32 R106, R106, c[0x0][0x268], R4 ;  /* 0x00009a006a6a7a25 */ /* 0x000fe200078e0004 */
[----:B------:R-:W-:-:S02]  /*1270*/  LEA.HI R0, R0, R6, RZ, 0x5 ;  /* 0x0000000600007211 */ /* 0x000fc400078f28ff */
[----:B------:R-:W-:Y:S01]  /*1280*/  SHF.R.U32.HI R98, RZ, 0x3, R97 ;  /* 0x00000003ff627819 */ /* 0x000fe20000011661 */
[----:B------:R-:W-:Y:S01]  /*1290*/  IMAD R4, R37, c[0x0][0x1e8], RZ ;  /* 0x00007a0025047a24 */ /* 0x000fe200078e02ff */
[C---:B------:R-:W-:Y:S01]  /*12a0*/  LOP3.LUT R6, R97.reuse, 0x18, R135, 0xf8, !PT ;  /* 0x0000001861067812 */ /* 0x040fe200078ef887 */
[----:B------:R-:W-:Y:S01]  /*12b0*/  IMAD.SHL.U32 R0, R0, 0x40, RZ ;  /* 0x0000004000007824 */ /* 0x000fe200078e00ff */
[C---:B------:R-:W-:Y:S01]  /*12c0*/  LOP3.LUT R9, R97.reuse, 0x18, R20, 0xf8, !PT ;  /* 0x0000001861097812 */ /* 0x040fe200078ef814 */
[----:B------:R-:W-:Y:S01]  /*12d0*/  IMAD R4, R34, c[0x0][0x1ec], R4 ;  /* 0x00007b0022047a24 */ /* 0x000fe200078e0204 */
[----:B------:R-:W-:Y:S01]  /*12e0*/  LOP3.LUT R7, R97, 0x18, R11, 0xf8, !PT ;  /* 0x0000001861077812 */ /* 0x000fe200078ef80b */
[----:B------:R-:W-:Y:S01]  /*12f0*/  IMAD.MOV.U32 R161, RZ, RZ, c[0x0][0x280] ;  /* 0x0000a000ffa17624 */ /* 0x000fe200078e00ff */
[----:B------:R-:W-:Y:S01]  /*1300*/  LOP3.LUT R12, R8, 0x7ffff800, RZ, 0xc0, !PT ;  /* 0x7ffff800080c7812 */ /* 0x000fe200078ec0ff */
[----:B------:R-:W-:Y:S01]  /*1310*/  IMAD.IADD R146, R169, 0x1, R4 ;  /* 0x00000001a9927824 */ /* 0x000fe200078e0204 */
[-C--:B------:R-:W-:Y:S01]  /*1320*/  LOP3.LUT R8, R6, R98.reuse, RZ, 0x3c, !PT ;  /* 0x0000006206087212 */ /* 0x080fe200078e3cff */
[----:B------:R-:W-:Y:S01]  /*1330*/  IMAD.MOV.U32 R162, RZ, RZ, c[0x0][0x290] ;  /* 0x0000a400ffa27624 */ /* 0x000fe200078e00ff */
[-C--:B------:R-:W-:Y:S01]  /*1340*/  LOP3.LUT R9, R9, R98.reuse, RZ, 0x3c, !PT ;  /* 0x0000006209097212 */ /* 0x080fe200078e3cff */
[----:B------:R-:W-:Y:S01]  /*1350*/  IMAD.MOV.U32 R172, RZ, RZ, c[0x0][0x2b8] ;  /* 0x0000ae00ffac7624 */ /* 0x000fe200078e00ff */
[----:B------:R-:W-:Y:S01]  /*1360*/  LOP3.LUT R6, R0, 0x7ffff800, RZ, 0xc0, !PT ;  /* 0x7ffff80000067812 */ /* 0x000fe200078ec0ff */
[----:B------:R-:W-:Y:S01]  /*1370*/  IMAD.MOV.U32 R170, RZ, RZ, c[0x0][0x27c] ;  /* 0x00009f00ffaa7624 */ /* 0x000fe200078e00ff */
[----:B------:R-:W-:Y:S01]  /*1380*/  LOP3.LUT R0, R7, R98, RZ, 0x3c, !PT ;  /* 0x0000006207007212 */ /* 0x000fe200078e3cff */
[----:B------:R-:W-:Y:S01]  /*1390*/  IMAD R7, R37, c[0x0][0x210], RZ ;  /* 0x0000840025077a24 */ /* 0x000fe200078e02ff */
[--C-:B------:R-:W-:Y:S01]  /*13a0*/  IADD3 R10, R9, R10, R99.reuse ;  /* 0x0000000a090a7210 */ /* 0x100fe20007ffe063 */
[----:B------:R-:W-:Y:S01]  /*13b0*/  IMAD.MOV.U32 R154, RZ, RZ, c[0x0][0x27c] ;  /* 0x00009f00ff9a7624 */ /* 0x000fe200078e00ff */
[----:B------:R-:W-:Y:S01]  /*13c0*/  IADD3 R9, R0, R6, R99 ;  /* 0x0000000600097210 */ /* 0x000fe20007ffe063 */
[----:B-----5:R-:W-:Y:S01]  /*13d0*/  IMAD.WIDE.U32 R124, R153, c[0x0][0x280], R22 ;  /* 0x0000a000997c7a25 */ /* 0x020fe200078e0016 */
[----:B------:R-:W-:-:S02]  /*13e0*/  SHF.R.S32.HI R0, RZ, 0x1f, R153 ;  /* 0x0000001fff007819 */ /* 0x000fc40000011499 */
[----:B------:R-:W-:Y:S01]  /*13f0*/  LOP3.LUT P0, RZ, R21, 0x2, RZ, 0xc0, !PT ;  /* 0x0000000215ff7812 */ /* 0x000fe2000780c0ff */
[----:B------:R-:W-:Y:S01]  /*1400*/  IMAD.WIDE.U32 R122, R153, c[0x0][0x290], R18 ;  /* 0x0000a400997a7a25 */ /* 0x000fe200078e0012 */
[----:B------:R-:W-:Y:S02]  /*1410*/  IADD3 R12, R8, R12, R99 ;  /* 0x0000000c080c7210 */ /* 0x000fe40007ffe063 */
[----:B------:R-:W-:Y:S01]  /*1420*/  SHF.R.S32.HI R4, RZ, 0x1f, R28 ;  /* 0x0000001fff047819 */ /* 0x000fe2000001141c */
[C---:B------:R-:W-:Y:S01]  /*1430*/  IMAD R6, R0.reuse, c[0x0][0x280], RZ ;  /* 0x0000a00000067a24 */ /* 0x040fe200078e02ff */
[----:B------:R-:W-:Y:S01]  /*1440*/  SHF.L.U64.HI R155, R161, R156, c[0x0][0x284] ;  /* 0x0000a100a19b7619 */ /* 0x000fe2000001029c */
[----:B------:R-:W-:Y:S01]  /*1450*/  IMAD R5, R0, c[0x0][0x290], RZ ;  /* 0x0000a40000057a24 */ /* 0x000fe200078e02ff */
[----:B------:R-:W-:Y:S01]  /*1460*/  LEA.HI R4, R4, R28, RZ, 0x3 ;  /* 0x0000001c04047211 */ /* 0x000fe200078f18ff */
[----:B------:R-:W-:Y:S01]  /*1470*/  IMAD R0, R34, c[0x0][0x214], R7 ;  /* 0x0000850022007a24 */ /* 0x000fe200078e0207 */
[----:B------:R-:W-:Y:S01]  /*1480*/  P2R R148, PR, RZ, 0x2 ;  /* 0x00000002ff947803 */ /* 0x000fe20000000000 */
[----:B------:R-:W-:Y:S01]  /*1490*/  IMAD R8, R153, c[0x0][0x284], R6 ;  /* 0x0000a10099087a24 */ /* 0x000fe200078e0206 */
[----:B------:R-:W-:Y:S01]  /*14a0*/  SHF.R.S32.HI R6, RZ, 0x1f, R93 ;  /* 0x0000001fff067819 */ /* 0x000fe2000001145d */
[----:B------:R-:W-:Y:S01]  /*14b0*/  IMAD.IADD R145, R167, 0x1, R0 ;  /* 0x00000001a7917824 */ /* 0x000fe200078e0200 */
[----:B------:R-:W-:Y:S01]  /*14c0*/  SHF.R.S32.HI R0, RZ, 0x1f, R94 ;  /* 0x0000001fff007819 */ /* 0x000fe2000001145e */
[C---:B------:R-:W-:Y:S01]  /*14d0*/  IMAD R7, R153.reuse, c[0x0][0x294], R5 ;  /* 0x0000a50099077a24 */ /* 0x040fe200078e0205 */
[----:B------:R-:W-:Y:S01]  /*14e0*/  SHF.R.S32.HI R5, RZ, 0x1f, R92 ;  /* 0x0000001fff057819 */ /* 0x000fe2000001145c */
[----:B------:R-:W-:Y:S01]  /*14f0*/  IMAD.WIDE.U32 R120, R153, c[0x0][0x280], R16 ;  /* 0x0000a00099787a25 */ /* 0x000fe200078e0010 */
[----:B------:R-:W-:-:S02]  /*1500*/  LEA.HI R89, R0, R94, RZ, 0x3 ;  /* 0x0000005e00597211 */ /* 0x000fc400078f18ff */
[----:B------:R-:W-:Y:S01]  /*1510*/  SHF.R.S32.HI R0, RZ, 0x1f, R27 ;  /* 0x0000001fff007819 */ /* 0x000fe2000001141b */
[----:B------:R-:W-:Y:S01]  /*1520*/  IMAD.WIDE.U32 R118, R153, c[0x0][0x290], R14 ;  /* 0x0000a40099767a25 */ /* 0x000fe200078e000e */
[----:B------:R-:W-:Y:S02]  /*1530*/  LEA.HI R6, R6, R93, RZ, 0x3 ;  /* 0x0000005d06067211 */ /* 0x000fe400078f18ff */
[----:B------:R-:W-:Y:S01]  /*1540*/  LEA.HI R85, R0, R27, RZ, 0x3 ;  /* 0x0000001b00557211 */ /* 0x000fe200078f18ff */
[----:B------:R-:W-:Y:S01]  /*1550*/  IMAD.SHL.U32 R161, R161, 0x40, RZ ;  /* 0x00000040a1a17824 */ /* 0x000fe200078e00ff */
[----:B------:R-:W-:Y:S01]  /*1560*/  LEA.HI R5, R5, R92, RZ, 0x3 ;  /* 0x0000005c05057211 */ /* 0x000fe200078f18ff */
[----:B------:R-:W-:Y:S01]  /*1570*/  IMAD.SHL.U32 R154, R154, 0x2, RZ ;  /* 0x000000029a9a7824 */ /* 0x000fe200078e00ff */
[----:B------:R-:W-:Y:S01]  /*1580*/  LOP3.LUT R86, R4, 0xfffffff8, RZ, 0xc0, !PT ;  /* 0xfffffff804567812 */ /* 0x000fe200078ec0ff */
[----:B------:R-:W-:Y:S01]  /*1590*/  IMAD R111, R26, 0x40, R91 ;  /* 0x000000401a6f7824 */ /* 0x000fe200078e025b */
[----:B------:R-:W-:Y:S01]  /*15a0*/  LOP3.LUT R89, R89, 0xfffffff8, RZ, 0xc0, !PT ;  /* 0xfffffff859597812 */ /* 0x000fe200078ec0ff */
[----:B------:R-:W-:Y:S01]  /*15b0*/  IMAD.IADD R141, R125, 0x1, R8 ;  /* 0x000000017d8d7824 */ /* 0x000fe200078e0208 */
[----:B------:R-:W-:Y:S01]  /*15c0*/  LOP3.LUT R88, R6, 0xfffffff8, RZ, 0xc0, !PT ;  /* 0xfffffff806587812 */ /* 0x000fe200078ec0ff */
[----:B------:R-:W-:Y:S01]  /*15d0*/  IMAD.IADD R139, R8, 0x1, R121 ;  /* 0x00000001088b7824 */ /* 0x000fe200078e0279 */
[----:B------:R-:W-:Y:S01]  /*15e0*/  LOP3.LUT R87, R5, 0xfffffff8, RZ, 0xc0, !PT ;  /* 0xfffffff805577812 */ /* 0x000fe200078ec0ff */
[----:B------:R-:W-:Y:S01]  /*15f0*/  IMAD.IADD R140, R123, 0x1, R7 ;  /* 0x000000017b8c7824 */ /* 0x000fe200078e0207 */
[----:B------:R-:W-:Y:S01]  /*1600*/  LOP3.LUT R85, R85, 0xfffffff8, RZ, 0xc0, !PT ;  /* 0xfffffff855557812 */ /* 0x000fe200078ec0ff */
[----:B------:R-:W-:Y:S01]  /*1610*/  IMAD.IADD R138, R7, 0x1, R119 ;  /* 0x00000001078a7824 */ /* 0x000fe200078e0277 */
[C---:B------:R-:W-:Y:S01]  /*1620*/  SHF.L.U64.HI R156, R162.reuse, R156, c[0x0][0x294] ;  /* 0x0000a500a29c7619 */ /* 0x040fe2000001029c */
[----:B------:R-:W-:Y:S01]  /*1630*/  IMAD.SHL.U32 R162, R162, 0x40, RZ ;  /* 0x00000040a2a27824 */ /* 0x000fe200078e00ff */
[----:B------:R-:W-:Y:S01]  /*1640*/  IADD3 R37, R32, 0x18, RZ ;  /* 0x0000001820257810 */ /* 0x000fe20007ffe0ff */
[----:B------:R-:W-:Y:S01]  /*1650*/  IMAD.IADD R110, R107, 0x1, R110 ;  /* 0x000000016b6e7824 */ /* 0x000fe200078e026e */
[----:B------:R-:W-:Y:S01]  /*1660*/  SHF.R.S32.HI R104, RZ, 0x1f, R89 ;  /* 0x0000001fff687819 */ /* 0x000fe20000011459 */
[----:B------:R-:W-:Y:S01]  /*1670*/  IMAD.SHL.U32 R133, R10, 0x2, RZ ;  /* 0x000000020a857824 */ /* 0x000fe200078e00ff */
[----:B------:R-:W-:Y:S01]  /*1680*/  SHF.R.S32.HI R103, RZ, 0x1f, R88 ;  /* 0x0000001fff677819 */ /* 0x000fe20000011458 */
[----:B------:R-:W-:Y:S01]  /*1690*/  IMAD.SHL.U32 R128, R12, 0x2, RZ ;  /* 0x000000020c807824 */ /* 0x000fe200078e00ff */
[----:B------:R-:W-:Y:S01]  /*16a0*/  SHF.R.S32.HI R102, RZ, 0x1f, R87 ;  /* 0x0000001fff667819 */ /* 0x000fe20000011457 */
[----:B------:R-:W-:Y:S01]  /*16b0*/  IMAD.SHL.U32 R113, R9, 0x2, RZ ;  /* 0x0000000209717824 */ /* 0x000fe200078e00ff */
[----:B------:R-:W-:-:S02]  /*16c0*/  SHF.R.S32.HI R101, RZ, 0x1f, R86 ;  /* 0x0000001fff657819 */ /* 0x000fc40000011456 */
[----:B------:R-:W-:Y:S02]  /*16d0*/  SHF.R.S32.HI R100, RZ, 0x1f, R85 ;  /* 0x0000001fff647819 */ /* 0x000fe40000011455 */
[----:B------:R-:W-:Y:S01]  /*16e0*/  SHF.R.S32.HI R134, RZ, 0x3, R11 ;  /* 0x00000003ff867819 */ /* 0x000fe2000001140b */
[----:B------:R-:W-:Y:S01]  /*16f0*/  BAR.SYNC.DEFER_BLOCKING 0x0 ;  /* 0x0000000000007b1d */ /* 0x000fe20000010000 */
[----:B------:R-:W-:Y:S02]  /*1700*/  ISETP.NE.AND P1, PT, R172, 0x1, PT ;  /* 0x00000001ac00780c */ /* 0x000fe40003f25270 */
[----:B--2---:R-:W-:Y:S01]  /*1710*/  @P3 SHF.R.S32.HI R3, RZ, 0x1f, R31 ;  /* 0x0000001fff033819 */ /* 0x004fe2000001141f */
[----:B------:R-:W-:Y:S02]  /*1720*/  @!P3 IMAD.MOV.U32 R3, RZ, RZ, R29 ;  /* 0x000000ffff03b224 */ /* 0x000fe400078e001d */
[----:B------:R-:W-:Y:S02]  /*1730*/  @P3 IMAD.MOV.U32 R2, RZ, RZ, R31 ;  /* 0x000000ffff023224 */ /* 0x000fe400078e001f */
[----:B------:R-:W-:Y:S01]  /*1740*/  @!P3 IMAD.MOV.U32 R2, RZ, RZ, R38 ;  /* 0x000000ffff02b224 */ /* 0x000fe200078e0026 */
[----:B------:R-:W-:Y:S01]  /*1750*/  IADD3 R38, R32, 0x8, RZ ;  /* 0x0000000820267810 */ /* 0x000fe20007ffe0ff */
[----:B------:R-:W-:-:S02]  /*1760*/  IMAD R0, R3, c[0x0][0x2b0], RZ ;  /* 0x0000ac0003007a24 */ /* 0x000fc400078e02ff */
[----:B------:R-:W-:-:S04]  /*1770*/  IMAD.WIDE.U32 R126, R2, c[0x0][0x2b0], RZ ;  /* 0x0000ac00027e7a25 */ /* 0x000fc800078e00ff */
[----:B------:R-:W-:Y:S01]  /*1780*/  IMAD R3, R2, c[0x0][0x2b4], R0 ;  /* 0x0000ad0002037a24 */ /* 0x000fe200078e0200 */
[----:B------:R-:W-:Y:S02]  /*1790*/  LOP3.LUT R2, R97, 0x8, R24, 0xf8, !PT ;  /* 0x0000000861027812 */ /* 0x000fe400078ef818 */
[----:B------:R-:W-:Y:S01]  /*17a0*/  LOP3.LUT R0, R20, 0xfffffff8, RZ, 0xc0, !PT ;  /* 0xfffffff814007812 */ /* 0x000fe200078ec0ff */
[----:B------:R-:W-:Y:S01]  /*17b0*/  IMAD.IADD R142, R127, 0x1, R3 ;  /* 0x000000017f8e7824 */ /* 0x000fe200078e0203 */
[----:B------:R-:W-:Y:S02]  /*17c0*/  LOP3.LUT R2, R2, R98, RZ, 0x3c, !PT ;  /* 0x0000006202027212 */ /* 0x000fe400078e3cff */
[----:B------:R-:W-:Y:S01]  /*17d0*/  LOP3.LUT R3, R135, 0xfffffff8, RZ, 0xc0, !PT ;  /* 0xfffffff887037812 */ /* 0x000fe200078ec0ff */
[----:B------:R-:W-:Y:S01]  /*17e0*/  IMAD.SHL.U32 R136, R0, 0x2, RZ ;  /* 0x0000000200887824 */ /* 0x000fe200078e00ff */
[----:B------:R-:W-:Y:S01]  /*17f0*/  SHF.R.S32.HI R135, RZ, 0x3, R135 ;  /* 0x00000003ff877819 */ /* 0x000fe20000011487 */
[----:B------:R-:W-:Y:S01]  /*1800*/  IMAD.IADD R80, R99, 0x1, R2 ;  /* 0x0000000163507824 */ /* 0x000fe200078e0202 */
[----:B------:R-:W-:Y:S01]  /*1810*/  SHF.R.S32.HI R2, RZ, 0x1f, R0 ;  /* 0x0000001fff027819 */ /* 0x000fe20000011400 */
[----:B------:R-:W-:Y:S01]  /*1820*/  IMAD.SHL.U32 R131, R3, 0x2, RZ ;  /* 0x0000000203837824 */ /* 0x000fe200078e00ff */
[----:B------:R-:W-:-:S02]  /*1830*/  SHF.R.S32.HI R4, RZ, 0x1f, R3 ;  /* 0x0000001fff047819 */ /* 0x000fc40000011403 */
[----:B------:R-:W-:Y:S02]  /*1840*/  SHF.L.U64.HI R137, R0, 0x1, R2 ;  /* 0x0000000100897819 */ /* 0x000fe40000010202 */
[----:B------:R-:W-:Y:S02]  /*1850*/  LOP3.LUT R0, R11, 0xfffffff8, RZ, 0xc0, !PT ;  /* 0xfffffff80b007812 */ /* 0x000fe400078ec0ff */
[----:B------:R-:W-:Y:S02]  /*1860*/  LEA R80, R80, 0x100, 0x1 ;  /* 0x0000010050507811 */ /* 0x000fe400078e08ff */
[----:B------:R-:W-:Y:S01]  /*1870*/  SHF.R.S32.HI R2, RZ, 0x1f, R0 ;  /* 0x0000001fff027819 */ /* 0x000fe20000011400 */
[----:B------:R-:W-:Y:S01]  /*1880*/  IMAD.SHL.U32 R129, R0, 0x2, RZ ;  /* 0x0000000200817824 */ /* 0x000fe200078e00ff */
[C---:B------:R-:W-:Y:S02]  /*1890*/  IADD3 R81, R80.reuse, 0x20, RZ ;  /* 0x0000002050517810 */ /* 0x040fe40007ffe0ff */
[----:B------:R-:W-:-:S02]  /*18a0*/  @P0 IADD3 R81, R80, -0x20, RZ ;  /* 0xffffffe050510810 */ /* 0x000fc40007ffe0ff */
[----:B------:R-:W-:Y:S02]  /*18b0*/  SHF.L.U64.HI R132, R3, 0x1, R4 ;  /* 0x0000000103847819 */ /* 0x000fe40000010204 */
[----:B------:R-:W-:Y:S02]  /*18c0*/  SHF.L.U64.HI R130, R0, 0x1, R2 ;  /* 0x0000000100827819 */ /* 0x000fe40000010202 */
[----:B------:R-:W-:Y:S02]  /*18d0*/  ISETP.GE.AND P0, PT, R170, 0x1, PT ;  /* 0x00000001aa00780c */ /* 0x000fe40003f06270 */
.L_x_90:
[----:B------:R-:W-:Y:S01]  /*18e0*/  IMAD.SHL.U32 R90, R78, 0x40, RZ ;  /* 0x000000404e5a7824 */ /* 0x000fe200078e00ff */
[----:B------:R-:W-:Y:S04]  /*18f0*/  DEPBAR.LE SB0, 0x0 ;  /* 0x000080000000791a */ /* 0x000fe80000000000 */
[----:B-1----:R-:W-:Y:S01]  /*1900*/  IMAD.IADD R2, R111, 0x1, R90 ;  /* 0x000000016f027824 */ /* 0x002fe200078e025a */
[----:B------:R-:W-:Y:S01]  /*1910*/  ISETP.NE.AND P1, PT, R172, 0x1, PT ;  /* 0x00000001ac00780c */ /* 0x000fe20003f25270 */
[----:B------:R-:W-:Y:S01]  /*1920*/  IMAD.MOV.U32 R82, RZ, RZ, RZ ;  /* 0x000000ffff527224 */ /* 0x000fe200078e00ff */
[----:B------:R-:W-:Y:S01]  /*1930*/  ISETP.GE.AND P2, PT, R170, 0x1, PT ;  /* 0x00000001aa00780c */ /* 0x000fe20003f46270 */
[----:B------:R-:W-:Y:S01]  /*1940*/  IMAD.IADD R0, R151, 0x1, R2 ;  /* 0x0000000197007824 */ /* 0x000fe200078e0202 */
[----:B------:R-:W-:Y:S01]  /*1950*/  ISETP.GE.AND P0, PT, R2, R105, PT ;  /* 0x000000690200720c */ /* 0x000fe20003f06270 */
[----:B------:R-:W-:Y:S02]  /*1960*/  BSSY B1, `(.L_x_66) ;  /* 0x00003d7000017945 */ /* 0x000fe40003800000 */
[----:B------:R-:W-:Y:S01]  /*1970*/  IMAD.MOV.U32 R2, RZ, RZ, R0 ;  /* 0x000000ffff027224 */ /* 0x000fe200078e0000 */
[----:B------:R-:W-:Y:S05]  /*1980*/  ISETP.GT.OR P0, PT, R111, 0x3f, P0 ;  /* 0x0000003f6f00780c */ /* 0x000fea0000704670 */
[----:B------:R-:W-:Y:S05]  /*1990*/  @P1 IMAD.HI.U32 R3, R0, c[0x0][0x2bc], RZ ;  /* 0x0000af0000031a27 */ /* 0x000fea00078e00ff */
[----:B------:R-:W-:Y:S04]  /*19a0*/  @P1 SHF.R.U32.HI R2, RZ, c[0x0][0x2c0], R3 ;  /* 0x0000b000ff021a19 */ /* 0x000fe80000011603 */
[C---:B------:R-:W-:Y:S04]  /*19b0*/  @!P0 IADD3 R3, P1, R2.reuse, R126, RZ ;  /* 0x0000007e02038210 */ /* 0x040fe80007f3e0ff */
[----:B------:R-:W-:Y:S01]  /*19c0*/  @!P0 LEA.HI.X.SX32 R5, R2, R142, 0x1, P1 ;  /* 0x0000008e02058211 */ /* 0x000fe200008f0eff */
[----:B------:R-:W-:Y:S01]  /*19d0*/  IMAD.MOV R2, RZ, RZ, -R2 ;  /* 0x000000ffff027224 */ /* 0x000fe200078e0a02 */
[C---:B------:R-:W-:Y:S03]  /*19e0*/  @!P0 LEA R4, P1, R3.reuse, c[0x0][0x2a0], 0x2 ;  /* 0x0000a80003048a11 */ /* 0x040fe600078210ff */
[----:B------:R-:W-:Y:S01]  /*19f0*/  IMAD R83, R2, c[0x0][0x2b8], R0 ;  /* 0x0000ae0002537a24 */ /* 0x000fe200078e0200 */
[----:B------:R-:W-:Y:S03]  /*1a00*/  @!P0 LEA.HI.X R5, R3, c[0x0][0x2a4], R5, 0x2, P1 ;  /* 0x0000a90003058a11 */ /* 0x000fe600008f1405 */
[----:B------:R-:W-:Y:S01]  /*1a10*/  IMAD.WIDE.U32 R2, R83, c[0x0][0x1e0], RZ ;  /* 0x0000780053027a25 */ /* 0x000fe200078e00ff */
[----:B------:R-:W-:Y:S01]  /*1a20*/  SHF.R.S32.HI R95, RZ, 0x1f, R83 ;  /* 0x0000001fff5f7819 */ /* 0x000fe20000011453 */
[----:B------:R-:W2:Y:S04]  /*1a30*/  @!P0 LDG.E R82, [R4.64] ;  /* 0x0000000604528981 */ /* 0x000ea8000c1e1900 */
[----:B------:R-:W-:Y:S01]  /*1a40*/  IMAD R0, R95, c[0x0][0x1e0], RZ ;  /* 0x000078005f007a24 */ /* 0x000fe200078e02ff */
[----:B------:R-:W-:Y:S03]  /*1a50*/  BAR.SYNC.DEFER_BLOCKING 0x0 ;  /* 0x0000000000007b1d */ /* 0x000fe60000010000 */
[----:B------:R-:W-:Y:S04]  /*1a60*/  IMAD R0, R83, c[0x0][0x1e4], R0 ;  /* 0x0000790053007a24 */ /* 0x000fe800078e0200 */
[----:B------:R-:W-:Y:S01]  /*1a70*/  IMAD.IADD R3, R3, 0x1, R0 ;  /* 0x0000000103037824 */ /* 0x000fe200078e0200 */
[----:B--2---:R-:W-:Y:S03]  /*1a80*/  SHF.R.S32.HI R96, RZ, 0x1f, R82 ;  /* 0x0000001fff607819 */ /* 0x004fe60000011452 */
[----:B------:R-:W-:Y:S04]  /*1a90*/  IMAD.WIDE.U32 R2, R82, c[0x0][0x1f0], R2 ;  /* 0x00007c0052027a25 */ /* 0x000fe800078e0002 */
[----:B------:R-:W-:Y:S01]  /*1aa0*/  IMAD R4, R96, c[0x0][0x1f0], RZ ;  /* 0x00007c0060047a24 */ /* 0x000fe200078e02ff */
[----:B------:R-:W-:Y:S03]  /*1ab0*/  IADD3 R0, P0, R168, R2, RZ ;  /* 0x00000002a8007210 */ /* 0x000fe60007f1e0ff */
[----:B------:R-:W-:Y:S05]  /*1ac0*/  IMAD R4, R82, c[0x0][0x1f4], R4 ;  /* 0x00007d0052047a24 */ /* 0x000fea00078e0204 */
[----:B------:R-:W-:Y:S02]  /*1ad0*/  IADD3.X R2, R146, R3, R4, P0, !PT ;  /* 0x0000000392027210 */ /* 0x000fe400007fe404 */
[C---:B------:R-:W-:Y:S04]  /*1ae0*/  LEA R29, P0, R0.reuse, c[0x0][0x1c8], 0x1 ;  /* 0x00007200001d7a11 */ /* 0x040fe800078008ff */
[----:B------:R-:W-:Y:S01]  /*1af0*/  LEA.HI.X R26, R0, c[0x0][0x1cc], R2, 0x1, P0 ;  /* 0x00007300001a7a11 */ /* 0x000fe200000f0c02 */
[----:B----4-:R-:W-:-:S05]  /*1b00*/  @!P2 BRA `(.L_x_67) ;  /* 0x000039600000a947 */ /* 0x010fca0003800000 */
[-C--:B------:R-:W-:Y:S01]  /*1b10*/  IMAD R3, R155, R78.reuse, RZ ;  /* 0x0000004e9b037224 */ /* 0x080fe200078e02ff */
[----:B------:R-:W-:Y:S01]  /*1b20*/  ISETP.NE.AND P0, PT, RZ, UR4, PT ;  /* 0x00000004ff007c0c */ /* 0x000fe2000bf05270 */
[-C--:B------:R-:W-:Y:S01]  /*1b30*/  IMAD R2, R156, R78.reuse, RZ ;  /* 0x0000004e9c027224 */ /* 0x080fe200078e02ff */
[----:B------:R-:W-:Y:S01]  /*1b40*/  SHF.R.S32.HI R0, RZ, 0x1f, R78 ;  /* 0x0000001fff007819 */ /* 0x000fe2000001144e */
[----:B------:R-:W-:Y:S01]  /*1b50*/  IMAD.WIDE.U32 R8, R161, R78, RZ ;  /* 0x0000004ea1087225 */ /* 0x000fe200078e00ff */
[----:B------:R-:W-:Y:S03]  /*1b60*/  IADD3 R4, -R90, R105, RZ ;  /* 0x000000695a047210 */ /* 0x000fe60007ffe1ff */
[----:B------:R-:W-:Y:S01]  /*1b70*/  IMAD R3, R0, R161, R3 ;  /* 0x000000a100037224 */ /* 0x000fe200078e0203 */
[----:B------:R-:W-:Y:S01]  /*1b80*/  IMNMX R84, R4, 0x40, PT ;  /* 0x0000004004547817 */ /* 0x000fe20003800200 */
[----:B------:R-:W-:Y:S02]  /*1b90*/  IMAD R0, R0, R162, R2 ;  /* 0x000000a200007224 */ /* 0x000fe400078e0202 */
[----:B------:R-:W-:Y:S01]  /*1ba0*/  IMAD.WIDE.U32 R10, R162, R78, RZ ;  /* 0x0000004ea20a7225 */ /* 0x000fe200078e00ff */
[----:B------:R-:W-:Y:S04]  /*1bb0*/  IADD3 R30, R9, R3, RZ ;  /* 0x00000003091e7210 */ /* 0x000fe80007ffe0ff */
[----:B------:R-:W-:Y:S01]  /*1bc0*/  IADD3 R31, R11, R0, RZ ;  /* 0x000000000b1f7210 */ /* 0x000fe20007ffe0ff */
[----:B------:R-:W-:-:S05]  /*1bd0*/  @!P0 BRA `(.L_x_68) ;  /* 0x00001c0000008947 */ /* 0x000fca0003800000 */
[----:B------:R-:W-:Y:S01]  /*1be0*/  ISETP.GE.AND P1, PT, R91, R84, PT ;  /* 0x000000545b00720c */ /* 0x000fe20003f26270 */
[----:B------:R-:W-:Y:S01]  /*1bf0*/  BSSY B0, `(.L_x_69) ;  /* 0x000003a000007945 */ /* 0x000fe20003800000 */
[----:B------:R-:W-:Y:S01]  /*1c00*/  CS2R R52, SRZ ;  /* 0x0000000000347805 */ /* 0x000fe2000001ff00 */
        /* <DEDUP_REMOVED lines=11> */
[----:B------:R-:W-:-:S05]  /*1cc0*/  @P1 BRA `(.L_x_70) ;  /* 0x000002c000001947 */ /* 0x000fca0003800000 */
[----:B------:R-:W-:Y:S01]  /*1cd0*/  IADD3 R0, P0, R124, R8, RZ ;  /* 0x000000087c007210 */ /* 0x000fe20007f1e0ff */
[----:B------:R-:W-:Y:S01]  /*1ce0*/  CS2R R40, SRZ ;  /* 0x0000000000287805 */ /* 0x000fe2000001ff00 */
[----:B------:R-:W-:Y:S01]  /*1cf0*/  CS2R R44, SRZ ;  /* 0x00000000002c7805 */ /* 0x000fe2000001ff00 */
[----:B------:R-:W-:Y:S01]  /*1d00*/  CS2R R12, SRZ ;  /* 0x00000000000c7805 */ /* 0x000fe2000001ff00 */
[----:B------:R-:W-:Y:S01]  /*1d10*/  CS2R R46, SRZ ;  /* 0x00000000002e7805 */ /* 0x000fe2000001ff00 */
[----:B------:R-:W-:Y:S01]  /*1d20*/  IMAD.X R3, R30, 0x1, R141, P0 ;  /* 0x000000011e037824 */ /* 0x000fe200000e068d */
[----:B------:R-:W-:Y:S01]  /*1d30*/  IADD3 R2, P0, R122, R10, RZ ;  /* 0x0000000a7a027210 */ /* 0x000fe20007f1e0ff */
[----:B------:R-:W-:Y:S01]  /*1d40*/  CS2R R14, SRZ ;  /* 0x00000000000e7805 */ /* 0x000fe2000001ff00 */
[----:B------:R-:W-:Y:S01]  /*1d50*/  CS2R R48, SRZ ;  /* 0x0000000000307805 */ /* 0x000fe2000001ff00 */
[----:B------:R-:W-:Y:S01]  /*1d60*/  CS2R R16, SRZ ;  /* 0x0000000000107805 */ /* 0x000fe2000001ff00 */
[----:B------:R-:W-:Y:S01]  /*1d70*/  CS2R R50, SRZ ;  /* 0x0000000000327805 */ /* 0x000fe2000001ff00 */
[----:B------:R-:W-:Y:S01]  /*1d80*/  IMAD.X R5, R31, 0x1, R140, P0 ;  /* 0x000000011f057824 */ /* 0x000fe200000e068c */
[C---:B------:R-:W-:Y:S01]  /*1d90*/  LEA R6, P0, R0.reuse, c[0x0][0x270], 0x1 ;  /* 0x00009c0000067a11 */ /* 0x040fe200078008ff */
[----:B------:R-:W-:Y:S01]  /*1da0*/  CS2R R18, SRZ ;  /* 0x0000000000127805 */ /* 0x000fe2000001ff00 */
[----:B------:R-:W-:Y:S01]  /*1db0*/  CS2R R52, SRZ ;  /* 0x0000000000347805 */ /* 0x000fe2000001ff00 */
[----:B------:R-:W-:Y:S01]  /*1dc0*/  CS2R R20, SRZ ;  /* 0x0000000000147805 */ /* 0x000fe2000001ff00 */
[----:B------:R-:W-:Y:S02]  /*1dd0*/  LEA.HI.X R7, R0, c[0x0][0x274], R3, 0x1, P0 ;  /* 0x00009d0000077a11 */ /* 0x000fe400000f0c03 */
[C---:B------:R-:W-:Y:S04]  /*1de0*/  LEA R4, P0, R2.reuse, c[0x0][0x288], 0x1 ;  /* 0x0000a20002047a11 */ /* 0x040fe800078008ff */
[----:B------:R-:W-:Y:S02]  /*1df0*/  LEA.HI.X R5, R2, c[0x0][0x28c], R5, 0x1, P0 ;  /* 0x0000a30002057a11 */ /* 0x000fe400000f0c05 */
[----:B------:R-:W-:Y:S01]  /*1e00*/  ISETP.GE.AND P0, PT, R32, c[0x0][0x27c], PT ;  /* 0x00009f0020007a0c */ /* 0x000fe20003f06270 */
[----:B------:R-:W-:Y:S11]  /*1e10*/  CS2R R2, SRZ ;  /* 0x0000000000027805 */ /* 0x000ff6000001ff00 */
[----:B------:R-:W-:Y:S01]  /*1e20*/  @!UPT UIADD3 URZ, URZ, URZ, URZ ;  /* 0x0000003f3f3ff290 */ /* 0x000fe2000fffe03f */
[----:B------:R1:W5:Y:S04]  /*1e30*/  @!P0 LDG.E.64 R40, [R6.64] ;  /* 0x0000000606288981 */ /* 0x000368000c1e1b00 */
[----:B------:R1:W5:Y:S01]  /*1e40*/  @!P0 LDG.E.64 R2, [R4.64] ;  /* 0x0000000604028981 */ /* 0x000362000c1e1b00 */
[----:B------:R-:W-:Y:S11]  /*1e50*/  ISETP.GE.AND P0, PT, R38, c[0x0][0x27c], PT ;  /* 0x00009f0026007a0c */ /* 0x000ff60003f06270 */
[----:B------:R-:W-:Y:S02]  /*1e60*/  @!UPT UIADD3 URZ, URZ, URZ, URZ ;  /* 0x0000003f3f3ff290 */ /* 0x000fe4000fffe03f */
[----:B------:R1:W5:Y:S04]  /*1e70*/  @!P0 LDG.E.64 R44, [R6.64+0x10] ;  /* 0x00001006062c8981 */ /* 0x000368000c1e1b00 */
[----:B------:R1:W5:Y:S01]  /*1e80*/  @!P0 LDG.E.64 R12, [R4.64+0x10] ;  /* 0x00001006040c8981 */ /* 0x000362000c1e1b00 */
        /* <DEDUP_REMOVED lines=15> */
[----:B------:R1:W5:Y:S02]  /*1f80*/  @!P0 LDG.E.64 R20, [R4.64+0x50] ;  /* 0x0000500604148981 */ /* 0x000364000c1e1b00 */
.L_x_70:
[----:B------:R-:W-:Y:S05]  /*1f90*/  BSYNC B0 ;  /* 0x0000000000007941 */ /* 0x000fea0003800000 */
.L_x_69:
[----:B------:R2:W3:Y:S04]  /*1fa0*/  SHFL.IDX PT, R65, R26, RZ, 0x1e1f ;  /* 0x001e1fff1a417589 */ /* 0x0004e800000e0000 */
[----:B------:R2:W4:Y:S01]  /*1fb0*/  SHFL.IDX PT, R64, R29, RZ, 0x1e1f ;  /* 0x001e1fff1d407589 */ /* 0x00052200000e0000 */
[----:B------:R-:W-:-:S05]  /*1fc0*/  @P1 BRA `(.L_x_71) ;  /* 0x0000370000001947 */ /* 0x000fca0003800000 */
[----:B-----5:R-:W-:Y:S01]  /*1fd0*/  MOV R0, R51 ;  /* 0x0000003300007202 */ /* 0x020fe20000000f00 */
[----:B-1----:R-:W-:Y:S01]  /*1fe0*/  IMAD.MOV.U32 R6, RZ, RZ, R52 ;  /* 0x000000ffff067224 */ /* 0x002fe200078e0034 */
[----:B------:R-:W-:Y:S01]  /*1ff0*/  ISETP.GE.AND P0, PT, R24, c[0x0][0x1d4], PT ;  /* 0x0000750018007a0c */ /* 0x000fe20003f06270 */
[----:B------:R-:W-:Y:S01]  /*2000*/  IMAD.MOV.U32 R5, RZ, RZ, R53 ;  /* 0x000000ffff057224 */ /* 0x000fe200078e0035 */
[----:B------:R-:W-:Y:S01]  /*2010*/  BSSY B0, `(.L_x_72) ;  /* 0x0000056000007945 */ /* 0x000fe20003800000 */
[----:B------:R-:W-:Y:S03]  /*2020*/  IMAD.MOV.U32 R4, RZ, RZ, R50 ;  /* 0x000000ffff047224 */ /* 0x000fe600078e0032 */
[----:B------:R-:W-:Y:S01]  /*2030*/  PRMT R59, R6, 0x5410, R5 ;  /* 0x00005410063b7816 */ /* 0x000fe20000000005 */
[----:B------:R-:W-:Y:S01]  /*2040*/  IMAD.MOV.U32 R6, RZ, RZ, R48 ;  /* 0x000000ffff067224 */ /* 0x000fe200078e0030 */
[----:B------:R-:W-:Y:S01]  /*2050*/  PRMT R58, R4, 0x5410, R0 ;  /* 0x00005410043a7816 */ /* 0x000fe20000000000 */
[----:B------:R-:W-:Y:S01]  /*2060*/  IMAD.MOV.U32 R5, RZ, RZ, R49 ;  /* 0x000000ffff057224 */ /* 0x000fe200078e0031 */
[----:B------:R-:W-:Y:S01]  /*2070*/  MOV R4, R46 ;  /* 0x0000002e00047202 */ /* 0x000fe20000000f00 */
        /* <DEDUP_REMOVED lines=11> */
[----:B------:R-:W-:Y:S02]  /*2130*/  MOV R6, R18 ;  /* 0x0000001200067202 */ /* 0x000fe40000000f00 */
[----:B------:R-:W-:Y:S02]  /*2140*/  MOV R0, R17 ;  /* 0x0000001100007202 */ /* 0x000fe40000000f00 */
[----:B--2---:R-:W-:Y:S01]  /*2150*/  PRMT R29, R6, 0x5410, R5 ;  /* 0x00005410061d7816 */ /* 0x004fe20000000005 */
[----:B------:R-:W-:Y:S01]  /*2160*/  IMAD.MOV.U32 R6, RZ, RZ, R14 ;  /* 0x000000ffff067224 */ /* 0x000fe200078e000e */
[----:B------:R-:W-:Y:S01]  /*2170*/  PRMT R26, R4, 0x5410, R0 ;  /* 0x00005410041a7816 */ /* 0x000fe20000000000 */
[----:B------:R-:W-:Y:S01]  /*2180*/  IMAD.MOV.U32 R5, RZ, RZ, R15 ;  /* 0x000000ffff057224 */ /* 0x000fe200078e000f */
[----:B------:R-:W-:Y:S01]  /*2190*/  MOV R4, R12 ;  /* 0x0000000c00047202 */ /* 0x000fe20000000f00 */
[----:B------:R-:W-:Y:S03]  /*21a0*/  IMAD.MOV.U32 R0, RZ, RZ, R13 ;  /* 0x000000ffff007224 */ /* 0x000fe600078e000d */
[----:B------:R-:W-:Y:S02]  /*21b0*/  PRMT R23, R6, 0x5410, R5 ;  /* 0x0000541006177816 */ /* 0x000fe40000000005 */
[----:B------:R-:W-:Y:S01]  /*21c0*/  PRMT R22, R4, 0x5410, R0 ;  /* 0x0000541004167816 */ /* 0x000fe20000000000 */
[----:B------:R-:W-:-:S05]  /*21d0*/  @P0 BRA `(.L_x_73) ;  /* 0x0000039000000947 */ /* 0x000fca0003800000 */
[C---:B----4-:R-:W-:Y:S01]  /*21e0*/  LEA R60, P0, R24.reuse, R64, 0x1 ;  /* 0x00000040183c7211 */ /* 0x050fe200078008ff */
[----:B------:R-:W1:Y:S01]  /*21f0*/  LDS.128 R8, [R80+0x3000] ;  /* 0x0030000050087984 */ /* 0x000e620000000c00 */
[----:B------:R-:W-:Y:S01]  /*2200*/  MOV R4, R2 ;  /* 0x0000000200047202 */ /* 0x000fe20000000f00 */
[----:B------:R-:W-:Y:S01]  /*2210*/  IMAD.MOV.U32 R34, RZ, RZ, R40 ;  /* 0x000000ffff227224 */ /* 0x000fe200078e0028 */
[----:B---3--:R-:W-:Y:S02]  /*2220*/  LEA.HI.X R61, R24, R65, R25, 0x1, P0 ;  /* 0x00000041183d7211 */ /* 0x008fe400000f0c19 */
[----:B------:R-:W-:Y:S02]  /*2230*/  ISETP.GE.AND P0, PT, R32, c[0x0][0x27c], PT ;  /* 0x00009f0020007a0c */ /* 0x000fe40003f06270 */
[----:B------:R-:W-:Y:S02]  /*2240*/  MOV R6, R3 ;  /* 0x0000000300067202 */ /* 0x000fe40000000f00 */
[----:B------:R-:W-:Y:S09]  /*2250*/  MOV R43, R41 ;  /* 0x00000029002b7202 */ /* 0x000ff20000000f00 */
[--C-:B------:R-:W-:Y:S01]  /*2260*/  @!P0 SHF.R.U64 R5, R2, 0x10, R3.reuse ;  /* 0x0000001002058819 */ /* 0x100fe20000001203 */
[----:B------:R-:W-:Y:S01]  /*2270*/  @!P0 HADD2.F32 R4, -RZ, R4.H0_H0 ;  /* 0x20000004ff048230 */ /* 0x000fe20000004100 */
[----:B------:R-:W-:Y:S01]  /*2280*/  @!P0 SHF.R.U32.HI R7, RZ, 0x10, R3 ;  /* 0x00000010ff078819 */ /* 0x000fe20000011603 */
[----:B------:R-:W-:Y:S01]  /*2290*/  @!P0 HADD2.F32 R34, -RZ, R34.H0_H0 ;  /* 0x20000022ff228230 */ /* 0x000fe20000004100 */
[--C-:B------:R-:W-:Y:S01]  /*22a0*/  @!P0 SHF.R.U64 R42, R40, 0x10, R41.reuse ;  /* 0x00000010282a8819 */ /* 0x100fe20000001229 */
[----:B------:R-:W-:Y:S01]  /*22b0*/  @!P0 HADD2.F32 R5, -RZ, R5.H0_H0 ;  /* 0x20000005ff058230 */ /* 0x000fe20000004100 */
[----:B------:R-:W-:Y:S01]  /*22c0*/  @!P0 SHF.R.U32.HI R54, RZ, 0x10, R41 ;  /* 0x00000010ff368819 */ /* 0x000fe20000011629 */
[----:B------:R-:W-:Y:S02]  /*22d0*/  @!P0 HADD2.F32 R6, -RZ, R6.H0_H0 ;  /* 0x20000006ff068230 */ /* 0x000fe40000004100 */
[----:B------:R-:W-:Y:S01]  /*22e0*/  @!P0 HADD2.F32 R7, -RZ, R7.H0_H0 ;  /* 0x20000007ff078230 */ /* 0x000fe20000004100 */
[----:B-1----:R-:W-:Y:S02]  /*22f0*/  @!P0 MOV R0, R8 ;  /* 0x0000000800008202 */ /* 0x002fe40000000f00 */
[----:B------:R-:W-:Y:S03]  /*2300*/  @!P0 MOV R3, R9 ;  /* 0x0000000900038202 */ /* 0x000fe60000000f00 */
[--C-:B------:R-:W-:Y:S02]  /*2310*/  @!P0 HADD2.F32 R31, -RZ, R0.reuse.H1_H1 ;  /* 0x30000000ff1f8230 */ /* 0x100fe40000004100 */
[----:B------:R-:W-:Y:S02]  /*2320*/  @!P0 HADD2.F32 R2, -RZ, R0.H0_H0 ;  /* 0x20000000ff028230 */ /* 0x000fe40000004100 */
[--C-:B------:R-:W-:Y:S01]  /*2330*/  @!P0 HADD2.F32 R40, -RZ, R3.reuse.H1_H1 ;  /* 0x30000003ff288230 */ /* 0x100fe20000004100 */
[-C--:B------:R-:W-:Y:S01]  /*2340*/  @!P0 FMUL.FTZ R41, R31, R4.reuse ;  /* 0x000000041f298220 */ /* 0x080fe20000410000 */
[----:B------:R-:W-:Y:S01]  /*2350*/  @!P0 HADD2.F32 R3, -RZ, R3.H0_H0 ;  /* 0x20000003ff038230 */ /* 0x000fe20000004100 */
[C---:B------:R-:W-:Y:S02]  /*2360*/  @!P0 FMUL.FTZ R0, R2.reuse, R4 ;  /* 0x0000000402008220 */ /* 0x040fe40000410000 */
[-C--:B------:R-:W-:Y:S01]  /*2370*/  @!P0 FFMA.FTZ R66, R2, R34.reuse, -R41 ;  /* 0x0000002202428223 */ /* 0x080fe20000010829 */
[----:B------:R-:W-:Y:S01]  /*2380*/  @!P0 HADD2.F32 R41, -RZ, R42.H0_H0 ;  /* 0x2000002aff298230 */ /* 0x000fe20000004100 */
[CC--:B------:R-:W-:Y:S02]  /*2390*/  @!P0 FMUL.FTZ R42, R40.reuse, R5.reuse ;  /* 0x00000005282a8220 */ /* 0x0c0fe40000410000 */
[----:B------:R-:W-:Y:S02]  /*23a0*/  @!P0 IMAD.MOV.U32 R4, RZ, RZ, R10 ;  /* 0x000000ffff048224 */ /* 0x000fe400078e000a */
[C---:B------:R-:W-:Y:S02]  /*23b0*/  @!P0 FMUL.FTZ R2, R3.reuse, R5 ;  /* 0x0000000503028220 */ /* 0x040fe40000410000 */
[----:B------:R-:W-:Y:S01]  /*23c0*/  @!P0 FFMA.FTZ R63, R3, R41, -R42 ;  /* 0x00000029033f8223 */ /* 0x000fe2000001082a */
[----:B------:R-:W-:Y:S01]  /*23d0*/  @!P0 MOV R3, R11 ;  /* 0x0000000b00038202 */ /* 0x000fe20000000f00 */
[----:B------:R-:W-:Y:S01]  /*23e0*/  @!P0 FFMA.FTZ R0, R31, R34, R0 ;  /* 0x000000221f008223 */ /* 0x000fe20000010000 */
[--C-:B------:R-:W-:Y:S01]  /*23f0*/  @!P0 HADD2.F32 R31, -RZ, R4.reuse.H1_H1 ;  /* 0x30000004ff1f8230 */ /* 0x100fe20000004100 */
[----:B------:R-:W-:Y:S01]  /*2400*/  @!P0 FFMA.FTZ R2, R40, R41, R2 ;  /* 0x0000002928028223 */ /* 0x000fe20000010002 */
[----:B------:R-:W-:Y:S02]  /*2410*/  @!P0 HADD2.F32 R4, -RZ, R4.H0_H0 ;  /* 0x20000004ff048230 */ /* 0x000fe40000004100 */
[----:B------:R-:W-:Y:S01]  /*2420*/  @!P0 HADD2.F32 R34, -RZ, R43.H0_H0 ;  /* 0x2000002bff228230 */ /* 0x000fe20000004100 */
[-C--:B------:R-:W-:Y:S01]  /*2430*/  @!P0 FMUL.FTZ R62, R31, R6.reuse ;  /* 0x000000061f3e8220 */ /* 0x080fe20000410000 */
[--C-:B------:R-:W-:Y:S01]  /*2440*/  @!P0 HADD2.F32 R42, -RZ, R3.reuse.H1_H1 ;  /* 0x30000003ff2a8230 */ /* 0x100fe20000004100 */
[----:B------:R-:W-:Y:S01]  /*2450*/  @!P0 F2FP.PACK_AB R2, R2, R63 ;  /* 0x0000003f0202823e */ /* 0x000fe200000000ff */
[----:B------:R-:W-:Y:S01]  /*2460*/  @!P0 HADD2.F32 R5, -RZ, R3.H0_H0 ;  /* 0x20000003ff058230 */ /* 0x000fe20000004100 */
[----:B------:R-:W-:Y:S01]  /*2470*/  @!P0 FMUL.FTZ R3, R4, R6 ;  /* 0x0000000604038220 */ /* 0x000fe20000410000 */
[----:B------:R-:W-:Y:S01]  /*2480*/  @!P0 HADD2.F32 R43, -RZ, R54.H0_H0 ;  /* 0x20000036ff2b8230 */ /* 0x000fe20000004100 */
[-C--:B------:R-:W-:Y:S01]  /*2490*/  @!P0 FMUL.FTZ R54, R42, R7.reuse ;  /* 0x000000072a368220 */ /* 0x080fe20000410000 */
[----:B------:R-:W-:Y:S01]  /*24a0*/  @!P0 F2FP.PACK_AB R0, R0, R66 ;  /* 0x000000420000823e */ /* 0x000fe200000000ff */
[----:B------:R-:W-:Y:S02]  /*24b0*/  @!P0 FFMA.FTZ R62, R4, R34, -R62 ;  /* 0x00000022043e8223 */ /* 0x000fe4000001083e */
[----:B------:R-:W-:Y:S01]  /*24c0*/  @!P0 FMUL.FTZ R4, R5, R7 ;  /* 0x0000000705048220 */ /* 0x000fe20000410000 */
[----:B------:R-:W-:Y:S01]  /*24d0*/  @!P0 MOV R8, R0 ;  /* 0x0000000000088202 */ /* 0x000fe20000000f00 */
[----:B------:R-:W-:Y:S02]  /*24e0*/  @!P0 FFMA.FTZ R3, R31, R34, R3 ;  /* 0x000000221f038223 */ /* 0x000fe40000010003 */
[-C--:B------:R-:W-:Y:S02]  /*24f0*/  @!P0 FFMA.FTZ R54, R5, R43.reuse, -R54 ;  /* 0x0000002b05368223 */ /* 0x080fe40000010836 */
[----:B------:R-:W-:Y:S01]  /*2500*/  @!P0 FFMA.FTZ R4, R42, R43, R4 ;  /* 0x0000002b2a048223 */ /* 0x000fe20000010004 */
[----:B------:R-:W-:Y:S01]  /*2510*/  @!P0 F2FP.PACK_AB R3, R3, R62 ;  /* 0x0000003e0303823e */ /* 0x000fe200000000ff */
[----:B------:R-:W-:Y:S03]  /*2520*/  @!P0 IMAD.MOV.U32 R9, RZ, RZ, R2 ;  /* 0x000000ffff098224 */ /* 0x000fe600078e0002 */
[----:B------:R-:W-:Y:S02]  /*2530*/  @!P0 F2FP.PACK_AB R4, R4, R54 ;  /* 0x000000360404823e */ /* 0x000fe400000000ff */
[----:B------:R-:W-:Y:S02]  /*2540*/  @!P0 MOV R10, R3 ;  /* 0x00000003000a8202 */ /* 0x000fe40000000f00 */
[----:B------:R-:W-:Y:S05]  /*2550*/  @!P0 MOV R11, R4 ;  /* 0x00000004000b8202 */ /* 0x000fea0000000f00 */
[----:B------:R1:W-:Y:S02]  /*2560*/  ST.E.128 [R60.64], R8 ;  /* 0x000000083c007985 */ /* 0x0003e4000c101d06 */
.L_x_73:
[----:B------:R-:W-:Y:S05]  /*2570*/  BSYNC B0 ;  /* 0x0000000000007941 */ /* 0x000fea0003800000 */
.L_x_72:
[----:B------:R-:W-:Y:S01]  /*2580*/  ISETP.GE.AND P0, PT, R28, c[0x0][0x1d4], PT ;  /* 0x000075001c007a0c */ /* 0x000fe20003f06270 */
[----:B------:R-:W-:Y:S01]  /*2590*/  @!UPT UIADD3 URZ, URZ, URZ, URZ ;  /* 0x0000003f3f3ff290 */ /* 0x000fe2000fffe03f */
[----:B------:R-:W-:Y:S11]  /*25a0*/  BSSY B0, `(.L_x_74) ;  /* 0x0000038000007945 */ /* 0x000ff60003800000 */
[----:B------:R-:W-:-:S05]  /*25b0*/  @P0 BRA `(.L_x_75) ;  /* 0x0000036000000947 */ /* 0x000fca0003800000 */
[C---:B----4-:R-:W-:Y:S01]  /*25c0*/  LEA R42, P0, R86.reuse, R64, 0x1 ;  /* 0x00000040562a7211 */ /* 0x050fe200078008ff */
[----:B-1----:R-:W1:Y:S03]  /*25d0*/  LDS.128 R8, [R81+0x3000] ;  /* 0x0030000051087984 */ /* 0x002e660000000c00 */
[----:B---3--:R-:W-:Y:S02]  /*25e0*/  LEA.HI.X R43, R86, R65, R101, 0x1, P0 ;  /* 0x00000041562b7211 */ /* 0x008fe400000f0c65 */
[----:B------:R-:W-:Y:S11]  /*25f0*/  ISETP.GE.AND P0, PT, R38, c[0x0][0x27c], PT ;  /* 0x00009f0026007a0c */ /* 0x000ff60003f06270 */
[----:B------:R-:W-:Y:S02]  /*2600*/  @!UPT UIADD3 URZ, URZ, URZ, URZ ;  /* 0x0000003f3f3ff290 */ /* 0x000fe4000fffe03f */
[----:B------:R-:W-:Y:S01]  /*2610*/  @!P0 HADD2.F32 R0, -RZ, R22.H0_H0 ;  /* 0x20000016ff008230 */ /* 0x000fe20000004100 */
[--C-:B------:R-:W-:Y:S01]  /*2620*/  @!P0 SHF.R.U64 R4, R12, 0x10, R13.reuse ;  /* 0x000000100c048819 */ /* 0x100fe2000000120d */
[----:B------:R-:W-:Y:S01]  /*2630*/  @!P0 HADD2.F32 R6, -RZ, R55.H0_H0 ;  /* 0x20000037ff068230 */ /* 0x000fe20000004100 */
[----:B------:R-:W-:Y:S02]  /*2640*/  @!P0 SHF.R.U32.HI R7, RZ, 0x10, R13 ;  /* 0x00000010ff078819 */ /* 0x000fe4000001160d */
[--C-:B------:R-:W-:Y:S01]  /*2650*/  @!P0 SHF.R.U64 R13, R44, 0x10, R45.reuse ;  /* 0x000000102c0d8819 */ /* 0x100fe2000000122d */
[----:B------:R-:W-:Y:S01]  /*2660*/  @!P0 HADD2.F32 R4, -RZ, R4.H0_H0 ;  /* 0x20000004ff048230 */ /* 0x000fe20000004100 */
[----:B------:R-:W-:Y:S01]  /*2670*/  @!P0 SHF.R.U32.HI R40, RZ, 0x10, R45 ;  /* 0x00000010ff288819 */ /* 0x000fe2000001162d */
[----:B------:R-:W-:Y:S02]  /*2680*/  @!P0 HADD2.F32 R7, -RZ, R7.H0_H0 ;  /* 0x20000007ff078230 */ /* 0x000fe40000004100 */
[----:B------:R-:W-:Y:S02]  /*2690*/  @!P0 HADD2.F32 R13, -RZ, R13.H0_H0 ;  /* 0x2000000dff0d8230 */ /* 0x000fe40000004100 */
[----:B------:R-:W-:Y:S01]  /*26a0*/  @!P0 HADD2.F32 R40, -RZ, R40.H0_H0 ;  /* 0x20000028ff288230 */ /* 0x000fe20000004100 */
[----:B-1----:R-:W-:Y:S02]  /*26b0*/  @!P0 MOV R2, R8 ;  /* 0x0000000800028202 */ /* 0x002fe40000000f00 */
[----:B------:R-:W-:Y:S03]  /*26c0*/  @!P0 MOV R3, R9 ;  /* 0x0000000900038202 */ /* 0x000fe60000000f00 */
[--C-:B------:R-:W-:Y:S02]  /*26d0*/  @!P0 HADD2.F32 R5, -RZ, R2.reuse.H1_H1 ;  /* 0x30000002ff058230 */ /* 0x100fe40000004100 */
[----:B------:R-:W-:Y:S02]  /*26e0*/  @!P0 HADD2.F32 R2, -RZ, R2.H0_H0 ;  /* 0x20000002ff028230 */ /* 0x000fe40000004100 */
[--C-:B------:R-:W-:Y:S01]  /*26f0*/  @!P0 HADD2.F32 R12, -RZ, R3.reuse.H1_H1 ;  /* 0x30000003ff0c8230 */ /* 0x100fe20000004100 */
[CC--:B------:R-:W-:Y:S01]  /*2700*/  @!P0 FMUL.FTZ R31, R5.reuse, R0.reuse ;  /* 0x00000000051f8220 */ /* 0x0c0fe20000410000 */
[----:B------:R-:W-:Y:S01]  /*2710*/  @!P0 HADD2.F32 R3, -RZ, R3.H0_H0 ;  /* 0x20000003ff038230 */ /* 0x000fe20000004100 */
[C---:B------:R-:W-:Y:S02]  /*2720*/  @!P0 FMUL.FTZ R0, R2.reuse, R0 ;  /* 0x0000000002008220 */ /* 0x040fe40000410000 */
[-C--:B------:R-:W-:Y:S02]  /*2730*/  @!P0 FFMA.FTZ R45, R2, R6.reuse, -R31 ;  /* 0x00000006022d8223 */ /* 0x080fe4000001081f */
[----:B------:R-:W-:Y:S01]  /*2740*/  @!P0 FFMA.FTZ R0, R5, R6, R0 ;  /* 0x0000000605008223 */ /* 0x000fe20000010000 */
[----:B------:R-:W-:Y:S01]  /*2750*/  @!P0 MOV R5, R10 ;  /* 0x0000000a00058202 */ /* 0x000fe20000000f00 */
[CC--:B------:R-:W-:Y:S02]  /*2760*/  @!P0 FMUL.FTZ R31, R12.reuse, R4.reuse ;  /* 0x000000040c1f8220 */ /* 0x0c0fe40000410000 */
[C---:B------:R-:W-:Y:S01]  /*2770*/  @!P0 FMUL.FTZ R2, R3.reuse, R4 ;  /* 0x0000000403028220 */ /* 0x040fe20000410000 */
[----:B------:R-:W-:Y:S01]  /*2780*/  @!P0 MOV R4, R11 ;  /* 0x0000000b00048202 */ /* 0x000fe20000000f00 */
[-C--:B------:R-:W-:Y:S01]  /*2790*/  @!P0 FFMA.FTZ R44, R3, R13.reuse, -R31 ;  /* 0x0000000d032c8223 */ /* 0x080fe2000001081f */
[----:B------:R-:W-:Y:S01]  /*27a0*/  @!P0 HADD2.F32 R3, -RZ, R22.H1_H1 ;  /* 0x30000016ff038230 */ /* 0x000fe20000004100 */
[----:B------:R-:W-:Y:S01]  /*27b0*/  @!P0 FFMA.FTZ R2, R12, R13, R2 ;  /* 0x0000000d0c028223 */ /* 0x000fe20000010002 */
[----:B------:R-:W-:Y:S01]  /*27c0*/  @!P0 F2FP.PACK_AB R0, R0, R45 ;  /* 0x0000002d0000823e */ /* 0x000fe200000000ff */
[--C-:B------:R-:W-:Y:S02]  /*27d0*/  @!P0 HADD2.F32 R22, -RZ, R5.reuse.H1_H1 ;  /* 0x30000005ff168230 */ /* 0x100fe40000004100 */
[----:B------:R-:W-:Y:S01]  /*27e0*/  @!P0 HADD2.F32 R6, -RZ, R5.H0_H0 ;  /* 0x20000005ff068230 */ /* 0x000fe20000004100 */
[----:B------:R-:W-:Y:S01]  /*27f0*/  @!P0 F2FP.PACK_AB R2, R2, R44 ;  /* 0x0000002c0202823e */ /* 0x000fe200000000ff */
[----:B------:R-:W-:Y:S01]  /*2800*/  @!P0 HADD2.F32 R31, -RZ, R55.H1_H1 ;  /* 0x30000037ff1f8230 */ /* 0x000fe20000004100 */
[----:B------:R-:W-:Y:S01]  /*2810*/  @!P0 MOV R8, R0 ;  /* 0x0000000000088202 */ /* 0x000fe20000000f00 */
[--C-:B------:R-:W-:Y:S01]  /*2820*/  @!P0 HADD2.F32 R34, -RZ, R4.reuse.H1_H1 ;  /* 0x30000004ff228230 */ /* 0x100fe20000004100 */
[----:B------:R-:W-:Y:S01]  /*2830*/  @!P0 MOV R9, R2 ;  /* 0x0000000200098202 */ /* 0x000fe20000000f00 */
[----:B------:R-:W-:Y:S01]  /*2840*/  @!P0 HADD2.F32 R5, -RZ, R4.H0_H0 ;  /* 0x20000004ff058230 */ /* 0x000fe20000004100 */
[-C--:B------:R-:W-:Y:S02]  /*2850*/  @!P0 FMUL.FTZ R4, R22, R3.reuse ;  /* 0x0000000316048220 */ /* 0x080fe40000410000 */
[----:B------:R-:W-:Y:S02]  /*2860*/  @!P0 FMUL.FTZ R3, R6, R3 ;  /* 0x0000000306038220 */ /* 0x000fe40000410000 */
[----:B------:R-:W-:Y:S02]  /*2870*/  @!P0 FMUL.FTZ R41, R34, R7 ;  /* 0x0000000722298220 */ /* 0x000fe40000410000 */
[----:B------:R-:W-:Y:S02]  /*2880*/  @!P0 FFMA.FTZ R6, R6, R31, -R4 ;  /* 0x0000001f06068223 */ /* 0x000fe40000010804 */
[C---:B------:R-:W-:Y:S02]  /*2890*/  @!P0 FMUL.FTZ R4, R5.reuse, R7 ;  /* 0x0000000705048220 */ /* 0x040fe40000410000 */
[----:B------:R-:W-:Y:S02]  /*28a0*/  @!P0 FFMA.FTZ R3, R22, R31, R3 ;  /* 0x0000001f16038223 */ /* 0x000fe40000010003 */
[-C--:B------:R-:W-:Y:S02]  /*28b0*/  @!P0 FFMA.FTZ R41, R5, R40.reuse, -R41 ;  /* 0x0000002805298223 */ /* 0x080fe40000010829 */
[----:B------:R-:W-:Y:S01]  /*28c0*/  @!P0 FFMA.FTZ R4, R34, R40, R4 ;  /* 0x0000002822048223 */ /* 0x000fe20000010004 */
[----:B------:R-:W-:Y:S04]  /*28d0*/  @!P0 F2FP.PACK_AB R3, R3, R6 ;  /* 0x000000060303823e */ /* 0x000fe800000000ff */
[----:B------:R-:W-:Y:S02]  /*28e0*/  @!P0 F2FP.PACK_AB R4, R4, R41 ;  /* 0x000000290404823e */ /* 0x000fe400000000ff */
[----:B------:R-:W-:Y:S02]  /*28f0*/  @!P0 MOV R10, R3 ;  /* 0x00000003000a8202 */ /* 0x000fe40000000f00 */
[----:B------:R-:W-:Y:S05]  /*2900*/  @!P0 MOV R11, R4 ;  /* 0x00000004000b8202 */ /* 0x000fea0000000f00 */
[----:B------:R1:W-:Y:S02]  /*2910*/  ST.E.128 [R42.64], R8 ;  /* 0x000000082a007985 */ /* 0x0003e4000c101d06 */
.L_x_75:
[----:B------:R-:W-:Y:S05]  /*2920*/  BSYNC B0 ;  /* 0x0000000000007941 */ /* 0x000fea0003800000 */
.L_x_74:
        /* <DEDUP_REMOVED lines=10> */
[----:B------:R-:W-:Y:S01]  /*29d0*/  @!P0 SHF.R.U64 R4, R14, 0x10, R15 ;  /* 0x000000100e048819 */ /* 0x000fe2000000120f */
[----:B------:R-:W-:Y:S01]  /*29e0*/  @!P0 HADD2.F32 R6, -RZ, R56.H0_H0 ;  /* 0x20000038ff068230 */ /* 0x000fe20000004100 */
[----:B------:R-:W-:Y:S02]  /*29f0*/  @!P0 SHF.R.U64 R13, R46, 0x10, R47 ;  /* 0x000000102e0d8819 */ /* 0x000fe4000000122f */
[----:B------:R-:W-:Y:S01]  /*2a00*/  @!P0 SHF.R.U32.HI R7, RZ, 0x10, R15 ;  /* 0x00000010ff078819 */ /* 0x000fe2000001160f */
[----:B------:R-:W-:Y:S01]  /*2a10*/  @!P0 HADD2.F32 R4, -RZ, R4.H0_H0 ;  /* 0x20000004ff048230 */ /* 0x000fe20000004100 */
[----:B------:R-:W-:Y:S01]  /*2a20*/  @!P0 SHF.R.U32.HI R46, RZ, 0x10, R47 ;  /* 0x00000010ff2e8819 */ /* 0x000fe2000001162f */
[----:B------:R-:W-:Y:S02]  /*2a30*/  @!P0 HADD2.F32 R13, -RZ, R13.H0_H0 ;  /* 0x2000000dff0d8230 */ /* 0x000fe40000004100 */
[----:B------:R-:W-:Y:S02]  /*2a40*/  @!P0 HADD2.F32 R15, -RZ, R56.H1_H1 ;  /* 0x30000038ff0f8230 */ /* 0x000fe40000004100 */
        /* <DEDUP_REMOVED lines=19> */
[----:B------:R-:W-:Y:S02]  /*2b80*/  @!P0 HADD2.F32 R3, -RZ, R23.H1_H1 ;  /* 0x30000017ff038230 */ /* 0x000fe40000004100 */
[----:B------:R-:W-:Y:S01]  /*2b90*/  @!P0 HADD2.F32 R6, -RZ, R5.H0_H0 ;  /* 0x20000005ff068230 */ /* 0x000fe20000004100 */
[----:B------:R-:W-:Y:S01]  /*2ba0*/  @!P0 F2FP.PACK_AB R2, R2, R34 ;  /* 0x000000220202823e */ /* 0x000fe200000000ff */
[--C-:B------:R-:W-:Y:S01]  /*2bb0*/  @!P0 HADD2.F32 R22, -RZ, R4.reuse.H1_H1 ;  /* 0x30000004ff168230 */ /* 0x100fe20000004100 */
[----:B------:R-:W-:Y:S01]  /*2bc0*/  @!P0 MOV R8, R0 ;  /* 0x0000000000088202 */ /* 0x000fe20000000f00 */
[----:B------:R-:W-:Y:S01]  /*2bd0*/  @!P0 HADD2.F32 R5, -RZ, R4.H0_H0 ;  /* 0x20000004ff058230 */ /* 0x000fe20000004100 */
[-C--:B------:R-:W-:Y:S01]  /*2be0*/  @!P0 FMUL.FTZ R4, R14, R3.reuse ;  /* 0x000000030e048220 */ /* 0x080fe20000410000 */
[----:B------:R-:W-:Y:S01]  /*2bf0*/  @!P0 MOV R9, R2 ;  /* 0x0000000200098202 */ /* 0x000fe20000000f00 */
[----:B------:R-:W-:Y:S01]  /*2c00*/  @!P0 FMUL.FTZ R3, R6, R3 ;  /* 0x0000000306038220 */ /* 0x000fe20000410000 */
[----:B------:R-:W-:Y:S01]  /*2c10*/  @!P0 HADD2.F32 R23, -RZ, R46.H0_H0 ;  /* 0x2000002eff178230 */ /* 0x000fe20000004100 */
        /* <DEDUP_REMOVED lines=11> */
.L_x_77:
[----:B------:R-:W-:Y:S05]  /*2cd0*/  BSYNC B0 ;  /* 0x0000000000007941 */ /* 0x000fea0003800000 */
.L_x_76:
        /* <DEDUP_REMOVED lines=11> */
[--C-:B------:R-:W-:Y:S01]  /*2d90*/  @!P0 HADD2.F32 R6, -RZ, R57.reuse.H0_H0 ;  /* 0x20000039ff068230 */ /* 0x100fe20000004100 */
[----:B------:R-:W-:Y:S01]  /*2da0*/  @!P0 SHF.R.U64 R13, R48, 0x10, R49 ;  /* 0x00000010300d8819 */ /* 0x000fe20000001231 */
[----:B------:R-:W-:Y:S01]  /*2db0*/  @!P0 HADD2.F32 R15, -RZ, R57.H1_H1 ;  /* 0x30000039ff0f8230 */ /* 0x000fe20000004100 */
[----:B------:R-:W-:Y:S01]  /*2dc0*/  @!P0 SHF.R.U32.HI R7, RZ, 0x10, R17 ;  /* 0x00000010ff078819 */ /* 0x000fe20000011611 */
        /* <DEDUP_REMOVED lines=20> */
[--C-:B------:R-:W-:Y:S01]  /*2f10*/  @!P0 HADD2.F32 R14, -RZ, R5.reuse.H1_H1 ;  /* 0x30000005ff0e8230 */ /* 0x100fe20000004100 */
        /* <DEDUP_REMOVED lines=22> */
.L_x_79:
[----:B------:R-:W-:Y:S05]  /*3080*/  BSYNC B0 ;  /* 0x0000000000007941 */ /* 0x000fea0003800000 */
.L_x_78:
[----:B------:R-:W-:Y:S01]  /*3090*/  ISETP.GE.AND P0, PT, R93, c[0x0][0x1d4], PT ;  /* 0x000075005d007a0c */ /* 0x000fe20003f06270 */
[----:B------:R-:W-:Y:S01]  /*30a0*/  @!UPT UIADD3 URZ, URZ, URZ, URZ ;  /* 0x0000003f3f3ff290 */ /* 0x000fe2000fffe03f */
[----:B------:R-:W-:Y:S11]  /*30b0*/  BSSY B0, `(.L_x_80) ;  /* 0x0000038000007945 */ /* 0x000ff60003800000 */
[----:B------:R-:W-:-:S05]  /*30c0*/  @P0 BRA `(.L_x_81) ;  /* 0x0000036000000947 */ /* 0x000fca0003800000 */
[C---:B-1--4-:R-:W-:Y:S01]  /*30d0*/  LEA R22, P0, R88.reuse, R64, 0x1 ;  /* 0x0000004058167211 */ /* 0x052fe200078008ff */
[----:B------:R-:W1:Y:S03]  /*30e0*/  LDS.128 R8, [R80+0x5000] ;  /* 0x0050000050087984 */ /* 0x000e660000000c00 */
        /* <DEDUP_REMOVED lines=52> */
.L_x_81:
[----:B------:R-:W-:Y:S05]  /*3430*/  BSYNC B0 ;  /* 0x0000000000007941 */ /* 0x000fea0003800000 */
.L_x_80:
[----:B------:R-:W-:Y:S11]  /*3440*/  ISETP.GE.AND P0, PT, R92, c[0x0][0x1d4], PT ;  /* 0x000075005c007a0c */ /* 0x000ff60003f06270 */
[----:B------:R-:W-:Y:S02]  /*3450*/  @!UPT UIADD3 URZ, URZ, URZ, URZ ;  /* 0x0000003f3f3ff290 */ /* 0x000fe4000fffe03f */
        /* <DEDUP_REMOVED lines=54> */
[----:B------:R1:W-:Y:S01]  /*37c0*/  ST.E.128 [R22.64], R8 ;  /* 0x0000000816007985 */ /* 0x0003e2000c101d06 */
[----:B------:R-:W-:-:S05]  /*37d0*/  BRA `(.L_x_71) ;  /* 0x00001ef000007947 */ /* 0x000fca0003800000 */
.L_x_68:
        /* <DEDUP_REMOVED lines=37> */
[----:B------:R1:W5:Y:S04]  /*3a30*/  @!P0 LDG.E.128 R40, [R8.64] ;  /* 0x0000000608288981 */ /* 0x000368000c1e1d00 */
[----:B------:R1:W5:Y:S01]  /*3a40*/  @!P0 LDG.E.128 R4, [R2.64] ;  /* 0x0000000602048981 */ /* 0x000362000c1e1d00 */
[----:B------:R-:W-:Y:S11]  /*3a50*/  ISETP.GE.AND P0, PT, R28, c[0x0][0x27c], PT ;  /* 0x00009f001c007a0c */ /* 0x000ff60003f06270 */
[----:B------:R-:W-:Y:S02]  /*3a60*/  @!UPT UIADD3 URZ, URZ, URZ, URZ ;  /* 0x0000003f3f3ff290 */ /* 0x000fe4000fffe03f */
[----:B------:R1:W5:Y:S04]  /*3a70*/  @!P0 LDG.E.128 R52, [R8.64+0x20] ;  /* 0x0000200608348981 */ /* 0x000368000c1e1d00 */
[----:B------:R1:W5:Y:S01]  /*3a80*/  @!P0 LDG.E.128 R12, [R2.64+0x20] ;  /* 0x00002006020c8981 */ /* 0x000362000c1e1d00 */
[----:B------:R-:W-:Y:S11]  /*3a90*/  ISETP.GE.AND P0, PT, R27, c[0x0][0x27c], PT ;  /* 0x00009f001b007a0c */ /* 0x000ff60003f06270 */
[----:B------:R-:W-:Y:S02]  /*3aa0*/  @!UPT UIADD3 URZ, URZ, URZ, URZ ;  /* 0x0000003f3f3ff290 */ /* 0x000fe4000fffe03f */
[----:B------:R1:W5:Y:S04]  /*3ab0*/  @!P0 LDG.E.128 R60, [R8.64+0x40] ;  /* 0x00004006083c8981 */ /* 0x000368000c1e1d00 */
[----:B------:R1:W5:Y:S02]  /*3ac0*/  @!P0 LDG.E.128 R20, [R2.64+0x40] ;  /* 0x0000400602148981 */ /* 0x000364000c1e1d00 */
.L_x_83:
[----:B------:R-:W-:Y:S05]  /*3ad0*/  BSYNC B0 ;  /* 0x0000000000007941 */ /* 0x000fea0003800000 */
.L_x_82:
[----:B------:R2:W3:Y:S04]  /*3ae0*/  SHFL.IDX PT, R69, R26, RZ, 0x1e1f ;  /* 0x001e1fff1a457589 */ /* 0x0004e800000e0000 */
[----:B------:R2:W4:Y:S01]  /*3af0*/  SHFL.IDX PT, R68, R29, RZ, 0x1e1f ;  /* 0x001e1fff1d447589 */ /* 0x00052200000e0000 */
[----:B------:R-:W-:-:S05]  /*3b00*/  @P1 BRA `(.L_x_71) ;  /* 0x00001bc000001947 */ /* 0x000fca0003800000 */
[----:B------:R-:W-:Y:S01]  /*3b10*/  ISETP.GE.AND P0, PT, R24, c[0x0][0x1d4], PT ;  /* 0x0000750018007a0c */ /* 0x000fe20003f06270 */
[----:B-1---5:R-:W-:Y:S01]  /*3b20*/  IMAD.MOV.U32 R8, RZ, RZ, R62 ;  /* 0x000000ffff087224 */ /* 0x022fe200078e003e */
[----:B------:R-:W-:Y:S01]  /*3b30*/  IADD3 R152, -R154, c[0x0][0x1d4], RZ ;  /* 0x000075009a987a10 */ /* 0x000fe20007ffe1ff */
[----:B------:R-:W-:Y:S01]  /*3b40*/  IMAD.MOV.U32 R3, RZ, RZ, R63 ;  /* 0x000000ffff037224 */ /* 0x000fe200078e003f */
[----:B------:R-:W-:Y:S01]  /*3b50*/  BSSY B0, `(.L_x_84) ;  /* 0x0000097000007945 */ /* 0x000fe20003800000 */
[----:B------:R-:W-:Y:S02]  /*3b60*/  IMAD.MOV.U32 R2, RZ, RZ, R60 ;  /* 0x000000ffff027224 */ /* 0x000fe400078e003c */
[----:B------:R-:W-:Y:S01]  /*3b70*/  IMAD.MOV.U32 R0, RZ, RZ, R61 ;  /* 0x000000ffff007224 */ /* 0x000fe200078e003d */
[----:B------:R-:W-:Y:S01]  /*3b80*/  PRMT R67, R3, 0x5410, R8 ;  /* 0x0000541003437816 */ /* 0x000fe20000000008 */
[----:B------:R-:W-:Y:S01]  /*3b90*/  IMAD.MOV.U32 R3, RZ, RZ, R55 ;  /* 0x000000ffff037224 */ /* 0x000fe200078e0037 */
[----:B------:R-:W-:Y:S02]  /*3ba0*/  MOV R8, R54 ;  /* 0x0000003600087202 */ /* 0x000fe40000000f00 */
        /* <DEDUP_REMOVED lines=15> */
[----:B------:R-:W-:Y:S02]  /*3ca0*/  PRMT R30, R3, 0x5410, R8 ;  /* 0x00005410031e7816 */ /* 0x000fe40000000008 */
[----:B--2---:R-:W-:Y:S01]  /*3cb0*/  PRMT R29, R2, 0x5410, R0 ;  /* 0x00005410021d7816 */ /* 0x004fe20000000000 */
[----:B------:R-:W-:-:S05]  /*3cc0*/  @P0 BRA `(.L_x_85) ;  /* 0x000007f000000947 */ /* 0x000fca0003800000 */
[----:B------:R-:W-:Y:S01]  /*3cd0*/  IMAD.MOV.U32 R9, RZ, RZ, R6 ;  /* 0x000000ffff097224 */ /* 0x000fe200078e0006 */
[----:B------:R-:W-:Y:S01]  /*3ce0*/  ISETP.NE.AND P2, PT, R150, RZ, PT ;  /* 0x000000ff9600720c */ /* 0x000fe20003f45270 */
[----:B------:R-:W1:Y:S01]  /*3cf0*/  LDS.128 R16, [R133+0x3100] ;  /* 0x0031000085107984 */ /* 0x000e620000000c00 */
[----:B------:R-:W-:Y:S01]  /*3d00*/  ISETP.GE.AND P0, PT, R24, c[0x0][0x27c], PT ;  /* 0x00009f0018007a0c */ /* 0x000fe20003f06270 */
[----:B------:R-:W-:Y:S01]  /*3d10*/  IMAD.MOV.U32 R47, RZ, RZ, R42 ;  /* 0x000000ffff2f7224 */ /* 0x000fe200078e002a */
[----:B------:R-:W-:Y:S02]  /*3d20*/  SEL R0, R154, R152, !P2 ;  /* 0x000000989a007207 */ /* 0x000fe40005000000 */
[----:B------:R-:W-:Y:S02]  /*3d30*/  MOV R45, R41 ;  /* 0x00000029002d7202 */ /* 0x000fe40000000f00 */
[----:B------:R-:W-:Y:S02]  /*3d40*/  SHF.R.S32.HI R2, RZ, 0x1f, R0 ;  /* 0x0000001fff027819 */ /* 0x000fe40000011400 */
[----:B------:R-:W-:Y:S02]  /*3d50*/  MOV R11, R7 ;  /* 0x00000007000b7202 */ /* 0x000fe40000000f00 */
[----:B------:R-:W-:Y:S02]  /*3d60*/  LEA.HI R0, R2, R0, RZ, 0x4 ;  /* 0x0000000002007211 */ /* 0x000fe400078f20ff */
[----:B------:R-:W-:Y:S02]  /*3d70*/  MOV R49, R43 ;  /* 0x0000002b00317202 */ /* 0x000fe40000000f00 */
[----:B------:R-:W-:Y:S02]  /*3d80*/  LEA.HI.SX32 R0, R0, R143, 0x1c ;  /* 0x0000008f00007211 */ /* 0x000fe400078fe2ff */
[--C-:B------:R-:W-:Y:S01]  /*3d90*/  @!P0 SHF.R.U64 R44, R40, 0x10, R41.reuse ;  /* 0x00000010282c8819 */ /* 0x100fe20000001229 */
[----:B------:R-:W-:Y:S01]  /*3da0*/  @!P0 HADD2.F32 R49, -RZ, R49.H0_H0 ;  /* 0x20000031ff318230 */ /* 0x000fe20000004100 */
[----:B------:R-:W-:Y:S02]  /*3db0*/  SHF.R.S32.HI R2, RZ, 0x1f, R0 ;  /* 0x0000001fff027819 */ /* 0x000fe40000011400 */
[----:B------:R-:W-:Y:S02]  /*3dc0*/  SHF.L.U32 R72, R0, 0x3, RZ ;  /* 0x0000000300487819 */ /* 0x000fe400000006ff */
[----:B------:R-:W-:Y:S02]  /*3dd0*/  LEA.HI R0, R2, R0, RZ, 0x2 ;  /* 0x0000000002007211 */ /* 0x000fe400078f10ff */
[----:B------:R-:W-:Y:S02]  /*3de0*/  @!P0 SHF.R.U32.HI R46, RZ, 0x10, R41 ;  /* 0x00000010ff2e8819 */ /* 0x000fe40000011629 */
[----:B------:R-:W-:Y:S01]  /*3df0*/  @!P0 SHF.R.U64 R3, R4, 0x10, R5 ;  /* 0x0000001004038819 */ /* 0x000fe20000001205 */
[----:B------:R-:W-:Y:S01]  /*3e00*/  IMAD.SHL.U32 R0, R0, 0x200, RZ ;  /* 0x0000020000007824 */ /* 0x000fe200078e00ff */
[----:B------:R-:W-:Y:S02]  /*3e10*/  LOP3.LUT R2, R97, 0x18, R72, 0xf8, !PT ;  /* 0x0000001861027812 */ /* 0x000fe400078ef848 */
[--C-:B------:R-:W-:Y:S02]  /*3e20*/  @!P0 SHF.R.U64 R10, R6, 0x10, R7.reuse ;  /* 0x00000010060a8819 */ /* 0x100fe40000001207 */
[----:B------:R-:W-:Y:S02]  /*3e30*/  LOP3.LUT R2, R2, R98, RZ, 0x3c, !PT ;  /* 0x0000006202027212 */ /* 0x000fe400078e3cff */
[----:B------:R-:W-:Y:S02]  /*3e40*/  LOP3.LUT R0, R0, 0x7ffff800, RZ, 0xc0, !PT ;  /* 0x7ffff80000007812 */ /* 0x000fe400078ec0ff */
[----:B------:R-:W-:Y:S02]  /*3e50*/  @!P0 SHF.R.U32.HI R26, RZ, 0x10, R7 ;  /* 0x00000010ff1a8819 */ /* 0x000fe40000011607 */
[----:B------:R-:W-:Y:S01]  /*3e60*/  IADD3 R0, R2, R0, R99 ;  /* 0x0000000002007210 */ /* 0x000fe20007ffe063 */
[----:B------:R-:W-:Y:S01]  /*3e70*/  IMAD.MOV.U32 R2, RZ, RZ, R4 ;  /* 0x000000ffff027224 */ /* 0x000fe200078e0004 */
[--C-:B------:R-:W-:Y:S01]  /*3e80*/  @!P0 SHF.R.U64 R48, R42, 0x10, R43.reuse ;  /* 0x000000102a308819 */ /* 0x100fe2000000122b */
[----:B------:R-:W-:Y:S01]  /*3e90*/  IMAD.MOV.U32 R4, RZ, RZ, R40 ;  /* 0x000000ffff047224 */ /* 0x000fe200078e0028 */
[----:B------:R-:W-:Y:S01]  /*3ea0*/  SHF.L.U32 R0, R0, 0x1, RZ ;  /* 0x0000000100007819 */ /* 0x000fe200000006ff */
[----:B------:R-:W-:Y:S01]  /*3eb0*/  @!P0 HADD2.F32 R42, -RZ, R44.H0_H0 ;  /* 0x2000002cff2a8230 */ /* 0x000fe20000004100 */
[----:B------:R-:W-:Y:S01]  /*3ec0*/  @!P0 SHF.R.U32.HI R50, RZ, 0x10, R43 ;  /* 0x00000010ff328819 */ /* 0x000fe2000001162b */
[----:B------:R-:W-:Y:S01]  /*3ed0*/  @!P0 HADD2.F32 R6, -RZ, R2.H0_H0 ;  /* 0x20000002ff068230 */ /* 0x000fe20000004100 */
[----:B------:R-:W-:Y:S01]  /*3ee0*/  MOV R8, R5 ;  /* 0x0000000500087202 */ /* 0x000fe20000000f00 */
[----:B------:R1:W2:Y:S01]  /*3ef0*/  LDS.128 R56, [R0+0x3100] ;  /* 0x0031000000387984 */ /* 0x0002a20000000c00 */
[----:B------:R-:W-:Y:S01]  /*3f00*/  @!P0 HADD2.F32 R40, -RZ, R4.H0_H0 ;  /* 0x20000004ff288230 */ /* 0x000fe20000004100 */
[----:B------:R-:W-:Y:S01]  /*3f10*/  @!P0 SHF.R.U32.HI R5, RZ, 0x10, R5 ;  /* 0x00000010ff058819 */ /* 0x000fe20000011605 */
[----:B------:R-:W-:Y:S02]  /*3f20*/  @!P0 HADD2.F32 R2, -RZ, R3.H0_H0 ;  /* 0x20000003ff028230 */ /* 0x000fe40000004100 */
[----:B------:R-:W-:Y:S01]  /*3f30*/  @!P0 HADD2.F32 R50, -RZ, R50.H0_H0 ;  /* 0x20000032ff328230 */ /* 0x000fe20000004100 */
[----:B-1----:R-:W-:Y:S05]  /*3f40*/  @!P0 IMAD.MOV.U32 R0, RZ, RZ, R16 ;  /* 0x000000ffff008224 */ /* 0x002fea00078e0010 */
[--C-:B------:R-:W-:Y:S02]  /*3f50*/  @!P0 HADD2.F32 R4, -RZ, R0.reuse.H0_H0 ;  /* 0x20000000ff048230 */ /* 0x100fe40000004100 */
[----:B------:R-:W-:Y:S03]  /*3f60*/  @!P0 HADD2.F32 R3, -RZ, R0.H1_H1 ;  /* 0x30000000ff038230 */ /* 0x000fe60000004100 */
[C---:B------:R-:W-:Y:S01]  /*3f70*/  @!P0 FMUL.FTZ R0, R4.reuse, R6 ;  /* 0x0000000604008220 */ /* 0x040fe20000410000 */
[----:B--2---:R-:W-:Y:S05]  /*3f80*/  @!P0 MOV R41, R56 ;  /* 0x0000003800298202 */ /* 0x004fea0000000f00 */
[--C-:B------:R-:W-:Y:S02]  /*3f90*/  @!P0 HADD2.F32 R7, -RZ, R41.reuse.H0_H0 ;  /* 0x20000029ff078230 */ /* 0x100fe40000004100 */
[----:B------:R-:W-:Y:S03]  /*3fa0*/  @!P0 HADD2.F32 R41, -RZ, R41.H1_H1 ;  /* 0x30000029ff298230 */ /* 0x000fe60000004100 */
[----:B------:R-:W-:Y:S02]  /*3fb0*/  @!P0 FMUL.FTZ R43, R7, R6 ;  /* 0x00000006072b8220 */ /* 0x000fe40000410000 */
[----:B------:R-:W-:Y:S02]  /*3fc0*/  @!P0 FMUL.FTZ R6, R41, R2 ;  /* 0x0000000229068220 */ /* 0x000fe40000410000 */
[----:B------:R-:W-:Y:S02]  /*3fd0*/  @!P0 FFMA.FTZ R77, R4, R40, -R43 ;  /* 0x00000028044d8223 */ /* 0x000fe4000001082b */
[----:B------:R-:W-:Y:S02]  /*3fe0*/  @!P0 IMAD.MOV.U32 R43, RZ, RZ, R57 ;  /* 0x000000ffff2b8224 */ /* 0x000fe400078e0039 */
[C---:B------:R-:W-:Y:S02]  /*3ff0*/  @!P0 FMUL.FTZ R2, R3.reuse, R2 ;  /* 0x0000000203028220 */ /* 0x040fe40000410000 */
[----:B------:R-:W-:Y:S01]  /*4000*/  @!P0 FFMA.FTZ R76, R3, R42, -R6 ;  /* 0x0000002a034c8223 */ /* 0x000fe20000010806 */
[----:B------:R-:W-:Y:S01]  /*4010*/  @!P0 MOV R3, R17 ;  /* 0x0000001100038202 */ /* 0x000fe20000000f00 */
[----:B------:R-:W-:Y:S01]  /*4020*/  @!P0 FFMA.FTZ R0, R7, R40, R0 ;  /* 0x0000002807008223 */ /* 0x000fe20000010000 */
[----:B------:R-:W-:Y:S01]  /*4030*/  @!P0 HADD2.F32 R6, -RZ, R8.H0_H0 ;  /* 0x20000008ff068230 */ /* 0x000fe20000004100 */
[----:B------:R-:W-:Y:S01]  /*4040*/  @!P0 FFMA.FTZ R2, R41, R42, R2 ;  /* 0x0000002a29028223 */ /* 0x000fe20000010002 */
[----:B------:R-:W-:Y:S02]  /*4050*/  @!P0 HADD2.F32 R40, -RZ, R43.H0_H0 ;  /* 0x2000002bff288230 */ /* 0x000fe40000004100 */
[----:B------:R-:W-:Y:S02]  /*4060*/  @!P0 HADD2.F32 R7, -RZ, R5.H0_H0 ;  /* 0x20000005ff078230 */ /* 0x000fe40000004100 */
[----:B------:R-:W-:Y:S01]  /*4070*/  @!P0 HADD2.F32 R4, -RZ, R3.H0_H0 ;  /* 0x20000003ff048230 */ /* 0x000fe20000004100 */
[----:B------:R-:W-:Y:S01]  /*4080*/  @!P0 FMUL.FTZ R8, R40, R6 ;  /* 0x0000000628088220 */ /* 0x000fe20000410000 */
[----:B------:R-:W-:Y:S01]  /*4090*/  @!P0 HADD2.F32 R42, -RZ, R43.H1_H1 ;  /* 0x3000002bff2a8230 */ /* 0x000fe20000004100 */
[----:B------:R-:W-:Y:S01]  /*40a0*/  @!P0 F2FP.PACK_AB R0, R2, R0 ;  /* 0x000000000200823e */ /* 0x000fe200000000ff */
[----:B------:R-:W-:Y:S02]  /*40b0*/  @!P0 HADD2.F32 R41, -RZ, R45.H0_H0 ;  /* 0x2000002dff298230 */ /* 0x000fe40000004100 */
[----:B------:R-:W-:Y:S01]  /*40c0*/  @!P0 HADD2.F32 R5, -RZ, R3.H1_H1 ;  /* 0x30000003ff058230 */ /* 0x000fe20000004100 */
[----:B------:R-:W-:Y:S01]  /*40d0*/  @!P0 FMUL.FTZ R3, R4, R6 ;  /* 0x0000000604038220 */ /* 0x000fe20000410000 */
[----:B------:R-:W-:Y:S01]  /*40e0*/  @!P0 HADD2.F32 R43, -RZ, R46.H0_H0 ;  /* 0x2000002eff2b8230 */ /* 0x000fe20000004100 */
[----:B------:R-:W-:Y:S01]  /*40f0*/  @!P0 FMUL.FTZ R6, R42, R7 ;  /* 0x000000072a068220 */ /* 0x000fe20000410000 */
[----:B------:R-:W-:Y:S01]  /*4100*/  @!P0 MOV R56, R0 ;  /* 0x0000000000388202 */ /* 0x000fe20000000f00 */
[----:B------:R-:W-:Y:S01]  /*4110*/  @!P0 FFMA.FTZ R75, R4, R41, -R8 ;  /* 0x00000029044b8223 */ /* 0x000fe20000010808 */
[----:B------:R-:W-:Y:S01]  /*4120*/  @!P0 HADD2.F32 R8, -RZ, R9.H0_H0 ;  /* 0x20000009ff088230 */ /* 0x000fe20000004100 */
[C---:B------:R-:W-:Y:S01]  /*4130*/  @!P0 FMUL.FTZ R4, R5.reuse, R7 ;  /* 0x0000000705048220 */ /* 0x040fe20000410000 */
[----:B------:R-:W-:Y:S01]  /*4140*/  @!P0 HADD2.F32 R9, -RZ, R10.H0_H0 ;  /* 0x2000000aff098230 */ /* 0x000fe20000004100 */
[----:B------:R-:W-:Y:S01]  /*4150*/  @!P0 IMAD.MOV.U32 R7, RZ, RZ, R58 ;  /* 0x000000ffff078224 */ /* 0x000fe200078e003a */
[----:B------:R-:W-:Y:S01]  /*4160*/  @!P0 HADD2.F32 R45, -RZ, R47.H0_H0 ;  /* 0x2000002fff2d8230 */ /* 0x000fe20000004100 */
[----:B------:R-:W-:Y:S01]  /*4170*/  @!P0 FFMA.FTZ R74, R5, R43, -R6 ;  /* 0x0000002b054a8223 */ /* 0x000fe20000010806 */
[----:B------:R-:W-:Y:S01]  /*4180*/  @!P0 MOV R5, R18 ;  /* 0x0000001200058202 */ /* 0x000fe20000000f00 */
[----:B------:R-:W-:Y:S01]  /*4190*/  @!P0 FFMA.FTZ R3, R40, R41, R3 ;  /* 0x0000002928038223 */ /* 0x000fe20000010003 */
[--C-:B------:R-:W-:Y:S01]  /*41a0*/  @!P0 HADD2.F32 R44, -RZ, R7.reuse.H0_H0 ;  /* 0x20000007ff2c8230 */ /* 0x100fe20000004100 */
[----:B------:R-:W-:Y:S01]  /*41b0*/  @!P0 FFMA.FTZ R4, R42, R43, R4 ;  /* 0x0000002b2a048223 */ /* 0x000fe20000010004 */
[----:B------:R-:W-:Y:S01]  /*41c0*/  @!P0 HADD2.F32 R46, -RZ, R7.H1_H1 ;  /* 0x30000007ff2e8230 */ /* 0x000fe20000004100 */
[----:B------:R-:W-:Y:S01]  /*41d0*/  @!P0 F2FP.PACK_AB R40, R74, R75 ;  /* 0x0000004b4a28823e */ /* 0x000fe200000000ff */
[--C-:B------:R-:W-:Y:S01]  /*41e0*/  @!P0 HADD2.F32 R6, -RZ, R5.reuse.H0_H0 ;  /* 0x20000005ff068230 */ /* 0x100fe20000004100 */
[-C--:B------:R-:W-:Y:S01]  /*41f0*/  @!P0 FMUL.FTZ R51, R44, R8.reuse ;  /* 0x000000082c338220 */ /* 0x080fe20000410000 */
[----:B------:R-:W-:Y:S01]  /*4200*/  @!P0 HADD2.F32 R7, -RZ, R5.H1_H1 ;  /* 0x30000005ff078230 */ /* 0x000fe20000004100 */
[----:B------:R-:W-:Y:S01]  /*4210*/  @!P0 FMUL.FTZ R10, R46, R9 ;  /* 0x000000092e0a8220 */ /* 0x000fe20000410000 */
[----:B------:R-:W-:Y:S01]  /*4220*/  @!P0 HADD2.F32 R47, -RZ, R48.H0_H0 ;  /* 0x20000030ff2f8230 */ /* 0x000fe20000004100 */
[----:B------:R-:W-:Y:S01]  /*4230*/  @!P0 FMUL.FTZ R5, R6, R8 ;  /* 0x0000000806058220 */ /* 0x000fe20000410000 */
[----:B------:R-:W-:Y:S01]  /*4240*/  @!P0 MOV R17, R40 ;  /* 0x0000002800118202 */ /* 0x000fe20000000f00 */
[----:B------:R-:W-:Y:S01]  /*4250*/  @!P0 IMAD.MOV.U32 R8, RZ, RZ, R59 ;  /* 0x000000ffff088224 */ /* 0x000fe200078e003b */
[----:B------:R-:W-:Y:S01]  /*4260*/  @!P0 F2FP.PACK_AB R3, R4, R3 ;  /* 0x000000030403823e */ /* 0x000fe200000000ff */
[----:B------:R-:W-:Y:S02]  /*4270*/  @!P0 FFMA.FTZ R51, R6, R45, -R51 ;  /* 0x0000002d06338223 */ /* 0x000fe40000010833 */
[C---:B------:R-:W-:Y:S01]  /*4280*/  @!P0 FMUL.FTZ R6, R7.reuse, R9 ;  /* 0x0000000907068220 */ /* 0x040fe20000410000 */
[----:B------:R-:W-:Y:S01]  /*4290*/  @!P0 MOV R57, R3 ;  /* 0x0000000300398202 */ /* 0x000fe20000000f00 */
[----:B------:R-:W-:Y:S01]  /*42a0*/  @!P0 FFMA.FTZ R73, R7, R47, -R10 ;  /* 0x0000002f07498223 */ /* 0x000fe2000001080a */
[----:B------:R-:W-:Y:S01]  /*42b0*/  @!P0 MOV R7, R19 ;  /* 0x0000001300078202 */ /* 0x000fe20000000f00 */
[----:B------:R-:W-:Y:S01]  /*42c0*/  @!P0 FFMA.FTZ R5, R44, R45, R5 ;  /* 0x0000002d2c058223 */ /* 0x000fe20000010005 */
[----:B------:R-:W-:Y:S01]  /*42d0*/  @!P0 HADD2.F32 R10, -RZ, R11.H0_H0 ;  /* 0x2000000bff0a8230 */ /* 0x000fe20000004100 */
[----:B------:R-:W-:Y:S01]  /*42e0*/  @!P0 FFMA.FTZ R6, R46, R47, R6 ;  /* 0x0000002f2e068223 */ /* 0x000fe20000010006 */
[----:B------:R-:W-:Y:S02]  /*42f0*/  @!P0 HADD2.F32 R48, -RZ, R8.H0_H0 ;  /* 0x20000008ff308230 */ /* 0x000fe40000004100 */
[----:B------:R-:W-:Y:S02]  /*4300*/  @!P0 HADD2.F32 R11, -RZ, R26.H0_H0 ;  /* 0x2000001aff0b8230 */ /* 0x000fe40000004100 */
[----:B------:R-:W-:Y:S01]  /*4310*/  @!P0 HADD2.F32 R26, -RZ, R8.H1_H1 ;  /* 0x30000008ff1a8230 */ /* 0x000fe20000004100 */
[-C--:B------:R-:W-:Y:S01]  /*4320*/  @!P0 FMUL.FTZ R71, R48, R10.reuse ;  /* 0x0000000a30478220 */ /* 0x080fe20000410000 */
[--C-:B------:R-:W-:Y:S01]  /*4330*/  @!P0 HADD2.F32 R8, -RZ, R7.reuse.H0_H0 ;  /* 0x20000007ff088230 */ /* 0x100fe20000004100 */
[----:B------:R-:W-:Y:S01]  /*4340*/  @!P0 F2FP.PACK_AB R5, R6, R5 ;  /* 0x000000050605823e */ /* 0x000fe200000000ff */
[----:B------:R-:W-:Y:S01]  /*4350*/  @!P0 HADD2.F32 R9, -RZ, R7.H1_H1 ;  /* 0x30000007ff098230 */ /* 0x000fe20000004100 */
[----:B------:R-:W-:Y:S02]  /*4360*/  @!P0 FMUL.FTZ R70, R26, R11 ;  /* 0x0000000b1a468220 */ /* 0x000fe40000410000 */
[C---:B------:R-:W-:Y:S01]  /*4370*/  @!P0 FMUL.FTZ R7, R8.reuse, R10 ;  /* 0x0000000a08078220 */ /* 0x040fe20000410000 */
[----:B------:R-:W-:Y:S01]  /*4380*/  @!P0 F2FP.PACK_AB R10, R73, R51 ;  /* 0x00000033490a823e */ /* 0x000fe200000000ff */
[----:B------:R-:W-:Y:S02]  /*4390*/  @!P0 FFMA.FTZ R71, R8, R49, -R71 ;  /* 0x0000003108478223 */ /* 0x000fe40000010847 */
[C---:B------:R-:W-:Y:S01]  /*43a0*/  @!P0 FMUL.FTZ R8, R9.reuse, R11 ;  /* 0x0000000b09088220 */ /* 0x040fe20000410000 */
[----:B------:R-:W-:Y:S01]  /*43b0*/  @!P0 F2FP.PACK_AB R11, R76, R77 ;  /* 0x0000004d4c0b823e */ /* 0x000fe200000000ff */
[----:B------:R-:W-:Y:S01]  /*43c0*/  @!P0 FFMA.FTZ R7, R48, R49, R7 ;  /* 0x0000003130078223 */ /* 0x000fe20000010007 */
[----:B------:R-:W-:Y:S01]  /*43d0*/  @!P0 MOV R18, R10 ;  /* 0x0000000a00128202 */ /* 0x000fe20000000f00 */
[-C--:B------:R-:W-:Y:S02]  /*43e0*/  @!P0 FFMA.FTZ R70, R9, R50.reuse, -R70 ;  /* 0x0000003209468223 */ /* 0x080fe40000010846 */
[----:B------:R-:W-:Y:S02]  /*43f0*/  @!P0 FFMA.FTZ R8, R26, R50, R8 ;  /* 0x000000321a088223 */ /* 0x000fe40000010008 */
[----:B------:R-:W-:Y:S01]  /*4400*/  @!P0 IMAD.MOV.U32 R16, RZ, RZ, R11 ;  /* 0x000000ffff108224 */ /* 0x000fe200078e000b */
[----:B------:R-:W-:Y:S01]  /*4410*/  @!P0 F2FP.PACK_AB R9, R70, R71 ;  /* 0x000000474609823e */ /* 0x000fe200000000ff */
[----:B------:R-:W-:Y:S01]  /*4420*/  @!P0 IMAD.MOV.U32 R58, RZ, RZ, R5 ;  /* 0x000000ffff3a8224 */ /* 0x000fe200078e0005 */
[----:B------:R-:W-:Y:S03]  /*4430*/  @!P0 F2FP.PACK_AB R7, R8, R7 ;  /* 0x000000070807823e */ /* 0x000fe600000000ff */
[----:B------:R-:W-:Y:S01]  /*4440*/  @!P0 IMAD.MOV.U32 R19, RZ, RZ, R9 ;  /* 0x000000ffff138224 */ /* 0x000fe200078e0009 */
[----:B------:R-:W-:Y:S02]  /*4450*/  @!P0 MOV R59, R7 ;  /* 0x00000007003b8202 */ /* 0x000fe40000000f00 */
[----:B----4-:R-:W-:Y:S04]  /*4460*/  IADD3 R2, P0, R68, R136, RZ ;  /* 0x0000008844027210 */ /* 0x010fe80007f1e0ff */
[----:B---3--:R-:W-:Y:S02]  /*4470*/  IADD3.X R3, R69, R137, RZ, P0, !PT ;  /* 0x0000008945037210 */ /* 0x008fe400007fe4ff */
[C---:B------:R-:W-:Y:S03]  /*4480*/  ISETP.GE.AND P0, PT, R72.reuse, c[0x0][0x1d4], PT ;  /* 0x0000750048007a0c */ /* 0x040fe60003f06270 */
[----:B------:R1:W-:Y:S10]  /*4490*/  ST.E.128 [R2.64], R16 ;  /* 0x0000001002007985 */ /* 0x0003f4000c101d06 */
[----:B------:R-:W-:Y:S05]  /*44a0*/  @!P0 IMAD.WIDE R4, R72, 0x2, R68 ;  /* 0x0000000248048825 */ /* 0x000fea00078e0244 */
[----:B------:R1:W-:Y:S02]  /*44b0*/  @!P0 ST.E.128 [R4.64], R56 ;  /* 0x0000003804008985 */ /* 0x0003e4000c101d06 */
.L_x_85:
[----:B------:R-:W-:Y:S05]  /*44c0*/  BSYNC B0 ;  /* 0x0000000000007941 */ /* 0x000fea0003800000 */
.L_x_84:
[----:B------:R-:W-:Y:S01]  /*44d0*/  ISETP.GE.AND P0, PT, R28, c[0x0][0x1d4], PT ;  /* 0x000075001c007a0c */ /* 0x000fe20003f06270 */
[----:B------:R-:W-:Y:S01]  /*44e0*/  @!UPT UIADD3 URZ, URZ, URZ, URZ ;  /* 0x0000003f3f3ff290 */ /* 0x000fe2000fffe03f */
[----:B------:R-:W-:Y:S11]  /*44f0*/  BSSY B0, `(.L_x_86) ;  /* 0x0000079000007945 */ /* 0x000ff60003800000 */
[----:B------:R-:W-:-:S05]  /*4500*/  @P0 BRA `(.L_x_87) ;  /* 0x0000077000000947 */ /* 0x000fca0003800000 */
[----:B------:R-:W-:Y:S01]  /*4510*/  ISETP.NE.AND P1, PT, R149, RZ, PT ;  /* 0x000000ff9500720c */ /* 0x000fe20003f25270 */
[----:B-1----:R-:W1:Y:S01]  /*4520*/  LDS.128 R16, [R128+0x3100] ;  /* 0x0031000080107984 */ /* 0x002e620000000c00 */
[----:B------:R-:W-:Y:S02]  /*4530*/  ISETP.GE.AND P0, PT, R28, c[0x0][0x27c], PT ;  /* 0x00009f001c007a0c */ /* 0x000fe40003f06270 */
[----:B------:R-:W-:Y:S04]  /*4540*/  SEL R0, R154, R152, !P1 ;  /* 0x000000989a007207 */ /* 0x000fe80004800000 */
[----:B------:R-:W-:Y:S04]  /*4550*/  SHF.R.S32.HI R2, RZ, 0x1f, R0 ;  /* 0x0000001fff027819 */ /* 0x000fe80000011400 */
[----:B------:R-:W-:Y:S03]  /*4560*/  LEA.HI R0, R2, R0, RZ, 0x4 ;  /* 0x0000000002007211 */ /* 0x000fe600078f20ff */
[----:B------:R-:W-:Y:S01]  /*4570*/  @!P0 SHF.R.U64 R3, R12, 0x10, R13 ;  /* 0x000000100c038819 */ /* 0x000fe2000000120d */
[----:B------:R-:W-:Y:S01]  /*4580*/  @!P0 HADD2.F32 R9, -RZ, R64.H0_H0 ;  /* 0x20000040ff098230 */ /* 0x000fe20000004100 */
[----:B------:R-:W-:Y:S01]  /*4590*/  LEA.HI.SX32 R0, R0, R135, 0x1c ;  /* 0x0000008700007211 */ /* 0x000fe200078fe2ff */
[----:B------:R-:W-:Y:S01]  /*45a0*/  @!P0 HADD2.F32 R42, -RZ, R65.H0_H0 ;  /* 0x20000041ff2a8230 */ /* 0x000fe20000004100 */
[----:B------:R-:W-:Y:S01]  /*45b0*/  @!P0 SHF.R.U64 R12, R52, 0x10, R53 ;  /* 0x00000010340c8819 */ /* 0x000fe20000001235 */
[----:B------:R-:W-:Y:S01]  /*45c0*/  @!P0 HADD2.F32 R5, -RZ, R3.H0_H0 ;  /* 0x20000003ff058230 */ /* 0x000fe20000004100 */
[----:B------:R-:W-:Y:S02]  /*45d0*/  SHF.R.S32.HI R2, RZ, 0x1f, R0 ;  /* 0x0000001fff027819 */ /* 0x000fe40000011400 */
[----:B------:R-:W-:Y:S01]  /*45e0*/  SHF.L.U32 R47, R0, 0x3, RZ ;  /* 0x00000003002f7819 */ /* 0x000fe200000006ff */
[----:B------:R-:W-:Y:S01]  /*45f0*/  @!P0 HADD2.F32 R12, -RZ, R12.H0_H0 ;  /* 0x2000000cff0c8230 */ /* 0x000fe20000004100 */
[----:B------:R-:W-:Y:S02]  /*4600*/  LEA.HI R0, R2, R0, RZ, 0x2 ;  /* 0x0000000002007211 */ /* 0x000fe400078f10ff */
[----:B------:R-:W-:Y:S02]  /*4610*/  @!P0 SHF.R.U32.HI R7, RZ, 0x10, R13 ;  /* 0x00000010ff078819 */ /* 0x000fe4000001160d */
[----:B------:R-:W-:Y:S01]  /*4620*/  @!P0 SHF.R.U64 R11, R14, 0x10, R15 ;  /* 0x000000100e0b8819 */ /* 0x000fe2000000120f */
[----:B------:R-:W-:Y:S01]  /*4630*/  IMAD.SHL.U32 R0, R0, 0x200, RZ ;  /* 0x0000020000007824 */ /* 0x000fe200078e00ff */
[----:B------:R-:W-:Y:S01]  /*4640*/  LOP3.LUT R2, R97, 0x18, R47, 0xf8, !PT ;  /* 0x0000001861027812 */ /* 0x000fe200078ef82f */
[----:B------:R-:W-:Y:S01]  /*4650*/  @!P0 HADD2.F32 R7, -RZ, R7.H0_H0 ;  /* 0x20000007ff078230 */ /* 0x000fe20000004100 */
[----:B------:R-:W-:Y:S01]  /*4660*/  @!P0 SHF.R.U32.HI R52, RZ, 0x10, R53 ;  /* 0x00000010ff348819 */ /* 0x000fe20000011635 */
[----:B------:R-:W-:Y:S01]  /*4670*/  @!P0 HADD2.F32 R11, -RZ, R11.H0_H0 ;  /* 0x2000000bff0b8230 */ /* 0x000fe20000004100 */
[----:B------:R-:W-:Y:S02]  /*4680*/  LOP3.LUT R2, R2, R98, RZ, 0x3c, !PT ;  /* 0x0000006202027212 */ /* 0x000fe400078e3cff */
[----:B------:R-:W-:Y:S02]  /*4690*/  LOP3.LUT R0, R0, 0x7ffff800, RZ, 0xc0, !PT ;  /* 0x7ffff80000007812 */ /* 0x000fe400078ec0ff */
[----:B------:R-:W-:Y:S01]  /*46a0*/  @!P0 SHF.R.U32.HI R8, RZ, 0x10, R15 ;  /* 0x00000010ff088819 */ /* 0x000fe2000001160f */
[----:B------:R-:W-:Y:S01]  /*46b0*/  @!P0 HADD2.F32 R15, -RZ, R52.H0_H0 ;  /* 0x20000034ff0f8230 */ /* 0x000fe20000004100 */
[----:B------:R-:W-:Y:S01]  /*46c0*/  IADD3 R0, R2, R0, R99 ;  /* 0x0000000002007210 */ /* 0x000fe20007ffe063 */
[--C-:B------:R-:W-:Y:S01]  /*46d0*/  @!P0 HADD2.F32 R2, -RZ, R29.reuse.H0_H0 ;  /* 0x2000001dff028230 */ /* 0x100fe20000004100 */
[--C-:B------:R-:W-:Y:S01]  /*46e0*/  @!P0 SHF.R.U32.HI R44, RZ, 0x10, R55.reuse ;  /* 0x00000010ff2c8819 */ /* 0x100fe20000011637 */
[----:B------:R-:W-:Y:S01]  /*46f0*/  @!P0 HADD2.F32 R8, -RZ, R8.H0_H0 ;  /* 0x20000008ff088230 */ /* 0x000fe20000004100 */
[----:B------:R-:W-:Y:S02]  /*4700*/  SHF.L.U32 R0, R0, 0x1, RZ ;  /* 0x0000000100007819 */ /* 0x000fe400000006ff */
[----:B------:R-:W-:Y:S01]  /*4710*/  @!P0 SHF.R.U64 R40, R54, 0x10, R55 ;  /* 0x0000001036288819 */ /* 0x000fe20000001237 */
[----:B------:R-:W-:Y:S02]  /*4720*/  @!P0 HADD2.F32 R44, -RZ, R44.H0_H0 ;  /* 0x2000002cff2c8230 */ /* 0x000fe40000004100 */
[----:B------:R1:W2:Y:S02]  /*4730*/  LDS.128 R48, [R0+0x3100] ;  /* 0x0031000000307984 */ /* 0x0002a40000000c00 */
[----:B------:R-:W-:Y:S01]  /*4740*/  @!P0 HADD2.F32 R40, -RZ, R40.H0_H0 ;  /* 0x20000028ff288230 */ /* 0x000fe20000004100 */
[----:B-1----:R-:W-:Y:S05]  /*4750*/  @!P0 IMAD.MOV.U32 R0, RZ, RZ, R16 ;  /* 0x000000ffff008224 */ /* 0x002fea00078e0010 */
[--C-:B------:R-:W-:Y:S02]  /*4760*/  @!P0 HADD2.F32 R4, -RZ, R0.reuse.H0_H0 ;  /* 0x20000000ff048230 */ /* 0x100fe40000004100 */
[----:B------:R-:W-:Y:S03]  /*4770*/  @!P0 HADD2.F32 R3, -RZ, R0.H1_H1 ;  /* 0x30000000ff038230 */ /* 0x000fe60000004100 */
[----:B------:R-:W-:Y:S01]  /*4780*/  @!P0 FMUL.FTZ R0, R4, R2 ;  /* 0x0000000204008220 */ /* 0x000fe20000410000 */
[----:B--2---:R-:W-:Y:S05]  /*4790*/  @!P0 MOV R10, R48 ;  /* 0x00000030000a8202 */ /* 0x004fea0000000f00 */
[--C-:B------:R-:W-:Y:S02]  /*47a0*/  @!P0 HADD2.F32 R6, -RZ, R10.reuse.H0_H0 ;  /* 0x2000000aff068230 */ /* 0x100fe40000004100 */
[----:B------:R-:W-:Y:S03]  /*47b0*/  @!P0 HADD2.F32 R10, -RZ, R10.H1_H1 ;  /* 0x3000000aff0a8230 */ /* 0x000fe60000004100 */
[----:B------:R-:W-:Y:S02]  /*47c0*/  @!P0 FMUL.FTZ R14, R6, R2 ;  /* 0x00000002060e8220 */ /* 0x000fe40000410000 */
[-C--:B------:R-:W-:Y:S02]  /*47d0*/  @!P0 FMUL.FTZ R13, R10, R5.reuse ;  /* 0x000000050a0d8220 */ /* 0x080fe40000410000 */
[C---:B------:R-:W-:Y:S02]  /*47e0*/  @!P0 FMUL.FTZ R2, R3.reuse, R5 ;  /* 0x0000000503028220 */ /* 0x040fe40000410000 */
[----:B------:R-:W-:Y:S02]  /*47f0*/  @!P0 IMAD.MOV.U32 R5, RZ, RZ, R49 ;  /* 0x000000ffff058224 */ /* 0x000fe400078e0031 */
[-C--:B------:R-:W-:Y:S02]  /*4800*/  @!P0 FFMA.FTZ R0, R6, R9.reuse, R0 ;  /* 0x0000000906008223 */ /* 0x080fe40000010000 */
[----:B------:R-:W-:Y:S01]  /*4810*/  @!P0 FFMA.FTZ R57, R4, R9, -R14 ;  /* 0x0000000904398223 */ /* 0x000fe2000001080e */
[----:B------:R-:W-:Y:S01]  /*4820*/  @!P0 MOV R4, R17 ;  /* 0x0000001100048202 */ /* 0x000fe20000000f00 */
[-C--:B------:R-:W-:Y:S01]  /*4830*/  @!P0 FFMA.FTZ R56, R3, R12.reuse, -R13 ;  /* 0x0000000c03388223 */ /* 0x080fe2000001080d */
[----:B------:R-:W-:Y:S01]  /*4840*/  @!P0 HADD2.F32 R3, -RZ, R29.H1_H1 ;  /* 0x3000001dff038230 */ /* 0x000fe20000004100 */
[----:B------:R-:W-:Y:S01]  /*4850*/  @!P0 FFMA.FTZ R2, R10, R12, R2 ;  /* 0x0000000c0a028223 */ /* 0x000fe20000010002 */
[--C-:B------:R-:W-:Y:S01]  /*4860*/  @!P0 HADD2.F32 R12, -RZ, R5.reuse.H0_H0 ;  /* 0x20000005ff0c8230 */ /* 0x100fe20000004100 */
[----:B------:R-:W-:Y:S01]  /*4870*/  @!P0 IMAD.MOV.U32 R9, RZ, RZ, R51 ;  /* 0x000000ffff098224 */ /* 0x000fe200078e0033 */
[----:B------:R-:W-:Y:S02]  /*4880*/  @!P0 HADD2.F32 R14, -RZ, R5.H1_H1 ;  /* 0x30000005ff0e8230 */ /* 0x000fe40000004100 */
[----:B------:R-:W-:Y:S01]  /*4890*/  @!P0 HADD2.F32 R13, -RZ, R64.H1_H1 ;  /* 0x30000040ff0d8230 */ /* 0x000fe20000004100 */
[----:B------:R-:W-:Y:S01]  /*48a0*/  @!P0 F2FP.PACK_AB R0, R2, R0 ;  /* 0x000000000200823e */ /* 0x000fe200000000ff */
[--C-:B------:R-:W-:Y:S01]  /*48b0*/  @!P0 HADD2.F32 R6, -RZ, R4.reuse.H0_H0 ;  /* 0x20000004ff068230 */ /* 0x100fe20000004100 */
[----:B------:R-:W-:Y:S01]  /*48c0*/  @!P0 FMUL.FTZ R10, R14, R7 ;  /* 0x000000070e0a8220 */ /* 0x000fe20000410000 */
[----:B------:R-:W-:Y:S01]  /*48d0*/  @!P0 HADD2.F32 R5, -RZ, R4.H1_H1 ;  /* 0x30000004ff058230 */ /* 0x000fe20000004100 */
[-C--:B------:R-:W-:Y:S01]  /*48e0*/  @!P0 FMUL.FTZ R4, R12, R3.reuse ;  /* 0x000000030c048220 */ /* 0x080fe20000410000 */
[----:B------:R-:W-:Y:S01]  /*48f0*/  @!P0 MOV R48, R0 ;  /* 0x0000000000308202 */ /* 0x000fe20000000f00 */
[C---:B------:R-:W-:Y:S01]  /*4900*/  @!P0 FMUL.FTZ R3, R6.reuse, R3 ;  /* 0x0000000306038220 */ /* 0x040fe20000410000 */
[--C-:B------:R-:W-:Y:S01]  /*4910*/  @!P0 HADD2.F32 R41, -RZ, R9.reuse.H0_H0 ;  /* 0x20000009ff298230 */ /* 0x100fe20000004100 */
[----:B------:R-:W-:Y:S01]  /*4920*/  @!P0 FFMA.FTZ R55, R6, R13, -R4 ;  /* 0x0000000d06378223 */ /* 0x000fe20000010804 */
[----:B------:R-:W-:Y:S01]  /*4930*/  @!P0 HADD2.F32 R43, -RZ, R9.H1_H1 ;  /* 0x30000009ff2b8230 */ /* 0x000fe20000004100 */
[C---:B------:R-:W-:Y:S01]  /*4940*/  @!P0 FMUL.FTZ R4, R5.reuse, R7 ;  /* 0x0000000705048220 */ /* 0x040fe20000410000 */
[--C-:B------:R-:W-:Y:S01]  /*4950*/  @!P0 HADD2.F32 R7, -RZ, R30.reuse.H0_H0 ;  /* 0x2000001eff078230 */ /* 0x100fe20000004100 */
[----:B------:R-:W-:Y:S01]  /*4960*/  @!P0 FFMA.FTZ R54, R5, R15, -R10 ;  /* 0x0000000f05368223 */ /* 0x000fe2000001080a */
[----:B------:R-:W-:Y:S01]  /*4970*/  @!P0 MOV R5, R19 ;  /* 0x0000001300058202 */ /* 0x000fe20000000f00 */
[----:B------:R-:W-:Y:S01]  /*4980*/  @!P0 FMUL.FTZ R10, R43, R8 ;  /* 0x000000082b0a8220 */ /* 0x000fe20000410000 */
[----:B------:R-:W-:Y:S01]  /*4990*/  @!P0 HADD2.F32 R29, -RZ, R65.H1_H1 ;  /* 0x30000041ff1d8230 */ /* 0x000fe20000004100 */
[----:B------:R-:W-:Y:S02]  /*49a0*/  @!P0 FMUL.FTZ R9, R41, R7 ;  /* 0x0000000729098220 */ /* 0x000fe40000410000 */
[----:B------:R-:W-:Y:S01]  /*49b0*/  @!P0 FFMA.FTZ R3, R12, R13, R3 ;  /* 0x0000000d0c038223 */ /* 0x000fe20000010003 */
[--C-:B------:R-:W-:Y:S01]  /*49c0*/  @!P0 HADD2.F32 R6, -RZ, R5.reuse.H0_H0 ;  /* 0x20000005ff068230 */ /* 0x100fe20000004100 */
[----:B------:R-:W-:Y:S01]  /*49d0*/  @!P0 FFMA.FTZ R4, R14, R15, R4 ;  /* 0x0000000f0e048223 */ /* 0x000fe20000010004 */
[----:B------:R-:W-:Y:S01]  /*49e0*/  @!P0 HADD2.F32 R5, -RZ, R5.H1_H1 ;  /* 0x30000005ff058230 */ /* 0x000fe20000004100 */
[----:B------:R-:W-:Y:S02]  /*49f0*/  @!P0 F2FP.PACK_AB R12, R54, R55 ;  /* 0x00000037360c823e */ /* 0x000fe400000000ff */
[----:B------:R-:W-:Y:S01]  /*4a00*/  @!P0 FFMA.FTZ R53, R6, R42, -R9 ;  /* 0x0000002a06358223 */ /* 0x000fe20000010809 */
[----:B------:R-:W-:Y:S01]  /*4a10*/  @!P0 F2FP.PACK_AB R3, R4, R3 ;  /* 0x000000030403823e */ /* 0x000fe200000000ff */
[----:B------:R-:W-:Y:S01]  /*4a20*/  @!P0 IMAD.MOV.U32 R9, RZ, RZ, R50 ;  /* 0x000000ffff098224 */ /* 0x000fe200078e0032 */
[----:B------:R-:W-:Y:S01]  /*4a30*/  @!P0 MOV R17, R12 ;  /* 0x0000000c00118202 */ /* 0x000fe20000000f00 */
[----:B------:R-:W-:Y:S01]  /*4a40*/  @!P0 FMUL.FTZ R7, R6, R7 ;  /* 0x0000000706078220 */ /* 0x000fe20000410000 */
[----:B------:R-:W-:Y:S01]  /*4a50*/  @!P0 MOV R6, R18 ;  /* 0x0000001200068202 */ /* 0x000fe20000000f00 */
[C---:B------:R-:W-:Y:S01]  /*4a60*/  @!P0 FMUL.FTZ R8, R5.reuse, R8 ;  /* 0x0000000805088220 */ /* 0x040fe20000410000 */
[----:B------:R-:W-:Y:S01]  /*4a70*/  @!P0 MOV R49, R3 ;  /* 0x0000000300318202 */ /* 0x000fe20000000f00 */
[----:B------:R-:W-:Y:S01]  /*4a80*/  @!P0 FFMA.FTZ R52, R5, R44, -R10 ;  /* 0x0000002c05348223 */ /* 0x000fe2000001080a */
[----:B------:R-:W-:Y:S02]  /*4a90*/  @!P0 HADD2.F32 R5, -RZ, R30.H1_H1 ;  /* 0x3000001eff058230 */ /* 0x000fe40000004100 */
[--C-:B------:R-:W-:Y:S02]  /*4aa0*/  @!P0 HADD2.F32 R26, -RZ, R9.reuse.H0_H0 ;  /* 0x20000009ff1a8230 */ /* 0x100fe40000004100 */
[--C-:B------:R-:W-:Y:S02]  /*4ab0*/  @!P0 HADD2.F32 R10, -RZ, R6.reuse.H0_H0 ;  /* 0x20000006ff0a8230 */ /* 0x100fe40000004100 */
[----:B------:R-:W-:Y:S02]  /*4ac0*/  @!P0 HADD2.F32 R30, -RZ, R9.H1_H1 ;  /* 0x30000009ff1e8230 */ /* 0x000fe40000004100 */
[----:B------:R-:W-:Y:S01]  /*4ad0*/  @!P0 HADD2.F32 R9, -RZ, R6.H1_H1 ;  /* 0x30000006ff098230 */ /* 0x000fe20000004100 */
[-C--:B------:R-:W-:Y:S02]  /*4ae0*/  @!P0 FMUL.FTZ R6, R26, R5.reuse ;  /* 0x000000051a068220 */ /* 0x080fe40000410000 */
[C---:B------:R-:W-:Y:S02]  /*4af0*/  @!P0 FMUL.FTZ R5, R10.reuse, R5 ;  /* 0x000000050a058220 */ /* 0x040fe40000410000 */
[----:B------:R-:W-:Y:S01]  /*4b00*/  @!P0 FFMA.FTZ R46, R10, R29, -R6 ;  /* 0x0000001d0a2e8223 */ /* 0x000fe20000010806 */
[----:B------:R-:W-:Y:S01]  /*4b10*/  @!P0 F2FP.PACK_AB R10, R52, R53 ;  /* 0x00000035340a823e */ /* 0x000fe200000000ff */
[----:B------:R-:W-:Y:S02]  /*4b20*/  @!P0 FMUL.FTZ R6, R9, R11 ;  /* 0x0000000b09068220 */ /* 0x000fe40000410000 */
[----:B------:R-:W-:Y:S02]  /*4b30*/  @!P0 FFMA.FTZ R5, R26, R29, R5 ;  /* 0x0000001d1a058223 */ /* 0x000fe40000010005 */
[----:B------:R-:W-:Y:S01]  /*4b40*/  @!P0 FMUL.FTZ R45, R30, R11 ;  /* 0x0000000b1e2d8220 */ /* 0x000fe20000410000 */
[----:B------:R-:W-:Y:S01]  /*4b50*/  @!P0 F2FP.PACK_AB R11, R56, R57 ;  /* 0x00000039380b823e */ /* 0x000fe200000000ff */
[----:B------:R-:W-:Y:S02]  /*4b60*/  @!P0 FFMA.FTZ R6, R30, R40, R6 ;  /* 0x000000281e068223 */ /* 0x000fe40000010006 */
[----:B------:R-:W-:Y:S02]  /*4b70*/  @!P0 FFMA.FTZ R7, R41, R42, R7 ;  /* 0x0000002a29078223 */ /* 0x000fe40000010007 */
[----:B------:R-:W-:Y:S01]  /*4b80*/  @!P0 FFMA.FTZ R45, R9, R40, -R45 ;  /* 0x00000028092d8223 */ /* 0x000fe2000001082d */
[----:B------:R-:W-:Y:S01]  /*4b90*/  @!P0 F2FP.PACK_AB R5, R6, R5 ;  /* 0x000000050605823e */ /* 0x000fe200000000ff */
[----:B------:R-:W-:Y:S02]  /*4ba0*/  @!P0 FFMA.FTZ R8, R43, R44, R8 ;  /* 0x0000002c2b088223 */ /* 0x000fe40000010008 */
[----:B------:R-:W-:Y:S01]  /*4bb0*/  @!P0 IMAD.MOV.U32 R16, RZ, RZ, R11 ;  /* 0x000000ffff108224 */ /* 0x000fe200078e000b */
[----:B------:R-:W-:Y:S01]  /*4bc0*/  @!P0 F2FP.PACK_AB R9, R45, R46 ;  /* 0x0000002e2d09823e */ /* 0x000fe200000000ff */
[----:B------:R-:W-:Y:S01]  /*4bd0*/  @!P0 IMAD.MOV.U32 R19, RZ, RZ, R10 ;  /* 0x000000ffff138224 */ /* 0x000fe200078e000a */
[----:B------:R-:W-:Y:S01]  /*4be0*/  @!P0 F2FP.PACK_AB R7, R8, R7 ;  /* 0x000000070807823e */ /* 0x000fe200000000ff */
[----:B------:R-:W-:Y:S01]  /*4bf0*/  @!P0 IMAD.MOV.U32 R50, RZ, RZ, R5 ;  /* 0x000000ffff328224 */ /* 0x000fe200078e0005 */
[----:B------:R-:W-:Y:S02]  /*4c00*/  @!P0 MOV R18, R9 ;  /* 0x0000000900128202 */ /* 0x000fe40000000f00 */
[----:B------:R-:W-:Y:S02]  /*4c10*/  @!P0 MOV R51, R7 ;  /* 0x0000000700338202 */ /* 0x000fe40000000f00 */
[----:B----4-:R-:W-:Y:S04]  /*4c20*/  IADD3 R2, P0, R68, R131, RZ ;  /* 0x0000008344027210 */ /* 0x010fe80007f1e0ff */
[----:B---3--:R-:W-:Y:S02]  /*4c30*/  IADD3.X R3, R69, R132, RZ, P0, !PT ;  /* 0x0000008445037210 */ /* 0x008fe400007fe4ff */
[C---:B------:R-:W-:Y:S03]  /*4c40*/  ISETP.GE.AND P0, PT, R47.reuse, c[0x0][0x1d4], PT ;  /* 0x000075002f007a0c */ /* 0x040fe60003f06270 */
[----:B------:R1:W-:Y:S10]  /*4c50*/  ST.E.128 [R2.64], R16 ;  /* 0x0000001002007985 */ /* 0x0003f4000c101d06 */
[----:B------:R-:W-:Y:S05]  /*4c60*/  @!P0 IMAD.WIDE R4, R47, 0x2, R68 ;  /* 0x000000022f048825 */ /* 0x000fea00078e0244 */
[----:B------:R1:W-:Y:S02]  /*4c70*/  @!P0 ST.E.128 [R4.64], R48 ;  /* 0x0000003004008985 */ /* 0x0003e4000c101d06 */
.L_x_87:
[----:B------:R-:W-:Y:S05]  /*4c80*/  BSYNC B0 ;  /* 0x0000000000007941 */ /* 0x000fea0003800000 */
.L_x_86:
[----:B------:R-:W-:Y:S11]  /*4c90*/  ISETP.GE.AND P0, PT, R27, c[0x0][0x1d4], PT ;  /* 0x000075001b007a0c */ /* 0x000ff60003f06270 */
[----:B------:R-:W-:Y:S02]  /*4ca0*/  @!UPT UIADD3 URZ, URZ, URZ, URZ ;  /* 0x0000003f3f3ff290 */ /* 0x000fe4000fffe03f */
[----:B------:R-:W-:-:S05]  /*4cb0*/  @P0 BRA `(.L_x_71) ;  /* 0x00000a1000000947 */ /* 0x000fca0003800000 */
[----:B------:R-:W-:Y:S01]  /*4cc0*/  ISETP.NE.AND P1, PT, R148, RZ, PT ;  /* 0x000000ff9400720c */ /* 0x000fe20003f25270 */
[----:B------:R-:W-:Y:S01]  /*4cd0*/  LDS.128 R12, [R113+0x3100] ;  /* 0x00310000710c7984 */ /* 0x000fe20000000c00 */
[----:B-1--4-:R-:W-:Y:S02]  /*4ce0*/  IADD3 R50, P0, R68, R129, RZ ;  /* 0x0000008144327210 */ /* 0x012fe40007f1e0ff */
[----:B------:R-:W-:Y:S02]  /*4cf0*/  SEL R0, R154, R152, !P1 ;  /* 0x000000989a007207 */ /* 0x000fe40004800000 */
[----:B---3--:R-:W-:Y:S02]  /*4d00*/  IADD3.X R51, R69, R130, RZ, P0, !PT ;  /* 0x0000008245337210 */ /* 0x008fe400007fe4ff */
[----:B------:R-:W-:Y:S02]  /*4d10*/  SHF.R.S32.HI R2, RZ, 0x1f, R0 ;  /* 0x0000001fff027819 */ /* 0x000fe40000011400 */
[----:B------:R-:W-:Y:S02]  /*4d20*/  ISETP.GE.AND P0, PT, R27, c[0x0][0x27c], PT ;  /* 0x00009f001b007a0c */ /* 0x000fe40003f06270 */
[----:B------:R-:W-:Y:S04]  /*4d30*/  LEA.HI R0, R2, R0, RZ, 0x4 ;  /* 0x0000000002007211 */ /* 0x000fe800078f20ff */
[----:B------:R-:W-:Y:S04]  /*4d40*/  LEA.HI.SX32 R0, R0, R134, 0x1c ;  /* 0x0000008600007211 */ /* 0x000fe800078fe2ff */
[----:B------:R-:W-:Y:S01]  /*4d50*/  SHF.R.S32.HI R2, RZ, 0x1f, R0 ;  /* 0x0000001fff027819 */ /* 0x000fe20000011400 */
[----:B------:R-:W-:Y:S02]  /*4d60*/  IMAD.SHL.U32 R44, R0, 0x8, RZ ;  /* 0x00000008002c7824 */ /* 0x000fe400078e00ff */
[----:B------:R-:W-:Y:S01]  /*4d70*/  @!P0 HADD2.F32 R4, -RZ, R31.H0_H0 ;  /* 0x2000001fff048230 */ /* 0x000fe20000004100 */
[----:B------:R-:W-:Y:S01]  /*4d80*/  LEA.HI R0, R2, R0, RZ, 0x2 ;  /* 0x0000000002007211 */ /* 0x000fe200078f10ff */
[----:B------:R-:W-:Y:S01]  /*4d90*/  @!P0 HADD2.F32 R9, -RZ, R66.H0_H0 ;  /* 0x20000042ff098230 */ /* 0x000fe20000004100 */
[----:B------:R-:W-:Y:S01]  /*4da0*/  LOP3.LUT R2, R97, 0x18, R44, 0xf8, !PT ;  /* 0x0000001861027812 */ /* 0x000fe200078ef82c */
[----:B------:R-:W-:Y:S01]  /*4db0*/  @!P0 HADD2.F32 R29, -RZ, R67.H0_H0 ;  /* 0x20000043ff1d8230 */ /* 0x000fe20000004100 */
[----:B------:R-:W-:Y:S02]  /*4dc0*/  SHF.L.U32 R0, R0, 0x9, RZ ;  /* 0x0000000900007819 */ /* 0x000fe400000006ff */
[----:B------:R-:W-:Y:S02]  /*4dd0*/  LOP3.LUT R2, R2, R98, RZ, 0x3c, !PT ;  /* 0x0000006202027212 */ /* 0x000fe400078e3cff */
[----:B------:R-:W-:Y:S02]  /*4de0*/  LOP3.LUT R0, R0, 0x7ffff800, RZ, 0xc0, !PT ;  /* 0x7ffff80000007812 */ /* 0x000fe400078ec0ff */
[----:B------:R-:W-:Y:S02]  /*4df0*/  @!P0 SHF.R.U64 R16, R60, 0x10, R61 ;  /* 0x000000103c108819 */ /* 0x000fe4000000123d */
[----:B------:R-:W-:Y:S02]  /*4e00*/  IADD3 R0, R2, R0, R99 ;  /* 0x0000000002007210 */ /* 0x000fe40007ffe063 */
[----:B------:R-:W-:Y:S01]  /*4e10*/  @!P0 SHF.R.U64 R11, R22, 0x10, R23 ;  /* 0x00000010160b8819 */ /* 0x000fe20000001217 */
[----:B------:R-:W-:Y:S01]  /*4e20*/  @!P0 HADD2.F32 R16, -RZ, R16.H0_H0 ;  /* 0x20000010ff108230 */ /* 0x000fe20000004100 */
[--C-:B------:R-:W-:Y:S01]  /*4e30*/  @!P0 SHF.R.U64 R2, R20, 0x10, R21.reuse ;  /* 0x0000001014028819 */ /* 0x100fe20000001215 */
[----:B------:R-:W-:Y:S01]  /*4e40*/  IMAD.SHL.U32 R0, R0, 0x2, RZ ;  /* 0x0000000200007824 */ /* 0x000fe200078e00ff */
[----:B------:R-:W-:Y:S01]  /*4e50*/  @!P0 SHF.R.U32.HI R7, RZ, 0x10, R21 ;  /* 0x00000010ff078819 */ /* 0x000fe20000011615 */
[----:B------:R-:W-:Y:S01]  /*4e60*/  @!P0 HADD2.F32 R11, -RZ, R11.H0_H0 ;  /* 0x2000000bff0b8230 */ /* 0x000fe20000004100 */
[----:B------:R-:W-:Y:S01]  /*4e70*/  @!P0 SHF.R.U32.HI R19, RZ, 0x10, R61 ;  /* 0x00000010ff138819 */ /* 0x000fe2000001163d */
[----:B------:R-:W-:Y:S01]  /*4e80*/  @!P0 HADD2.F32 R2, -RZ, R2.H0_H0 ;  /* 0x20000002ff028230 */ /* 0x000fe20000004100 */
[----:B------:R-:W1:Y:S01]  /*4e90*/  LDS.128 R40, [R0+0x3100] ;  /* 0x0031000000287984 */ /* 0x000e620000000c00 */
[----:B------:R-:W-:Y:S01]  /*4ea0*/  @!P0 HADD2.F32 R7, -RZ, R7.H0_H0 ;  /* 0x20000007ff078230 */ /* 0x000fe20000004100 */
[----:B------:R-:W-:Y:S01]  /*4eb0*/  @!P0 SHF.R.U32.HI R20, RZ, 0x10, R63 ;  /* 0x00000010ff148819 */ /* 0x000fe2000001163f */
[----:B------:R-:W-:Y:S01]  /*4ec0*/  @!P0 HADD2.F32 R19, -RZ, R19.H0_H0 ;  /* 0x20000013ff138230 */ /* 0x000fe20000004100 */
[----:B------:R-:W-:Y:S01]  /*4ed0*/  @!P0 SHF.R.U32.HI R8, RZ, 0x10, R23 ;  /* 0x00000010ff088819 */ /* 0x000fe20000011617 */
[----:B------:R-:W-:Y:S01]  /*4ee0*/  @!P0 HADD2.F32 R21, -RZ, R67.H1_H1 ;  /* 0x30000043ff158230 */ /* 0x000fe20000004100 */
[----:B------:R-:W-:Y:S03]  /*4ef0*/  @!P0 SHF.R.U64 R23, R62, 0x10, R63 ;  /* 0x000000103e178819 */ /* 0x000fe6000000123f */
[----:B------:R-:W-:Y:S02]  /*4f00*/  @!P0 HADD2.F32 R8, -RZ, R8.H0_H0 ;  /* 0x20000008ff088230 */ /* 0x000fe40000004100 */
[----:B------:R-:W-:Y:S01]  /*4f10*/  @!P0 HADD2.F32 R23, -RZ, R23.H0_H0 ;  /* 0x20000017ff178230 */ /* 0x000fe20000004100 */
[----:B-1----:R-:W-:Y:S01]  /*4f20*/  @!P0 IMAD.MOV.U32 R3, RZ, RZ, R40 ;  /* 0x000000ffff038224 */ /* 0x002fe200078e0028 */
[----:B------:R-:W-:Y:S04]  /*4f30*/  @!P0 MOV R0, R12 ;  /* 0x0000000c00008202 */ /* 0x000fe80000000f00 */
[--C-:B------:R-:W-:Y:S02]  /*4f40*/  @!P0 HADD2.F32 R6, -RZ, R3.reuse.H0_H0 ;  /* 0x20000003ff068230 */ /* 0x100fe40000004100 */
[--C-:B------:R-:W-:Y:S02]  /*4f50*/  @!P0 HADD2.F32 R5, -RZ, R0.reuse.H0_H0 ;  /* 0x20000000ff058230 */ /* 0x100fe40000004100 */
[----:B------:R-:W-:Y:S01]  /*4f60*/  @!P0 HADD2.F32 R10, -RZ, R3.H1_H1 ;  /* 0x30000003ff0a8230 */ /* 0x000fe20000004100 */
[-C--:B------:R-:W-:Y:S01]  /*4f70*/  @!P0 FMUL.FTZ R17, R6, R4.reuse ;  /* 0x0000000406118220 */ /* 0x080fe20000410000 */
[----:B------:R-:W-:Y:S01]  /*4f80*/  @!P0 HADD2.F32 R3, -RZ, R0.H1_H1 ;  /* 0x30000000ff038230 */ /* 0x000fe20000004100 */
[C---:B------:R-:W-:Y:S02]  /*4f90*/  @!P0 FMUL.FTZ R0, R5.reuse, R4 ;  /* 0x0000000405008220 */ /* 0x040fe40000410000 */
[-C--:B------:R-:W-:Y:S02]  /*4fa0*/  @!P0 FMUL.FTZ R4, R10, R2.reuse ;  /* 0x000000020a048220 */ /* 0x080fe40000410000 */
[----:B------:R-:W-:Y:S01]  /*4fb0*/  @!P0 FFMA.FTZ R53, R5, R9, -R17 ;  /* 0x0000000905358223 */ /* 0x000fe20000010811 */
[----:B------:R-:W-:Y:S01]  /*4fc0*/  @!P0 MOV R5, R41 ;  /* 0x0000002900058202 */ /* 0x000fe20000000f00 */
[C---:B------:R-:W-:Y:S01]  /*4fd0*/  @!P0 FMUL.FTZ R2, R3.reuse, R2 ;  /* 0x0000000203028220 */ /* 0x040fe20000410000 */
[----:B------:R-:W-:Y:S01]  /*4fe0*/  @!P0 HADD2.F32 R17, -RZ, R66.H1_H1 ;  /* 0x30000042ff118230 */ /* 0x000fe20000004100 */
[----:B------:R-:W-:Y:S01]  /*4ff0*/  @!P0 FFMA.FTZ R0, R6, R9, R0 ;  /* 0x0000000906008223 */ /* 0x000fe20000010000 */
[----:B------:R-:W-:Y:S01]  /*5000*/  @!P0 MOV R9, R43 ;  /* 0x0000002b00098202 */ /* 0x000fe20000000f00 */
[-C--:B------:R-:W-:Y:S01]  /*5010*/  @!P0 FFMA.FTZ R52, R3, R16.reuse, -R4 ;  /* 0x0000001003348223 */ /* 0x080fe20000010804 */
[----:B------:R-:W-:Y:S01]  /*5020*/  @!P0 HADD2.F32 R3, -RZ, R31.H1_H1 ;  /* 0x3000001fff038230 */ /* 0x000fe20000004100 */
[----:B------:R-:W-:Y:S01]  /*5030*/  @!P0 IMAD.MOV.U32 R4, RZ, RZ, R13 ;  /* 0x000000ffff048224 */ /* 0x000fe200078e000d */
[--C-:B------:R-:W-:Y:S01]  /*5040*/  @!P0 HADD2.F32 R18, -RZ, R5.reuse.H1_H1 ;  /* 0x30000005ff128230 */ /* 0x100fe20000004100 */
[----:B------:R-:W-:Y:S01]  /*5050*/  @!P0 FFMA.FTZ R2, R10, R16, R2 ;  /* 0x000000100a028223 */ /* 0x000fe20000010002 */
[----:B------:R-:W-:Y:S02]  /*5060*/  @!P0 HADD2.F32 R16, -RZ, R5.H0_H0 ;  /* 0x20000005ff108230 */ /* 0x000fe40000004100 */
[--C-:B------:R-:W-:Y:S01]  /*5070*/  @!P0 HADD2.F32 R5, -RZ, R4.reuse.H1_H1 ;  /* 0x30000004ff058230 */ /* 0x100fe20000004100 */
[----:B------:R-:W-:Y:S01]  /*5080*/  @!P0 FMUL.FTZ R10, R18, R7 ;  /* 0x00000007120a8220 */ /* 0x000fe20000410000 */
[----:B------:R-:W-:Y:S01]  /*5090*/  @!P0 HADD2.F32 R6, -RZ, R4.H0_H0 ;  /* 0x20000004ff068230 */ /* 0x000fe20000004100 */
[----:B------:R-:W-:Y:S01]  /*50a0*/  @!P0 FMUL.FTZ R4, R16, R3 ;  /* 0x0000000310048220 */ /* 0x000fe20000410000 */
[----:B------:R-:W-:Y:S01]  /*50b0*/  @!P0 HADD2.F32 R31, -RZ, R20.H0_H0 ;  /* 0x20000014ff1f8230 */ /* 0x000fe20000004100 */
[C---:B------:R-:W-:Y:S01]  /*50c0*/  @!P0 FFMA.FTZ R48, R5.reuse, R19, -R10 ;  /* 0x0000001305308223 */ /* 0x040fe2000001080a */
[--C-:B------:R-:W-:Y:S01]  /*50d0*/  @!P0 HADD2.F32 R26, -RZ, R9.reuse.H0_H0 ;  /* 0x20000009ff1a8230 */ /* 0x100fe20000004100 */
[----:B------:R-:W-:Y:S01]  /*50e0*/  @!P0 FFMA.FTZ R49, R6, R17, -R4 ;  /* 0x0000001106318223 */ /* 0x000fe20000010804 */
[----:B------:R-:W-:Y:S01]  /*50f0*/  @!P0 HADD2.F32 R30, -RZ, R9.H1_H1 ;  /* 0x30000009ff1e8230 */ /* 0x000fe20000004100 */
[----:B------:R-:W-:Y:S01]  /*5100*/  @!P0 FMUL.FTZ R4, R5, R7 ;  /* 0x0000000705048220 */ /* 0x000fe20000410000 */
[--C-:B------:R-:W-:Y:S01]  /*5110*/  @!P0 HADD2.F32 R7, -RZ, R34.reuse.H0_H0 ;  /* 0x20000022ff078230 */ /* 0x100fe20000004100 */
[----:B------:R-:W-:Y:S01]  /*5120*/  @!P0 IMAD.MOV.U32 R5, RZ, RZ, R15 ;  /* 0x000000ffff058224 */ /* 0x000fe200078e000f */
[----:B------:R-:W-:Y:S01]  /*5130*/  @!P0 F2FP.PACK_AB R0, R2, R0 ;  /* 0x000000000200823e */ /* 0x000fe200000000ff */
[----:B------:R-:W-:Y:S02]  /*5140*/  @!P0 FMUL.FTZ R3, R6, R3 ;  /* 0x0000000306038220 */ /* 0x000fe40000410000 */
[----:B------:R-:W-:Y:S01]  /*5150*/  @!P0 FMUL.FTZ R9, R26, R7 ;  /* 0x000000071a098220 */ /* 0x000fe20000410000 */
[--C-:B------:R-:W-:Y:S01]  /*5160*/  @!P0 HADD2.F32 R6, -RZ, R5.reuse.H0_H0 ;  /* 0x20000005ff068230 */ /* 0x100fe20000004100 */
[----:B------:R-:W-:Y:S01]  /*5170*/  @!P0 FMUL.FTZ R10, R30, R8 ;  /* 0x000000081e0a8220 */ /* 0x000fe20000410000 */
[----:B------:R-:W-:Y:S01]  /*5180*/  @!P0 HADD2.F32 R5, -RZ, R5.H1_H1 ;  /* 0x30000005ff058230 */ /* 0x000fe20000004100 */
[----:B------:R-:W-:Y:S01]  /*5190*/  @!P0 FFMA.FTZ R3, R16, R17, R3 ;  /* 0x0000001110038223 */ /* 0x000fe20000010003 */
[----:B------:R-:W-:Y:S01]  /*51a0*/  @!P0 F2FP.PACK_AB R16, R48, R49 ;  /* 0x000000313010823e */ /* 0x000fe200000000ff */
[C---:B------:R-:W-:Y:S01]  /*51b0*/  @!P0 FFMA.FTZ R47, R6.reuse, R29, -R9 ;  /* 0x0000001d062f8223 */ /* 0x040fe20000010809 */
[----:B------:R-:W-:Y:S01]  /*51c0*/  @!P0 MOV R9, R42 ;  /* 0x0000002a00098202 */ /* 0x000fe20000000f00 */
[----:B------:R-:W-:Y:S01]  /*51d0*/  @!P0 FMUL.FTZ R7, R6, R7 ;  /* 0x0000000706078220 */ /* 0x000fe20000410000 */
[----:B------:R-:W-:Y:S01]  /*51e0*/  @!P0 MOV R40, R0 ;  /* 0x0000000000288202 */ /* 0x000fe20000000f00 */
[----:B------:R-:W-:Y:S02]  /*51f0*/  @!P0 IMAD.MOV.U32 R6, RZ, RZ, R14 ;  /* 0x000000ffff068224 */ /* 0x000fe400078e000e */
[C---:B------:R-:W-:Y:S01]  /*5200*/  @!P0 FMUL.FTZ R8, R5.reuse, R8 ;  /* 0x0000000805088220 */ /* 0x040fe20000410000 */
[--C-:B------:R-:W-:Y:S01]  /*5210*/  @!P0 HADD2.F32 R20, -RZ, R9.reuse.H0_H0 ;  /* 0x20000009ff148230 */ /* 0x100fe20000004100 */
[----:B------:R-:W-:Y:S01]  /*5220*/  @!P0 FFMA.FTZ R46, R5, R31, -R10 ;  /* 0x0000001f052e8223 */ /* 0x000fe2000001080a */
[----:B------:R-:W-:Y:S01]  /*5230*/  @!P0 HADD2.F32 R5, -RZ, R34.H1_H1 ;  /* 0x30000022ff058230 */ /* 0x000fe20000004100 */
[----:B------:R-:W-:Y:S01]  /*5240*/  @!P0 FFMA.FTZ R4, R18, R19, R4 ;  /* 0x0000001312048223 */ /* 0x000fe20000010004 */
[----:B------:R-:W-:Y:S01]  /*5250*/  @!P0 HADD2.F32 R22, -RZ, R9.H1_H1 ;  /* 0x30000009ff168230 */ /* 0x000fe20000004100 */
[----:B------:R-:W-:Y:S01]  /*5260*/  @!P0 IMAD.MOV.U32 R13, RZ, RZ, R16 ;  /* 0x000000ffff0d8224 */ /* 0x000fe200078e0010 */
[--C-:B------:R-:W-:Y:S02]  /*5270*/  @!P0 HADD2.F32 R10, -RZ, R6.reuse.H0_H0 ;  /* 0x20000006ff0a8230 */ /* 0x100fe40000004100 */
[----:B------:R-:W-:Y:S01]  /*5280*/  @!P0 HADD2.F32 R9, -RZ, R6.H1_H1 ;  /* 0x30000006ff098230 */ /* 0x000fe20000004100 */
[----:B------:R-:W-:Y:S01]  /*5290*/  @!P0 FMUL.FTZ R6, R20, R5 ;  /* 0x0000000514068220 */ /* 0x000fe20000410000 */
[----:B------:R-:W-:Y:S01]  /*52a0*/  @!P0 F2FP.PACK_AB R3, R4, R3 ;  /* 0x000000030403823e */ /* 0x000fe200000000ff */
[----:B------:R-:W-:Y:S02]  /*52b0*/  @!P0 FMUL.FTZ R34, R22, R11 ;  /* 0x0000000b16228220 */ /* 0x000fe40000410000 */
[C---:B------:R-:W-:Y:S02]  /*52c0*/  @!P0 FMUL.FTZ R5, R10.reuse, R5 ;  /* 0x000000050a058220 */ /* 0x040fe40000410000 */
[----:B------:R-:W-:Y:S01]  /*52d0*/  @!P0 FFMA.FTZ R45, R10, R21, -R6 ;  /* 0x000000150a2d8223 */ /* 0x000fe20000010806 */
[----:B------:R-:W-:Y:S01]  /*52e0*/  @!P0 F2FP.PACK_AB R10, R46, R47 ;  /* 0x0000002f2e0a823e */ /* 0x000fe200000000ff */
[C---:B------:R-:W-:Y:S02]  /*52f0*/  @!P0 FFMA.FTZ R34, R9.reuse, R23, -R34 ;  /* 0x0000001709228223 */ /* 0x040fe40000010822 */
[----:B------:R-:W-:Y:S01]  /*5300*/  @!P0 FMUL.FTZ R6, R9, R11 ;  /* 0x0000000b09068220 */ /* 0x000fe20000410000 */
[----:B------:R-:W-:Y:S01]  /*5310*/  @!P0 F2FP.PACK_AB R11, R52, R53 ;  /* 0x00000035340b823e */ /* 0x000fe200000000ff */
[----:B------:R-:W-:Y:S01]  /*5320*/  @!P0 FFMA.FTZ R5, R20, R21, R5 ;  /* 0x0000001514058223 */ /* 0x000fe20000010005 */
[----:B------:R-:W-:Y:S01]  /*5330*/  @!P0 F2FP.PACK_AB R9, R34, R45 ;  /* 0x0000002d2209823e */ /* 0x000fe200000000ff */
[----:B------:R-:W-:Y:S01]  /*5340*/  @!P0 FFMA.FTZ R6, R22, R23, R6 ;  /* 0x0000001716068223 */ /* 0x000fe20000010006 */
[----:B------:R-:W-:Y:S01]  /*5350*/  @!P0 MOV R12, R11 ;  /* 0x0000000b000c8202 */ /* 0x000fe20000000f00 */
[----:B------:R-:W-:Y:S01]  /*5360*/  @!P0 FFMA.FTZ R7, R26, R29, R7 ;  /* 0x0000001d1a078223 */ /* 0x000fe20000010007 */
[----:B------:R-:W-:Y:S01]  /*5370*/  @!P0 MOV R14, R9 ;  /* 0x00000009000e8202 */ /* 0x000fe20000000f00 */
[----:B------:R-:W-:Y:S01]  /*5380*/  @!P0 IMAD.MOV.U32 R15, RZ, RZ, R10 ;  /* 0x000000ffff0f8224 */ /* 0x000fe200078e000a */
[----:B------:R-:W-:Y:S01]  /*5390*/  @!P0 F2FP.PACK_AB R5, R6, R5 ;  /* 0x000000050605823e */ /* 0x000fe200000000ff */
[----:B------:R-:W-:Y:S02]  /*53a0*/  @!P0 FFMA.FTZ R8, R30, R31, R8 ;  /* 0x0000001f1e088223 */ /* 0x000fe40000010008 */
[----:B------:R-:W-:Y:S01]  /*53b0*/  @!P0 IMAD.MOV.U32 R41, RZ, RZ, R3 ;  /* 0x000000ffff298224 */ /* 0x000fe200078e0003 */
[----:B------:R1:W-:Y:S01]  /*53c0*/  ST.E.128 [R50.64], R12 ;  /* 0x0000000c32007985 */ /* 0x0003e2000c101d06 */
[----:B------:R-:W-:Y:S02]  /*53d0*/  @!P0 MOV R42, R5 ;  /* 0x00000005002a8202 */ /* 0x000fe40000000f00 */
[----:B------:R-:W-:Y:S04]  /*53e0*/  @!P0 F2FP.PACK_AB R7, R8, R7 ;  /* 0x000000070807823e */ /* 0x000fe800000000ff */
[----:B------:R-:W-:Y:S02]  /*53f0*/  @!P0 MOV R43, R7 ;  /* 0x00000007002b8202 */ /* 0x000fe40000000f00 */
[----:B------:R-:W-:Y:S11]  /*5400*/  ISETP.GE.AND P0, PT, R44, c[0x0][0x1d4], PT ;  /* 0x000075002c007a0c */ /* 0x000ff60003f06270 */
[----:B------:R-:W-:Y:S02]  /*5410*/  @!UPT UIADD3 URZ, URZ, URZ, URZ ;  /* 0x0000003f3f3ff290 */ /* 0x000fe4000fffe03f */
[----:B------:R-:W-:-:S05]  /*5420*/  @P0 BRA `(.L_x_71) ;  /* 0x000002a000000947 */ /* 0x000fca0003800000 */
[C---:B------:R-:W-:Y:S04]  /*5430*/  LEA R2, P0, R44.reuse, R68, 0x1 ;  /* 0x000000442c027211 */ /* 0x040fe800078008ff */
[----:B------:R-:W-:Y:S05]  /*5440*/  LEA.HI.X.SX32 R3, R44, R69, 0x1, P0 ;  /* 0x000000452c037211 */ /* 0x000fea00000f0eff */
[----:B------:R2:W-:Y:S01]  /*5450*/  ST.E.128 [R2.64], R40 ;  /* 0x0000002802007985 */ /* 0x0005e2000c101d06 */
[----:B------:R-:W-:-:S05]  /*5460*/  BRA `(.L_x_71) ;  /* 0x0000026000007947 */ /* 0x000fca0003800000 */
.L_x_67:
[----:B------:R1:W2:Y:S01]  /*5470*/  SHFL.IDX PT, R2, R26, RZ, 0x1e1f ;  /* 0x001e1fff1a027589 */ /* 0x0002a200000e0000 */
[----:B------:R-:W-:Y:S03]  /*5480*/  IMAD.IADD R3, R105, 0x1, -R90 ;  /* 0x0000000169037824 */ /* 0x000fe600078e0a5a */
[----:B------:R1:W3:Y:S02]  /*5490*/  SHFL.IDX PT, R0, R29, RZ, 0x1e1f ;  /* 0x001e1fff1d007589 */ /* 0x0002e400000e0000 */
[----:B------:R-:W-:Y:S04]  /*54a0*/  IMNMX R84, R3, 0x40, PT ;  /* 0x0000004003547817 */ /* 0x000fe80003800200 */
[----:B------:R-:W-:Y:S11]  /*54b0*/  ISETP.GT.AND P0, PT, R84, R91, PT ;  /* 0x0000005b5400720c */ /* 0x000ff60003f04270 */
[----:B------:R-:W-:Y:S02]  /*54c0*/  @!UPT UIADD3 URZ, URZ, URZ, URZ ;  /* 0x0000003f3f3ff290 */ /* 0x000fe4000fffe03f */
[----:B------:R-:W-:-:S05]  /*54d0*/  @!P0 BRA `(.L_x_71) ;  /* 0x000001f000008947 */ /* 0x000fca0003800000 */
[----:B------:R-:W-:Y:S02]  /*54e0*/  ISETP.GE.AND P2, PT, R24, c[0x0][0x1d4], PT ;  /* 0x0000750018007a0c */ /* 0x000fe40003f46270 */
[----:B------:R-:W-:Y:S02]  /*54f0*/  ISETP.GE.AND P1, PT, R28, c[0x0][0x1d4], PT ;  /* 0x000075001c007a0c */ /* 0x000fe40003f26270 */
[----:B------:R-:W-:Y:S02]  /*5500*/  ISETP.GE.AND P4, PT, R27, c[0x0][0x1d4], PT ;  /* 0x000075001b007a0c */ /* 0x000fe40003f86270 */
[----:B------:R-:W-:Y:S07]  /*5510*/  ISETP.GE.AND P3, PT, R94, c[0x0][0x1d4], PT ;  /* 0x000075005e007a0c */ /* 0x000fee0003f66270 */
[----:B------:R-:W4:Y:S01]  /*5520*/  @!P2 LDS.128 R12, [R80+0x3000] ;  /* 0x00300000500ca984 */ /* 0x000f220000000c00 */
[C---:B---3--:R-:W-:Y:S04]  /*5530*/  @!P2 LEA R6, P0, R24.reuse, R0, 0x1 ;  /* 0x000000001806a211 */ /* 0x048fe800078008ff */
[----:B--2---:R-:W-:Y:S02]  /*5540*/  @!P2 LEA.HI.X R7, R24, R2, R25, 0x1, P0 ;  /* 0x000000021807a211 */ /* 0x004fe400000f0c19 */
[C---:B------:R-:W-:Y:S04]  /*5550*/  @!P1 LEA R4, P0, R86.reuse, R0, 0x1 ;  /* 0x0000000056049211 */ /* 0x040fe800078008ff */
[----:B------:R-:W-:Y:S02]  /*5560*/  @!P1 LEA.HI.X R5, R86, R2, R101, 0x1, P0 ;  /* 0x0000000256059211 */ /* 0x000fe400000f0c65 */
[C---:B------:R-:W-:Y:S04]  /*5570*/  @!P4 LEA R10, P0, R85.reuse, R0, 0x1 ;  /* 0x00000000550ac211 */ /* 0x040fe800078008ff */
[----:B------:R-:W-:Y:S02]  /*5580*/  @!P4 LEA.HI.X R11, R85, R2, R100, 0x1, P0 ;  /* 0x00000002550bc211 */ /* 0x000fe400000f0c64 */
[C---:B------:R-:W-:Y:S04]  /*5590*/  @!P3 LEA R8, P0, R89.reuse, R0, 0x1 ;  /* 0x000000005908b211 */ /* 0x040fe800078008ff */
[----:B------:R-:W-:Y:S01]  /*55a0*/  @!P3 LEA.HI.X R9, R89, R2, R104, 0x1, P0 ;  /* 0x000000025909b211 */ /* 0x000fe200000f0c68 */
[----:B----4-:R-:W-:Y:S04]  /*55b0*/  @!P2 ST.E.128 [R6.64], R12 ;  /* 0x0000000c0600a985 */ /* 0x010fe8000c101d06 */
[----:B------:R-:W2:Y:S04]  /*55c0*/  @!P1 LDS.128 R12, [R81+0x3000] ;  /* 0x00300000510c9984 */ /* 0x000ea80000000c00 */
[----:B--2---:R2:W-:Y:S01]  /*55d0*/  @!P1 ST.E.128 [R4.64], R12 ;  /* 0x0000000c04009985 */ /* 0x0045e2000c101d06 */
[----:B------:R-:W-:Y:S03]  /*55e0*/  ISETP.GE.AND P1, PT, R93, c[0x0][0x1d4], PT ;  /* 0x000075005d007a0c */ /* 0x000fe60003f26270 */
[----:B------:R-:W3:Y:S10]  /*55f0*/  @!P4 LDS.128 R12, [R80+0x4000] ;  /* 0x00400000500cc984 */ /* 0x000ef40000000c00 */
[C---:B------:R-:W-:Y:S04]  /*5600*/  @!P1 LEA R6, P0, R88.reuse, R0, 0x1 ;  /* 0x0000000058069211 */ /* 0x040fe800078008ff */
[----:B------:R-:W-:Y:S02]  /*5610*/  @!P1 LEA.HI.X R7, R88, R2, R103, 0x1, P0 ;  /* 0x0000000258079211 */ /* 0x000fe400000f0c67 */
[----:B------:R-:W-:Y:S11]  /*5620*/  ISETP.GE.AND P0, PT, R92, c[0x0][0x1d4], PT ;  /* 0x000075005c007a0c */ /* 0x000ff60003f06270 */
[----:B------:R-:W-:Y:S02]  /*5630*/  @!UPT UIADD3 URZ, URZ, URZ, URZ ;  /* 0x0000003f3f3ff290 */ /* 0x000fe4000fffe03f */
[C---:B--2---:R-:W-:Y:S04]  /*5640*/  @!P0 LEA R4, P2, R87.reuse, R0, 0x1 ;  /* 0x0000000057048211 */ /* 0x044fe800078408ff */
[----:B------:R-:W-:Y:S01]  /*5650*/  @!P0 LEA.HI.X R5, R87, R2, R102, 0x1, P2 ;  /* 0x0000000257058211 */ /* 0x000fe200010f0c66 */
[----:B---3--:R-:W-:Y:S04]  /*5660*/  @!P4 ST.E.128 [R10.64], R12 ;  /* 0x0000000c0a00c985 */ /* 0x008fe8000c101d06 */
[----:B------:R-:W2:Y:S04]  /*5670*/  @!P3 LDS.128 R12, [R81+0x4000] ;  /* 0x00400000510cb984 */ /* 0x000ea80000000c00 */
[----:B--2---:R-:W-:Y:S04]  /*5680*/  @!P3 ST.E.128 [R8.64], R12 ;  /* 0x0000000c0800b985 */ /* 0x004fe8000c101d06 */
[----:B------:R-:W2:Y:S04]  /*5690*/  @!P1 LDS.128 R8, [R80+0x5000] ;  /* 0x0050000050089984 */ /* 0x000ea80000000c00 */
[----:B--2---:R-:W-:Y:S04]  /*56a0*/  @!P1 ST.E.128 [R6.64], R8 ;  /* 0x0000000806009985 */ /* 0x004fe8000c101d06 */
[----:B------:R-:W2:Y:S04]  /*56b0*/  @!P0 LDS.128 R8, [R81+0x5000] ;  /* 0x0050000051088984 */ /* 0x000ea80000000c00 */
[----:B--2---:R2:W-:Y:S02]  /*56c0*/  @!P0 ST.E.128 [R4.64], R8 ;  /* 0x0000000804008985 */ /* 0x0045e4000c101d06 */
.L_x_71:
[----:B------:R-:W-:Y:S05]  /*56d0*/  BSYNC B1 ;  /* 0x0000000000017941 */ /* 0x000fea0003800000 */
.L_x_66:
[----:B---3--:R-:W-:Y:S01]  /*56e0*/  IMAD.IADD R0, R147, 0x1, -R90 ;  /* 0x0000000193007824 */ /* 0x008fe200078e0a5a */
[----:B-12--5:R-:W-:Y:S01]  /*56f0*/  LEA R2, P0, R78, R108, 0x6 ;  /* 0x0000006c4e027211 */ /* 0x026fe200078030ff */
[----:B------:R-:W-:Y:S01]  /*5700*/  IMAD R6, R95, c[0x0][0x208], RZ ;  /* 0x000082005f067a24 */ /* 0x000fe200078e02ff */
[----:B------:R-:W-:Y:S01]  /*5710*/  ISETP.NE.AND P3, PT, R112, RZ, PT ;  /* 0x000000ff7000720c */ /* 0x000fe20003f65270 */
[C---:B------:R-:W-:Y:S01]  /*5720*/  IMAD.WIDE.U32 R4, R83.reuse, c[0x0][0x208], RZ ;  /* 0x0000820053047a25 */ /* 0x040fe200078e00ff */
[----:B------:R-:W-:Y:S01]  /*5730*/  LEA.HI.X.SX32 R3, R78, R109, 0x6, P0 ;  /* 0x0000006d4e037211 */ /* 0x000fe200000f36ff */
[----:B------:R-:W-:Y:S01]  /*5740*/  BSSY B0, `(.L_x_88) ;  /* 0x000004e000007945 */ /* 0x000fe20003800000 */
[----:B------:R-:W-:Y:S01]  /*5750*/  ISETP.GE.AND P0, PT, R0, 0x21, PT ;  /* 0x000000210000780c */ /* 0x000fe20003f06270 */
[----:B------:R-:W-:Y:S05]  /*5760*/  IMAD R6, R83, c[0x0][0x20c], R6 ;  /* 0x0000830053067a24 */ /* 0x000fea00078e0206 */
[----:B------:R-:W-:Y:S01]  /*5770*/  IADD3 R5, R5, R6, RZ ;  /* 0x0000000605057210 */ /* 0x000fe20007ffe0ff */
[----:B------:R-:W-:Y:S04]  /*5780*/  IMAD R6, R96, c[0x0][0x218], RZ ;  /* 0x0000860060067a24 */ /* 0x000fe800078e02ff */
[----:B------:R-:W-:Y:S02]  /*5790*/  IMAD.WIDE.U32 R4, R82, c[0x0][0x218], R4 ;  /* 0x0000860052047a25 */ /* 0x000fe400078e0004 */
[----:B------:R-:W-:Y:S02]  /*57a0*/  @P0 IADD3 R11, P1, R2, 0x20, RZ ;  /* 0x00000020020b0810 */ /* 0x000fe40007f3e0ff */
[----:B------:R-:W-:Y:S03]  /*57b0*/  IMAD R6, R82, c[0x0][0x21c], R6 ;  /* 0x0000870052067a24 */ /* 0x000fe600078e0206 */
[----:B------:R-:W-:Y:S01]  /*57c0*/  @P0 IMAD.X R12, RZ, RZ, R3, P1 ;  /* 0x000000ffff0c0224 */ /* 0x000fe200008e0603 */
[----:B------:R-:W-:Y:S04]  /*57d0*/  IADD3 R8, P1, R166, R4, RZ ;  /* 0x00000004a6087210 */ /* 0x000fe80007f3e0ff */
[----:B------:R-:W-:Y:S02]  /*57e0*/  IADD3.X R9, R145, R5, R6, P1, !PT ;  /* 0x0000000591097210 */ /* 0x000fe40000ffe406 */
[----:B------:R-:W-:Y:S11]  /*57f0*/  ISETP.GE.AND P1, PT, R0, 0x1, PT ;  /* 0x000000010000780c */ /* 0x000ff60003f26270 */
[----:B------:R-:W-:Y:S02]  /*5800*/  @!UPT UIADD3 URZ, URZ, URZ, URZ ;  /* 0x0000003f3f3ff290 */ /* 0x000fe4000fffe03f */
[----:B------:R-:W-:Y:S01]  /*5810*/  @P1 MOV R5, R110 ;  /* 0x0000006e00051202 */ /* 0x000fe20000000f00 */
[----:B------:R-:W-:Y:S02]  /*5820*/  @P1 IMAD.MOV.U32 R4, RZ, RZ, R106 ;  /* 0x000000ffff041224 */ /* 0x000fe400078e006a */
[----:B------:R-:W-:Y:S02]  /*5830*/  @P1 IMAD R0, R3, c[0x0][0x258], RZ ;  /* 0x0000960003001a24 */ /* 0x000fe400078e02ff */
[C---:B------:R-:W-:Y:S04]  /*5840*/  @P1 IMAD.WIDE.U32 R4, R2.reuse, c[0x0][0x258], R4 ;  /* 0x0000960002041a25 */ /* 0x040fe800078e0004 */
[----:B------:R-:W-:Y:S01]  /*5850*/  @P1 IMAD R2, R2, c[0x0][0x25c], R0 ;  /* 0x0000970002021a24 */ /* 0x000fe200078e0200 */
[----:B------:R-:W-:Y:S01]  /*5860*/  @P1 LEA R6, P2, R4, c[0x0][0x250], 0x1 ;  /* 0x0000940004061a11 */ /* 0x000fe200078408ff */
[----:B------:R-:W-:Y:S02]  /*5870*/  @P0 IMAD.MOV.U32 R3, RZ, RZ, R110 ;  /* 0x000000ffff030224 */ /* 0x000fe400078e006e */
[----:B------:R-:W-:Y:S02]  /*5880*/  @P1 IMAD.IADD R2, R5, 0x1, R2 ;  /* 0x0000000105021824 */ /* 0x000fe400078e0202 */
[----:B------:R-:W-:Y:S03]  /*5890*/  @P0 IMAD R0, R12, c[0x0][0x258], RZ ;  /* 0x000096000c000a24 */ /* 0x000fe600078e02ff */
[----:B------:R-:W-:Y:S01]  /*58a0*/  @P1 LEA.HI.X R7, R4, c[0x0][0x254], R2, 0x1, P2 ;  /* 0x0000950004071a11 */ /* 0x000fe200010f0c02 */
[C---:B------:R-:W-:Y:S01]  /*58b0*/  @P0 IMAD R0, R11.reuse, c[0x0][0x25c], R0 ;  /* 0x000097000b000a24 */ /* 0x040fe200078e0200 */
[----:B------:R-:W-:Y:S02]  /*58c0*/  @P0 MOV R2, R106 ;  /* 0x0000006a00020202 */ /* 0x000fe40000000f00 */
[C---:B------:R-:W-:Y:S01]  /*58d0*/  LEA R10, P2, R8.reuse, c[0x0][0x1f8], 0x1 ;  /* 0x00007e00080a7a11 */ /* 0x040fe200078408ff */
[----:B------:R-:W-:Y:S01]  /*58e0*/  @!PT LDS RZ, [RZ] ;  /* 0x00000000fffff984 */ /* 0x000fe20000000800 */
[----:B------:R-:W-:Y:S01]  /*58f0*/  @!PT LDS RZ, [RZ] ;  /* 0x00000000fffff984 */ /* 0x000fe20000000800 */
[----:B------:R-:W-:Y:S01]  /*5900*/  @!PT LDS RZ, [RZ] ;  /* 0x00000000fffff984 */ /* 0x000fe20000000800 */
[----:B------:R1:W-:Y:S02]  /*5910*/  @P1 LDGSTS.E.BYPASS.LTC128B.128 [R79+0x100], [R6.64], !P3 ;  /* 0x00100000064f1fae */ /* 0x0003e4000d901d46 */
[----:B------:R-:W-:Y:S01]  /*5920*/  @P0 IMAD.WIDE.U32 R2, R11, c[0x0][0x258], R2 ;  /* 0x000096000b020a25 */ /* 0x000fe200078e0002 */
[----:B------:R-:W-:Y:S01]  /*5930*/  LEA.HI.X R8, R8, c[0x0][0x1fc], R9, 0x1, P2 ;  /* 0x00007f0008087a11 */ /* 0x000fe200010f0c09 */
[----:B------:R1:W-:Y:S03]  /*5940*/  @P1 LDGSTS.E.BYPASS.LTC128B.128 [R79+0x1100], [R6.64+0x40], !P6 ;  /* 0x01100040064f1fae */ /* 0x0003e6000f101d46 */
[C---:B------:R-:W-:Y:S01]  /*5950*/  @P0 LEA R4, P2, R2.reuse, c[0x0][0x250], 0x1 ;  /* 0x0000940002040a11 */ /* 0x040fe200078408ff */
[----:B------:R1:W-:Y:S01]  /*5960*/  @P1 LDGSTS.E.BYPASS.LTC128B.128 [R79+0x2100], [R6.64+0x80], !P5 ;  /* 0x02100080064f1fae */ /* 0x0003e2000e901d46 */
[----:B------:R-:W-:Y:S04]  /*5970*/  @P0 IADD3 R0, R3, R0, RZ ;  /* 0x0000000003000210 */ /* 0x000fe80007ffe0ff */
[----:B------:R-:W-:Y:S02]  /*5980*/  @P0 LEA.HI.X R5, R2, c[0x0][0x254], R0, 0x1, P2 ;  /* 0x0000950002050a11 */ /* 0x000fe400010f0c00 */
[----:B------:R1:W2:Y:S04]  /*5990*/  SHFL.IDX PT, R0, R10, RZ, 0x1e1f ;  /* 0x001e1fff0a007589 */ /* 0x0002a800000e0000 */
[----:B------:R1:W-:Y:S04]  /*59a0*/  @P0 LDGSTS.E.BYPASS.LTC128B.128 [R79+0x900], [R4.64], !P3 ;  /* 0x00900000044f0fae */ /* 0x0003e8000d901d46 */
[----:B------:R1:W-:Y:S04]  /*59b0*/  @P0 LDGSTS.E.BYPASS.LTC128B.128 [R79+0x1900], [R4.64+0x40], !P6 ;  /* 0x01900040044f0fae */ /* 0x0003e8000f101d46 */
[----:B------:R1:W-:Y:S01]  /*59c0*/  @P0 LDGSTS.E.BYPASS.LTC128B.128 [R79+0x2900], [R4.64+0x80], !P5 ;  /* 0x02900080044f0fae */ /* 0x0003e2000e901d46 */
[----:B------:R-:W-:Y:S03]  /*59d0*/  ISETP.GT.AND P0, PT, R84, R91, PT ;  /* 0x0000005b5400720c */ /* 0x000fe60003f04270 */
[----:B------:R-:W0:Y:S04]  /*59e0*/  LDGDEPBAR ;  /* 0x00000000000079af */ /* 0x000e280000000000 */
[----:B------:R1:W3:Y:S01]  /*59f0*/  SHFL.IDX PT, R2, R8, RZ, 0x1e1f ;  /* 0x001e1fff08027589 */ /* 0x0002e200000e0000 */
[----:B------:R-:W-:Y:S04]  /*5a00*/  DEPBAR.LE SB0, 0x0 ;  /* 0x000080000000791a */ /* 0x000fe80000000000 */
[----:B------:R-:W-:Y:S06]  /*5a10*/  BAR.SYNC.DEFER_BLOCKING 0x0 ;  /* 0x0000000000007b1d */ /* 0x000fec0000010000 */
[----:B------:R-:W-:-:S05]  /*5a20*/  @!P0 BRA `(.L_x_89) ;  /* 0x000001f000008947 */ /* 0x000fca0003800000 */
[----:B-123--:R-:W-:Y:S02]  /*5a30*/  ISETP.GE.AND P2, PT, R24, c[0x0][0x1d4], PT ;  /* 0x0000750018007a0c */ /* 0x00efe40003f46270 */
[----:B------:R-:W-:Y:S02]  /*5a40*/  ISETP.GE.AND P1, PT, R28, c[0x0][0x1d4], PT ;  /* 0x000075001c007a0c */ /* 0x000fe40003f26270 */
[----:B------:R-:W-:Y:S02]  /*5a50*/  ISETP.GE.AND P4, PT, R27, c[0x0][0x1d4], PT ;  /* 0x000075001b007a0c */ /* 0x000fe40003f86270 */
[----:B------:R-:W-:Y:S07]  /*5a60*/  ISETP.GE.AND P3, PT, R94, c[0x0][0x1d4], PT ;  /* 0x000075005e007a0c */ /* 0x000fee0003f66270 */
[----:B------:R-:W1:Y:S01]  /*5a70*/  @!P2 LDS.128 R12, [R80] ;  /* 0x00000000500ca984 */ /* 0x000e620000000c00 */
[C---:B------:R-:W-:Y:S04]  /*5a80*/  @!P2 LEA R6, P0, R24.reuse, R0, 0x1 ;  /* 0x000000001806a211 */ /* 0x040fe800078008ff */
[----:B------:R-:W-:Y:S02]  /*5a90*/  @!P2 LEA.HI.X R7, R24, R2, R25, 0x1, P0 ;  /* 0x000000021807a211 */ /* 0x000fe400000f0c19 */
[C---:B------:R-:W-:Y:S04]  /*5aa0*/  @!P1 LEA R4, P0, R86.reuse, R0, 0x1 ;  /* 0x0000000056049211 */ /* 0x040fe800078008ff */
[----:B------:R-:W-:Y:S02]  /*5ab0*/  @!P1 LEA.HI.X R5, R86, R2, R101, 0x1, P0 ;  /* 0x0000000256059211 */ /* 0x000fe400000f0c65 */
[C---:B------:R-:W-:Y:S04]  /*5ac0*/  @!P4 LEA R10, P0, R85.reuse, R0, 0x1 ;  /* 0x00000000550ac211 */ /* 0x040fe800078008ff */
[----:B------:R-:W-:Y:S02]  /*5ad0*/  @!P4 LEA.HI.X R11, R85, R2, R100, 0x1, P0 ;  /* 0x00000002550bc211 */ /* 0x000fe400000f0c64 */
[C---:B------:R-:W-:Y:S04]  /*5ae0*/  @!P3 LEA R8, P0, R89.reuse, R0, 0x1 ;  /* 0x000000005908b211 */ /* 0x040fe800078008ff */
[----:B------:R-:W-:Y:S01]  /*5af0*/  @!P3 LEA.HI.X R9, R89, R2, R104, 0x1, P0 ;  /* 0x000000025909b211 */ /* 0x000fe200000f0c68 */
[----:B-1----:R-:W-:Y:S04]  /*5b00*/  @!P2 ST.E.128 [R6.64], R12 ;  /* 0x0000000c0600a985 */ /* 0x002fe8000c101d06 */
[----:B------:R-:W1:Y:S04]  /*5b10*/  @!P1 LDS.128 R12, [R81] ;  /* 0x00000000510c9984 */ /* 0x000e680000000c00 */
[----:B-1----:R1:W-:Y:S01]  /*5b20*/  @!P1 ST.E.128 [R4.64], R12 ;  /* 0x0000000c04009985 */ /* 0x0023e2000c101d06 */
[----:B------:R-:W-:Y:S03]  /*5b30*/  ISETP.GE.AND P1, PT, R93, c[0x0][0x1d4], PT ;  /* 0x000075005d007a0c */ /* 0x000fe60003f26270 */
[----:B------:R-:W2:Y:S10]  /*5b40*/  @!P4 LDS.128 R12, [R80+0x1000] ;  /* 0x00100000500cc984 */ /* 0x000eb40000000c00 */
[C---:B------:R-:W-:Y:S04]  /*5b50*/  @!P1 LEA R6, P0, R88.reuse, R0, 0x1 ;  /* 0x0000000058069211 */ /* 0x040fe800078008ff */
[----:B------:R-:W-:Y:S02]  /*5b60*/  @!P1 LEA.HI.X R7, R88, R2, R103, 0x1, P0 ;  /* 0x0000000258079211 */ /* 0x000fe400000f0c67 */
[----:B------:R-:W-:Y:S11]  /*5b70*/  ISETP.GE.AND P0, PT, R92, c[0x0][0x1d4], PT ;  /* 0x000075005c007a0c */ /* 0x000ff60003f06270 */
[----:B------:R-:W-:Y:S02]  /*5b80*/  @!UPT UIADD3 URZ, URZ, URZ, URZ ;  /* 0x0000003f3f3ff290 */ /* 0x000fe4000fffe03f */
[C---:B-1----:R-:W-:Y:S04]  /*5b90*/  @!P0 LEA R4, P2, R87.reuse, R0, 0x1 ;  /* 0x0000000057048211 */ /* 0x042fe800078408ff */
[----:B------:R-:W-:Y:S01]  /*5ba0*/  @!P0 LEA.HI.X R5, R87, R2, R102, 0x1, P2 ;  /* 0x0000000257058211 */ /* 0x000fe200010f0c66 */
[----:B--2---:R-:W-:Y:S04]  /*5bb0*/  @!P4 ST.E.128 [R10.64], R12 ;  /* 0x0000000c0a00c985 */ /* 0x004fe8000c101d06 */
[----:B------:R-:W1:Y:S04]  /*5bc0*/  @!P3 LDS.128 R12, [R81+0x1000] ;  /* 0x00100000510cb984 */ /* 0x000e680000000c00 */
[----:B-1----:R-:W-:Y:S04]  /*5bd0*/  @!P3 ST.E.128 [R8.64], R12 ;  /* 0x0000000c0800b985 */ /* 0x002fe8000c101d06 */
[----:B------:R-:W1:Y:S04]  /*5be0*/  @!P1 LDS.128 R8, [R80+0x2000] ;  /* 0x0020000050089984 */ /* 0x000e680000000c00 */
[----:B-1----:R-:W-:Y:S04]  /*5bf0*/  @!P1 ST.E.128 [R6.64], R8 ;  /* 0x0000000806009985 */ /* 0x002fe8000c101d06 */
[----:B------:R-:W1:Y:S04]  /*5c00*/  @!P0 LDS.128 R8, [R81+0x2000] ;  /* 0x0020000051088984 */ /* 0x000e680000000c00 */
[----:B-1----:R1:W-:Y:S02]  /*5c10*/  @!P0 ST.E.128 [R4.64], R8 ;  /* 0x0000000804008985 */ /* 0x0023e4000c101d06 */
.L_x_89:
[----:B-123--:R-:W-:Y:S05]  /*5c20*/  BSYNC B0 ;  /* 0x0000000000007941 */ /* 0x00efea0003800000 */
.L_x_88:
[C---:B------:R-:W-:Y:S02]  /*5c30*/  ISETP.GT.AND P0, PT, R78.reuse, R144, PT ;  /* 0x000000904e00720c */ /* 0x040fe40003f04270 */
[----:B------:R-:W-:Y:S02]  /*5c40*/  IADD3 R78, R78, -0x1, RZ ;  /* 0xffffffff4e4e7810 */ /* 0x000fe40007ffe0ff */
[----:B------:R-:W-:Y:S09]  /*5c50*/  ISETP.NE.AND P2, PT, R112, RZ, PT ;  /* 0x000000ff7000720c */ /* 0x000ff20003f45270 */
[----:B------:R-:W-:Y:S01]  /*5c60*/  @P0 SHF.R.S32.HI R4, RZ, 0x1f, R78 ;  /* 0x0000001fff040819 */ /* 0x000fe2000001144e */
[----:B------:R-:W-:Y:S02]  /*5c70*/  @P0 IMAD R0, R160, R78, RZ ;  /* 0x0000004ea0000224 */ /* 0x000fe400078e02ff */
[----:B------:R-:W-:Y:S02]  /*5c80*/  @P0 IMAD.MOV.U32 R2, RZ, RZ, R116 ;  /* 0x000000ffff020224 */ /* 0x000fe400078e0074 */
[----:B------:R-:W-:Y:S02]  /*5c90*/  @P0 IMAD.MOV.U32 R3, RZ, RZ, R115 ;  /* 0x000000ffff030224 */ /* 0x000fe400078e0073 */
[-C--:B------:R-:W-:Y:S02]  /*5ca0*/  @P0 IMAD R0, R4, R164.reuse, R0 ;  /* 0x000000a404000224 */ /* 0x080fe400078e0200 */
[----:B------:R-:W-:Y:S04]  /*5cb0*/  @P0 IMAD.WIDE.U32 R2, R78, R164, R2 ;  /* 0x000000a44e020225 */ /* 0x000fe800078e0002 */
[----:B------:R-:W-:Y:S01]  /*5cc0*/  @P0 IMAD.IADD R0, R3, 0x1, R0 ;  /* 0x0000000103000824 */ /* 0x000fe200078e0200 */
[C---:B------:R-:W-:Y:S04]  /*5cd0*/  @P0 LEA R4, P1, R2.reuse, c[0x0][0x220], 0x1 ;  /* 0x0000880002040a11 */ /* 0x040fe800078208ff */
[----:B------:R-:W-:Y:S02]  /*5ce0*/  @P0 LEA.HI.X R5, R2, c[0x0][0x224], R0, 0x1, P1 ;  /* 0x0000890002050a11 */ /* 0x000fe400008f0c00 */
[C---:B------:R-:W-:Y:S03]  /*5cf0*/  @P0 LEA R2, P1, R163.reuse, R4, 0x1 ;  /* 0x00000004a3020211 */ /* 0x040fe600078208ff */
[----:B------:R-:W-:Y:S01]  /*5d00*/  @!PT LDS RZ, [RZ] ;  /* 0x00000000fffff984 */ /* 0x000fe20000000800 */
[----:B------:R-:W-:Y:S01]  /*5d10*/  @!PT LDS RZ, [RZ] ;  /* 0x00000000fffff984 */ /* 0x000fe20000000800 */
[----:B------:R-:W-:Y:S01]  /*5d20*/  @!PT LDS RZ, [RZ] ;  /* 0x00000000fffff984 */ /* 0x000fe20000000800 */
[----:B------:R1:W-:Y:S01]  /*5d30*/  @P0 LDGSTS.E.BYPASS.LTC128B.128 [R79+0x3100], [R4.64], !P2 ;  /* 0x03100000044f0fae */ /* 0x0003e2000d101d46 */
[----:B------:R-:W-:Y:S03]  /*5d40*/  @P0 LEA.HI.X R3, R163, R5, R158, 0x1, P1 ;  /* 0x00000005a3030211 */ /* 0x000fe600008f0c9e */
[----:B------:R1:W-:Y:S04]  /*5d50*/  @P0 LDGSTS.E.BYPASS.LTC128B.128 [R79+0x4100], [R4.64+0x40], !P6 ;  /* 0x04100040044f0fae */ /* 0x0003e8000f101d46 */
[----:B------:R1:W-:Y:S04]  /*5d60*/  @P0 LDGSTS.E.BYPASS.LTC128B.128 [R79+0x5100], [R4.64+0x80], !P5 ;  /* 0x05100080044f0fae */ /* 0x0003e8000e901d46 */
[----:B------:R1:W-:Y:S04]  /*5d70*/  @P0 LDGSTS.E.BYPASS.LTC128B.128 [R79+0x3900], [R2.64], !P2 ;  /* 0x03900000024f0fae */ /* 0x0003e8000d101d46 */
[----:B------:R1:W-:Y:S04]  /*5d80*/  @P0 LDGSTS.E.BYPASS.LTC128B.128 [R79+0x4900], [R2.64+0x40], !P6 ;  /* 0x04900040024f0fae */ /* 0x0003e8000f101d46 */
[----:B------:R1:W-:Y:S04]  /*5d90*/  @P0 LDGSTS.E.BYPASS.LTC128B.128 [R79+0x5900], [R2.64+0x80], !P5 ;  /* 0x05900080024f0fae */ /* 0x0003e8000e901d46 */
[----:B------:R-:W0:Y:S01]  /*5da0*/  LDGDEPBAR ;  /* 0x00000000000079af */ /* 0x000e220000000000 */
[----:B------:R-:W-:-:S05]  /*5db0*/  @P0 BRA `(.L_x_90) ;  /* 0xffffbb2000000947 */ /* 0x000fca000383ffff */
[----:B------:R-:W-:Y:S06]  /*5dc0*/  BAR.SYNC.DEFER_BLOCKING 0x0 ;  /* 0x0000000000007b1d */ /* 0x000fec0000010000 */
.L_x_65:
[----:B-1----:R-:W-:Y:S01]  /*5dd0*/  ISETP.GE.AND P0, PT, R165, 0x1, PT ;  /* 0x00000001a500780c */ /* 0x002fe20003f06270 */
[----:B------:R-:W-:Y:S01]  /*5de0*/  CS2R R94, SRZ ;  /* 0x00000000005e7805 */ /* 0x000fe2000001ff00 */
[----:B------:R-:W-:Y:S01]  /*5df0*/  PLOP3.LUT P4, PT, PT, PT, PT, 0x80, 0x0 ;  /* 0x000000000000781c */ /* 0x000fe20003f8f070 */
[----:B------:R-:W-:Y:S01]  /*5e00*/  CS2R R92, SRZ ;  /* 0x00000000005c7805 */ /* 0x000fe2000001ff00 */
[----:B------:R-:W-:Y:S01]  /*5e10*/  CS2R R98, SRZ ;  /* 0x0000000000627805 */ /* 0x000fe2000001ff00 */
[----:B------:R-:W-:Y:S01]  /*5e20*/  CS2R R96, SRZ ;  /* 0x0000000000607805 */ /* 0x000fe2000001ff00 */
[----:B------:R-:W-:Y:S01]  /*5e30*/  IMAD.MOV.U32 R12, RZ, RZ, RZ ;  /* 0x000000ffff0c7224 */ /* 0x000fe200078e00ff */
[----:B------:R-:W-:Y:S01]  /*5e40*/  CS2R R88, SRZ ;  /* 0x0000000000587805 */ /* 0x000fe2000001ff00 */
[----:B------:R-:W-:Y:S01]  /*5e50*/  IMAD.MOV.U32 R90, RZ, RZ, RZ ;  /* 0x000000ffff5a7224 */ /* 0x000fe200078e00ff */
[----:B------:R-:W-:Y:S01]  /*5e60*/  CS2R R86, SRZ ;  /* 0x0000000000567805 */ /* 0x000fe2000001ff00 */
[----:B------:R-:W-:Y:S01]  /*5e70*/  CS2R R84, SRZ ;  /* 0x0000000000547805 */ /* 0x000fe2000001ff00 */
[----:B------:R-:W-:Y:S01]  /*5e80*/  CS2R R14, SRZ ;  /* 0x00000000000e7805 */ /* 0x000fe2000001ff00 */
[----:B------:R-:W-:Y:S01]  /*5e90*/  MOV R78, RZ ;  /* 0x000000ff004e7202 */ /* 0x000fe20000000f00 */
[----:B------:R-:W-:Y:S01]  /*5ea0*/  IMAD.MOV.U32 R76, RZ, RZ, RZ ;  /* 0x000000ffff4c7224 */ /* 0x000fe200078e00ff */
        /* <DEDUP_REMOVED lines=8> */
[----:B----4-:R-:W-:Y:S01]  /*5f30*/  IMAD.MOV.U32 R68, RZ, RZ, RZ ;  /* 0x000000ffff447224 */ /* 0x010fe200078e00ff */
[----:B------:R-:W-:Y:S01]  /*5f40*/  CS2R R22, SRZ ;  /* 0x0000000000167805 */ /* 0x000fe2000001ff00 */
[----:B------:R-:W-:Y:S01]  /*5f50*/  MOV R170, RZ ;  /* 0x000000ff00aa7202 */ /* 0x000fe20000000f00 */
[----:B------:R-:W-:Y:S01]  /*5f60*/  IMAD.MOV.U32 R168, RZ, RZ, RZ ;  /* 0x000000ffffa87224 */ /* 0x000fe200078e00ff */
[----:B------:R-:W-:Y:S01]  /*5f70*/  CS2R R24, SRZ ;  /* 0x0000000000187805 */ /* 0x000fe2000001ff00 */
[----:B------:R-:W-:Y:S01]  /*5f80*/  MOV R174, RZ ;  /* 0x000000ff00ae7202 */ /* 0x000fe20000000f00 */
[----:B------:R-:W-:Y:S01]  /*5f90*/  IMAD.MOV.U32 R172, RZ, RZ, RZ ;  /* 0x000000ffffac7224 */ /* 0x000fe200078e00ff */
[----:B------:R-:W-:Y:S01]  /*5fa0*/  CS2R R166, SRZ ;  /* 0x0000000000a67805 */ /* 0x000fe2000001ff00 */
[----:B------:R-:W-:Y:S01]  /*5fb0*/  CS2R R26, SRZ ;  /* 0x00000000001a7805 */ /* 0x000fe2000001ff00 */
[----:B------:R-:W-:Y:S01]  /*5fc0*/  MOV R164, RZ ;  /* 0x000000ff00a47202 */ /* 0x000fe20000000f00 */
[----:B------:R-:W-:Y:S01]  /*5fd0*/  IMAD.MOV.U32 R162, RZ, RZ, RZ ;  /* 0x000000ffffa27224 */ /* 0x000fe200078e00ff */
[----:B------:R-:W-:Y:S01]  /*5fe0*/  MOV R28, RZ ;  /* 0x000000ff001c7202 */ /* 0x000fe20000000f00 */
[----:B------:R-:W-:Y:S01]  /*5ff0*/  IMAD.MOV.U32 R160, RZ, RZ, RZ ;  /* 0x000000ffffa07224 */ /* 0x000fe200078e00ff */
[----:B------:R-:W-:Y:S01]  /*6000*/  CS2R R154, SRZ ;  /* 0x00000000009a7805 */ /* 0x000fe2000001ff00 */
[----:B------:R-:W-:Y:S01]  /*6010*/  CS2R R30, SRZ ;  /* 0x00000000001e7805 */ /* 0x000fe2000001ff00 */
[----:B------:R-:W-:Y:S01]  /*6020*/  MOV R152, RZ ;  /* 0x000000ff00987202 */ /* 0x000fe20000000f00 */
[----:B------:R-:W-:Y:S01]  /*6030*/  IMAD.MOV.U32 R158, RZ, RZ, RZ ;  /* 0x000000ffff9e7224 */ /* 0x000fe200078e00ff */
[----:B------:R-:W-:Y:S01]  /*6040*/  CS2R R32, SRZ ;  /* 0x0000000000207805 */ /* 0x000fe2000001ff00 */
[----:B------:R-:W-:Y:S01]  /*6050*/  MOV R156, RZ ;  /* 0x000000ff009c7202 */ /* 0x000fe20000000f00 */
[----:B------:R-:W-:Y:S01]  /*6060*/  CS2R R150, SRZ ;  /* 0x0000000000967805 */ /* 0x000fe2000001ff00 */
        /* <DEDUP_REMOVED lines=18> */
[----:B------:R-:W-:Y:S01]  /*6190*/  CS2R R42, SRZ ;  /* 0x00000000002a7805 */ /* 0x000fe2000001ff00 */
[----:B------:R-:W-:Y:S01]  /*61a0*/  IMAD.MOV.U32 R126, RZ, RZ, RZ ;  /* 0x000000ffff7e7224 */ /* 0x000fe200078e00ff */
[----:B------:R-:W-:Y:S01]  /*61b0*/  MOV R124, RZ ;  /* 0x000000ff007c7202 */ /* 0x000fe20000000f00 */
[----:B------:R-:W-:Y:S01]  /*61c0*/  CS2R R114, SRZ ;  /* 0x0000000000727805 */ /* 0x000fe2000001ff00 */
[----:B------:R-:W-:Y:S01]  /*61d0*/  IMAD.MOV.U32 R112, RZ, RZ, RZ ;  /* 0x000000ffff707224 */ /* 0x000fe200078e00ff */
[----:B------:R-:W-:Y:S01]  /*61e0*/  CS2R R44, SRZ ;  /* 0x00000000002c7805 */ /* 0x000fe2000001ff00 */
[----:B------:R-:W-:Y:S01]  /*61f0*/  MOV R118, RZ ;  /* 0x000000ff00767202 */ /* 0x000fe20000000f00 */
[----:B------:R-:W-:Y:S01]  /*6200*/  IMAD.MOV.U32 R116, RZ, RZ, RZ ;  /* 0x000000ffff747224 */ /* 0x000fe200078e00ff */
[----:B------:R-:W-:Y:S01]  /*6210*/  MOV R54, RZ ;  /* 0x000000ff00367202 */ /* 0x000fe20000000f00 */
[----:B------:R-:W-:Y:S01]  /*6220*/  IMAD.MOV.U32 R53, RZ, RZ, RZ ;  /* 0x000000ffff357224 */ /* 0x000fe200078e00ff */
[----:B------:R-:W-:Y:S01]  /*6230*/  CS2R R50, SRZ ;  /* 0x0000000000327805 */ /* 0x000fe2000001ff00 */
[----:B------:R-:W-:Y:S05]  /*6240*/  @!P0 BRA `(.L_x_91) ;  /* 0x0000f3e000008947 */ /* 0x000fea0003800000 */
[----:B------:R-:W2:Y:S01]  /*6250*/  LDL R13, [R1+0x20] ;  /* 0x00002000010d7983 */ /* 0x000ea20000100800 */
[----:B------:R-:W-:-:S04]  /*6260*/  ISETP.NE.U32.AND P0, PT, RZ, c[0x0][0x340], PT ;  /* 0x0000d000ff007a0c */ /* 0x000fc80003f05070 */
[----:B------:R-:W-:-:S13]  /*6270*/  ISETP.NE.AND.EX P5, PT, RZ, c[0x0][0x344], PT, P0 ;  /* 0x0000d100ff007a0c */ /* 0x000fda0003fa5300 */
[----:B------:R-:W-:Y:S01]  /*6280*/  @P5 IMAD.MOV.U32 R2, RZ, RZ, 0x4 ;  /* 0x00000004ff025424 */ /* 0x000fe200078e00ff */
[----:B------:R-:W1:Y:S01]  /*6290*/  S2R R6, SR_CTAID.Y ;  /* 0x0000000000067919 */ /* 0x000e620000002600 */
[----:B------:R-:W-:Y:S02]  /*62a0*/  SHF.R.S32.HI R0, RZ, 0x1f, R157 ;  /* 0x0000001fff007819 */ /* 0x000fe4000001149d */
[----:B------:R-:W-:Y:S01]  /*62b0*/  SHF.R.S32.HI R10, RZ, 0x1f, R173 ;  /* 0x0000001fff0a7819 */ /* 0x000fe200000114ad */
[----:B------:R-:W3:Y:S02]  /*62c0*/  S2R R29, SR_CTAID.Y ;  /* 0x00000000001d7919 */ /* 0x000ee40000002600 */
[----:B------:R-:W-:Y:S01]  /*62d0*/  IMAD R0, R0, c[0x0][0x178], RZ ;  /* 0x00005e0000007a24 */ /* 0x000fe200078e02ff */
[----:B------:R-:W-:-:S03]  /*62e0*/  LEA.HI R4, R10, R173, RZ, 0x2 ;  /* 0x000000ad0a047211 */ /* 0x000fc600078f10ff */
[----:B------:R-:W-:Y:S02]  /*62f0*/  IMAD R0, R157, c[0x0][0x17c], R0 ;  /* 0x00005f009d007a24 */ /* 0x000fe400078e0200 */
[----:B------:R-:W-:Y:S01]  /*6300*/  IMAD.MOV.U32 R5, RZ, RZ, c[0x0][0x2c4] ;  /* 0x0000b100ff057624 */ /* 0x000fe200078e00ff */
[----:B------:R-:W-:-:S04]  /*6310*/  SHF.R.S32.HI R59, RZ, 0x2, R4 ;  /* 0x00000002ff3b7819 */ /* 0x000fc80000011404 */
[----:B------:R-:W-:Y:S02]  /*6320*/  ISETP.NE.AND P1, PT, R5, 0x1, PT ;  /* 0x000000010500780c */ /* 0x000fe40003f25270 */
[----:B------:R-:W-:Y:S02]  /*6330*/  ISETP.NE.U32.AND P0, PT, RZ, c[0x0][0x348], PT ;  /* 0x0000d200ff007a0c */ /* 0x000fe40003f05070 */
[----:B-1----:R-:W-:Y:S02]  /*6340*/  SHF.R.S32.HI R48, RZ, 0x1f, R6 ;  /* 0x0000001fff307819 */ /* 0x002fe40000011406 */
[----:B------:R-:W-:-:S03]  /*6350*/  ISETP.NE.AND.EX P0, PT, RZ, c[0x0][0x34c], PT, P0 ;  /* 0x0000d300ff007a0c */ /* 0x000fc60003f05300 */
[----:B------:R-:W-:-:S04]  /*6360*/  IMAD R5, R48, c[0x0][0x1b8], RZ ;  /* 0x00006e0030057a24 */ /* 0x000fc800078e02ff */
[----:B---3--:R-:W-:Y:S02]  /*6370*/  IMAD R5, R29, c[0x0][0x1bc], R5 ;  /* 0x00006f001d057a24 */ /* 0x008fe400078e0205 */
[----:B--2---:R-:W-:-:S05]  /*6380*/  @P5 IMAD.WIDE R2, R13, R2, c[0x0][0x340] ;  /* 0x0000d0000d025625 */ /* 0x004fca00078e0202 */
[----:B------:R1:W5:Y:S01]  /*6390*/  @P5 LDG.E R14, [R2.64] ;  /* 0x00000006020e5981 */ /* 0x000362000c1e1900 */
[CC--:B------:R-:W-:Y:S01]  /*63a0*/  LEA.HI R17, R10.reuse, R173.reuse, RZ, 0x3 ;  /* 0x000000ad0a117211 */ /* 0x0c0fe200078f18ff */
[----:B------:R-:W-:Y:S01]  /*63b0*/  IMAD R60, R159, c[0x0][0x2c4], RZ ;  /* 0x0000b1009f3c7a24 */ /* 0x000fe200078e02ff */
[----:B------:R-:W-:Y:S01]  /*63c0*/  LEA.HI R158, R10, R173, RZ, 0x5 ;  /* 0x000000ad0a9e7211 */ /* 0x000fe200078f28ff */
[----:B------:R-:W-:Y:S01]  /*63d0*/  IMAD R16, R175, 0x80, R59 ;  /* 0x00000080af107824 */ /* 0x000fe200078e023b */
[----:B------:R-:W-:Y:S01]  /*63e0*/  SHF.R.S32.HI R24, RZ, 0x3, R17 ;  /* 0x00000003ff187819 */ /* 0x000fe20000011411 */
[----:B------:R-:W-:Y:S01]  /*63f0*/  BSSY B0, `(.L_x_92) ;  /* 0x0000052000007945 */ /* 0x000fe20003800000 */
[----:B------:R-:W-:Y:S01]  /*6400*/  SHF.R.S32.HI R25, RZ, 0x5, R158 ;  /* 0x00000005ff197819 */ /* 0x000fe2000001149e */
[----:B-1----:R-:W-:-:S04]  /*6410*/  IMAD.WIDE.U32 R2, R157, c[0x0][0x178], RZ ;  /* 0x00005e009d027a25 */ /* 0x002fc800078e00ff */
[----:B------:R-:W-:Y:S01]  /*6420*/  IMAD.IADD R3, R3, 0x1, R0 ;  /* 0x0000000103037824 */ /* 0x000fe200078e0200 */
[----:B------:R-:W-:Y:S02]  /*6430*/  LOP3.LUT R0, R4, 0xfffffffc, RZ, 0xc0, !PT ;  /* 0xfffffffc04007812 */ /* 0x000fe400078ec0ff */
[----:B------:R-:W-:Y:S01]  /*6440*/  SEL R4, R13, RZ, !P0 ;  /* 0x000000ff0d047207 */ /* 0x000fe20004000000 */
[----:B------:R-:W-:-:S04]  /*6450*/  IMAD.WIDE.U32 R2, R29, c[0x0][0x1b8], R2 ;  /* 0x00006e001d027a25 */ /* 0x000fc800078e0002 */
[----:B------:R-:W-:Y:S01]  /*6460*/  IMAD.IADD R9, R173, 0x1, -R0 ;  /* 0x00000001ad097824 */ /* 0x000fe200078e0a00 */
[----:B------:R-:W-:Y:S01]  /*6470*/  SHF.R.S32.HI R0, RZ, 0x1f, R13 ;  /* 0x0000001fff007819 */ /* 0x000fe2000001140d */
[----:B------:R-:W-:Y:S02]  /*6480*/  IMAD.IADD R3, R3, 0x1, R5 ;  /* 0x0000000103037824 */ /* 0x000fe400078e0205 */
[----:B------:R-:W-:Y:S01]  /*6490*/  IMAD R164, R9, 0x20, R59 ;  /* 0x0000002009a47824 */ /* 0x000fe200078e023b */
[----:B------:R-:W-:Y:S01]  /*64a0*/  SEL R6, R0, RZ, !P0 ;  /* 0x000000ff00067207 */ /* 0x000fe20004000000 */
[----:B------:R-:W-:-:S03]  /*64b0*/  IMAD.WIDE.U32 R2, R4, c[0x0][0x1c0], R2 ;  /* 0x0000700004027a25 */ /* 0x000fc600078e0002 */
[----:B------:R1:W-:Y:S01]  /*64c0*/  STL [R1+0x14], R164 ;  /* 0x000014a401007387 */ /* 0x0003e20000100800 */
[----:B------:R-:W-:Y:S02]  /*64d0*/  IMAD R8, R175, 0x80, R164 ;  /* 0x00000080af087824 */ /* 0x000fe400078e02a4 */
[----:B------:R-:W-:Y:S02]  /*64e0*/  IMAD R5, R6, c[0x0][0x1c0], RZ ;  /* 0x0000700006057a24 */ /* 0x000fe400078e02ff */
[----:B------:R-:W-:-:S04]  /*64f0*/  @P1 IMAD.HI.U32 R7, R8, c[0x0][0x2c8], RZ ;  /* 0x0000b20008071a27 */ /* 0x000fc800078e00ff */
[----:B------:R-:W-:Y:S01]  /*6500*/  IMAD.MOV.U32 R0, RZ, RZ, R8 ;  /* 0x000000ffff007224 */ /* 0x000fe200078e0008 */
[----:B------:R-:W-:Y:S01]  /*6510*/  @P1 SHF.R.U32.HI R0, RZ, c[0x0][0x2cc], R7 ;  /* 0x0000b300ff001a19 */ /* 0x000fe20000011607 */
[----:B------:R-:W-:Y:S01]  /*6520*/  IMAD R6, R4, c[0x0][0x1c4], R5 ;  /* 0x0000710004067a24 */ /* 0x000fe200078e0205 */
[----:B------:R-:W-:Y:S01]  /*6530*/  LEA.HI R7, R59, R59, RZ, 0x1 ;  /* 0x0000003b3b077211 */ /* 0x000fe200078f08ff */
[----:B------:R-:W-:Y:S01]  /*6540*/  IMAD.SHL.U32 R176, R9, 0x8, RZ ;  /* 0x0000000809b07824 */ /* 0x000fe200078e00ff */
[--C-:B------:R-:W-:Y:S01]  /*6550*/  SHF.R.S32.HI R5, RZ, 0x1f, R0.reuse ;  /* 0x0000001fff057819 */ /* 0x100fe20000011400 */
[----:B------:R-:W-:Y:S02]  /*6560*/  IMAD.MOV R4, RZ, RZ, -R0 ;  /* 0x000000ffff047224 */ /* 0x000fe400078e0a00 */
[----:B------:R-:W-:Y:S01]  /*6570*/  IMAD.IADD R3, R3, 0x1, R6 ;  /* 0x0000000103037824 */ /* 0x000fe200078e0206 */
[----:B------:R-:W-:Y:S01]  /*6580*/  LEA.HI R6, R10, R173, RZ, 0x4 ;  /* 0x000000ad0a067211 */ /* 0x000fe200078f20ff */
[----:B------:R-:W-:Y:S01]  /*6590*/  IMAD R5, R5, c[0x0][0x1b0], RZ ;  /* 0x00006c0005057a24 */ /* 0x000fe200078e02ff */
[----:B------:R-:W-:Y:S01]  /*65a0*/  IADD3 R74, R176, 0x20, RZ ;  /* 0x00000020b04a7810 */ /* 0x000fe20007ffe0ff */
[----:B------:R-:W-:Y:S01]  /*65b0*/  IMAD R4, R4, c[0x0][0x2c4], R8 ;  /* 0x0000b10004047a24 */ /* 0x000fe200078e0208 */
[----:B------:R-:W-:Y:S01]  /*65c0*/  LOP3.LUT R6, R6, 0xfffffff0, RZ, 0xc0, !PT ;  /* 0xfffffff006067812 */ /* 0x000fe200078ec0ff */
[----:B------:R-:W-:Y:S01]  /*65d0*/  IMAD R5, R0, c[0x0][0x1b4], R5 ;  /* 0x00006d0000057a24 */ /* 0x000fe200078e0205 */
[----:B------:R-:W-:Y:S01]  /*65e0*/  IADD3 R73, R176, 0x40, RZ ;  /* 0x00000040b0497810 */ /* 0x000fe20007ffe0ff */
[----:B------:R-:W-:Y:S01]  /*65f0*/  IMAD.WIDE.U32 R2, R0, c[0x0][0x1b0], R2 ;  /* 0x00006c0000027a25 */ /* 0x000fe200078e0002 */
[----:B------:R-:W-:-:S02]  /*6600*/  SHF.R.S32.HI R0, RZ, 0x1f, R4 ;  /* 0x0000001fff007819 */ /* 0x000fc40000011404 */
[----:B------:R-:W-:Y:S01]  /*6610*/  ISETP.GE.AND P4, PT, R176, c[0x0][0x198], PT ;  /* 0x00006600b0007a0c */ /* 0x000fe20003f86270 */
[----:B------:R-:W-:Y:S01]  /*6620*/  IMAD.IADD R3, R3, 0x1, R5 ;  /* 0x0000000103037824 */ /* 0x000fe200078e0205 */
[----:B------:R-:W-:Y:S01]  /*6630*/  ISETP.GE.AND P3, PT, R74, c[0x0][0x198], PT ;  /* 0x000066004a007a0c */ /* 0x000fe20003f66270 */
[----:B------:R-:W-:Y:S01]  /*6640*/  IMAD R5, R0, c[0x0][0x1a8], RZ ;  /* 0x00006a0000057a24 */ /* 0x000fe200078e02ff */
[----:B------:R-:W-:Y:S01]  /*6650*/  ISETP.GE.AND P2, PT, R73, c[0x0][0x198], PT ;  /* 0x0000660049007a0c */ /* 0x000fe20003f46270 */
[----:B------:R-:W-:Y:S02]  /*6660*/  IMAD.SHL.U32 R0, R24, 0x40, RZ ;  /* 0x0000004018007824 */ /* 0x000fe400078e00ff */
[----:B------:R-:W-:Y:S02]  /*6670*/  IMAD.IADD R20, R173, 0x1, -R6 ;  /* 0x00000001ad147824 */ /* 0x000fe400078e0a06 */
[----:B------:R-:W-:Y:S01]  /*6680*/  IMAD R5, R4, c[0x0][0x1ac], R5 ;  /* 0x00006b0004057a24 */ /* 0x000fe200078e0205 */
[----:B------:R-:W-:Y:S01]  /*6690*/  LOP3.LUT R0, R0, 0xc0, RZ, 0xc0, !PT ;  /* 0x000000c000007812 */ /* 0x000fe200078ec0ff */
[----:B------:R-:W-:Y:S01]  /*66a0*/  IMAD.WIDE.U32 R2, R4, c[0x0][0x1a8], R2 ;  /* 0x00006a0004027a25 */ /* 0x000fe200078e0002 */
[----:B------:R-:W-:-:S02]  /*66b0*/  LEA.HI R15, R20, R20, RZ, 0x1 ;  /* 0x00000014140f7211 */ /* 0x000fc400078f08ff */
[----:B------:R-:W-:Y:S01]  /*66c0*/  SHF.R.U32.HI R4, RZ, 0x3, R0 ;  /* 0x00000003ff047819 */ /* 0x000fe20000011600 */
[----:B------:R-:W-:Y:S01]  /*66d0*/  IMAD.IADD R5, R3, 0x1, R5 ;  /* 0x0000000103057824 */ /* 0x000fe200078e0205 */
[----:B------:R-:W-:Y:S02]  /*66e0*/  LEA R12, P0, R2, c[0x0][0x160], 0x1 ;  /* 0x00005800020c7a11 */ /* 0x000fe400078008ff */
[----:B------:R-:W-:Y:S02]  /*66f0*/  LOP3.LUT R0, R0, 0x18, R176, 0xf8, !PT ;  /* 0x0000001800007812 */ /* 0x000fe400078ef8b0 */
[--C-:B------:R-:W-:Y:S02]  /*6700*/  SHF.R.S32.HI R6, RZ, 0x1, R15.reuse ;  /* 0x00000001ff067819 */ /* 0x100fe4000001140f */
[----:B------:R-:W-:Y:S02]  /*6710*/  SHF.R.S32.HI R3, RZ, 0x1f, R15 ;  /* 0x0000001fff037819 */ /* 0x000fe4000001140f */
[----:B------:R-:W-:-:S02]  /*6720*/  LEA.HI.X R11, R2, c[0x0][0x164], R5, 0x1, P0 ;  /* 0x00005900020b7a11 */ /* 0x000fc400000f0c05 */
[----:B------:R-:W-:Y:S01]  /*6730*/  LOP3.LUT R5, R0, R4, RZ, 0x3c, !PT ;  /* 0x0000000400057212 */ /* 0x000fe200078e3cff */
[----:B------:R1:W2:Y:S01]  /*6740*/  SHFL.IDX PT, R2, R12, RZ, 0x1c1f ;  /* 0x001c1fff0c027589 */ /* 0x0002a200000e0000 */
[----:B------:R-:W-:Y:S02]  /*6750*/  LEA.HI R0, R3, R6, RZ, 0x2 ;  /* 0x0000000603007211 */ /* 0x000fe400078f10ff */
[----:B------:R-:W-:Y:S01]  /*6760*/  ISETP.GE.AND P0, PT, R16, R60, PT ;  /* 0x0000003c1000720c */ /* 0x000fe20003f06270 */
[----:B------:R1:W3:Y:S01]  /*6770*/  SHFL.IDX PT, R3, R11, RZ, 0x1c1f ;  /* 0x001c1fff0b037589 */ /* 0x0002e200000e0000 */
[----:B------:R-:W-:Y:S02]  /*6780*/  LOP3.LUT R4, R0, 0xfffffffc, RZ, 0xc0, !PT ;  /* 0xfffffffc00047812 */ /* 0x000fe400078ec0ff */
[----:B------:R-:W-:-:S03]  /*6790*/  LOP3.LUT R0, R7, 0x7fffffe, RZ, 0xc0, !PT ;  /* 0x07fffffe07007812 */ /* 0x000fc600078ec0ff */
[----:B------:R-:W-:Y:S02]  /*67a0*/  IMAD.IADD R23, R6, 0x1, -R4 ;  /* 0x0000000106177824 */ /* 0x000fe400078e0a04 */
        /* <DEDUP_REMOVED lines=22> */
.L_x_93:
[----:B-123--:R-:W-:Y:S05]  /*6910*/  BSYNC B0 ;  /* 0x0000000000007941 */ /* 0x00efea0003800000 */
.L_x_92:
        /* <DEDUP_REMOVED lines=20> */
.L_x_95:
[----:B------:R-:W-:Y:S05]  /*6a60*/  BSYNC B0 ;  /* 0x0000000000007941 */ /* 0x000fea0003800000 */
.L_x_94:
        /* <DEDUP_REMOVED lines=20> */
.L_x_97:
[----:B------:R-:W-:Y:S05]  /*6bb0*/  BSYNC B0 ;  /* 0x0000000000007941 */ /* 0x000fea0003800000 */
.L_x_96:
[----:B--2---:R-:W2:Y:S01]  /*6bc0*/  LDL R170, [R1+0x28] ;  /* 0x0000280001aa7983 */ /* 0x004ea20000100800 */
[----:B------:R-:W-:Y:S01]  /*6bd0*/  IMAD.MOV.U32 R172, RZ, RZ, c[0x0][0x2b8] ;  /* 0x0000ae00ffac7624 */ /* 0x000fe200078e00ff */
[----:B---3--:R-:W-:Y:S01]  /*6be0*/  IADD3 R6, R16, 0x60, RZ ;  /* 0x0000006010067810 */ /* 0x008fe20007ffe0ff */
[----:B-----5:R-:W-:Y:S01]  /*6bf0*/  IMAD.WIDE.U32 R168, R14, c[0x0][0x2b0], RZ ;  /* 0x0000ac000ea87a25 */ /* 0x020fe200078e00ff */
[----:B------:R-:W-:Y:S01]  /*6c00*/  SHFL.IDX PT, R2, R12, 0x3, 0x1c1f ;  /* 0x007c1f000c027f89 */ /* 0x000fe200000e0000 */
[----:B------:R-:W-:Y:S02]  /*6c10*/  IADD3 R13, R171, -0x40, RZ ;  /* 0xffffffc0ab0d7810 */ /* 0x000fe40007ffe0ff */
[----:B------:R-:W-:Y:S01]  /*6c20*/  ISETP.NE.AND P5, PT, R172, 0x1, PT ;  /* 0x00000001ac00780c */ /* 0x000fe20003fa5270 */
[----:B----4-:R2:W3:Y:S01]  /*6c30*/  SHFL.IDX PT, R3, R11, 0x3, 0x1c1f ;  /* 0x007c1f000b037f89 */ /* 0x0104e200000e0000 */
[----:B------:R-:W-:Y:S01]  /*6c40*/  ISETP.GE.AND P0, PT, R6, R60, PT ;  /* 0x0000003c0600720c */ /* 0x000fe20003f06270 */
[----:B------:R-:W-:Y:S01]  /*6c50*/  IMAD.IADD R5, R164, 0x1, R13 ;  /* 0x00000001a4057824 */ /* 0x000fe200078e020d */
[----:B------:R-:W-:Y:S01]  /*6c60*/  SHF.R.S32.HI R6, RZ, 0x1f, R14 ;  /* 0x0000001fff067819 */ /* 0x000fe2000001140e */
[----:B------:R-:W-:-:S02]  /*6c70*/  IMAD.MOV.U32 R244, RZ, RZ, RZ ;  /* 0x000000fffff47224 */ /* 0x000fc400078e00ff */
[----:B------:R-:W-:Y:S01]  /*6c80*/  IMAD.WIDE.U32 R166, R29, c[0x0][0x1e8], RZ ;  /* 0x00007a001da67a25 */ /* 0x000fe200078e00ff */
[----:B------:R-:W-:Y:S01]  /*6c90*/  ISETP.GE.AND P1, PT, R5, R165, PT ;  /* 0x000000a50500720c */ /* 0x000fe20003f26270 */
[----:B------:R-:W-:Y:S03]  /*6ca0*/  STL.64 [R1+0x18], R168 ;  /* 0x000018a801007387 */ /* 0x000fe60000100a00 */
[----:B------:R-:W-:-:S03]  /*6cb0*/  ISETP.GT.OR P1, PT, R164, 0x3f, P1 ;  /* 0x0000003fa400780c */ /* 0x000fc60000f24670 */
[----:B------:R-:W-:-:S04]  /*6cc0*/  @!P0 SHF.R.S32.HI R9, RZ, 0x1f, R73 ;  /* 0x0000001fff098819 */ /* 0x000fc80000011449 */
[----:B------:R-:W-:Y:S01]  /*6cd0*/  @!P0 LEA.HI R9, R9, R73, RZ, 0x3 ;  /* 0x0000004909098211 */ /* 0x000fe200078f18ff */
[----:B-12---:R-:W-:Y:S02]  /*6ce0*/  IMAD.IADD R11, R5, 0x1, R170 ;  /* 0x00000001050b7824 */ /* 0x006fe400078e02aa */
[----:B------:R-:W-:Y:S02]  /*6cf0*/  IMAD R5, R6, c[0x0][0x2b0], RZ ;  /* 0x0000ac0006057a24 */ /* 0x000fe400078e02ff */
[----:B------:R-:W-:-:S04]  /*6d00*/  @P5 IMAD.HI.U32 R7, R11, c[0x0][0x2bc], RZ ;  /* 0x0000af000b075a27 */ /* 0x000fc800078e00ff */
[----:B------:R-:W-:Y:S01]  /*6d10*/  IMAD R10, R14, c[0x0][0x2b4], R5 ;  /* 0x0000ad000e0a7a24 */ /* 0x000fe200078e0205 */
[----:B------:R-:W-:Y:S01]  /*6d20*/  @!P0 SHF.R.S32.HI R5, RZ, 0x1f, R74 ;  /* 0x0000001fff058819 */ /* 0x000fe2000001144a */
[----:B------:R-:W-:Y:S01]  /*6d30*/  IMAD.MOV.U32 R0, RZ, RZ, R11 ;  /* 0x000000ffff007224 */ /* 0x000fe200078e000b */
[----:B------:R-:W-:Y:S01]  /*6d40*/  @P5 SHF.R.U32.HI R0, RZ, c[0x0][0x2c0], R7 ;  /* 0x0000b000ff005a19 */ /* 0x000fe20000011607 */
[----:B---3--:R-:W-:Y:S01]  /*6d50*/  @!P0 IMAD.WIDE R6, R176, 0x2, R2 ;  /* 0x00000002b0068825 */ /* 0x008fe200078e0202 */
[----:B------:R-:W-:-:S03]  /*6d60*/  @!P0 LEA.HI R8, R5, R74, RZ, 0x3 ;  /* 0x0000004a05088211 */ /* 0x000fc600078f18ff */
[----:B------:R-:W-:Y:S01]  /*6d70*/  @!P0 IMAD.SHL.U32 R5, R226, 0x2, RZ ;  /* 0x00000002e2058824 */ /* 0x000fe200078e00ff */
[----:B------:R-:W-:Y:S01]  /*6d80*/  @!P0 LOP3.LUT R8, R8, 0xfffffff8, RZ, 0xc0, !PT ;  /* 0xfffffff808088812 */ /* 0x000fe200078ec0ff */
[----:B------:R-:W-:Y:S01]  /*6d90*/  IMAD.IADD R163, R169, 0x1, R10 ;  /* 0x00000001a9a37824 */ /* 0x000fe200078e020a */
[C---:B------:R-:W-:Y:S02]  /*6da0*/  @!P1 IADD3 R10, P5, R0.reuse, R168, RZ ;  /* 0x000000a8000a9210 */ /* 0x040fe40007fbe0ff */
[----:B------:R-:W-:Y:S01]  /*6db0*/  @!PT LDS RZ, [RZ] ;  /* 0x00000000fffff984 */ /* 0x000fe20000000800 */
[----:B------:R1:W-:Y:S02]  /*6dc0*/  @!P0 LDGSTS.E.BYPASS.LTC128B.128 [R5+0x7900], [R6.64], !P4 ;  /* 0x0790000006058fae */ /* 0x0003e4000e101d46 */
[----:B------:R-:W-:Y:S01]  /*6dd0*/  @!P1 LEA.HI.X.SX32 R12, R0, R163, 0x1, P5 ;  /* 0x000000a3000c9211 */ /* 0x000fe200028f0eff */
[----:B------:R-:W-:Y:S01]  /*6de0*/  IMAD.IADD R156, R165, 0x1, -R13 ;  /* 0x00000001a59c7824 */ /* 0x000fe200078e0a0d */
[----:B------:R-:W-:Y:S01]  /*6df0*/  ISETP.GE.AND P6, PT, R176, c[0x0][0x1d4], PT ;  /* 0x00007500b0007a0c */ /* 0x000fe20003fc6270 */
[----:B------:R-:W-:Y:S01]  /*6e00*/  STL [R1+0x24], R163 ;  /* 0x000024a301007387 */ /* 0x000fe20000100800 */
[----:B-1----:R-:W-:Y:S01]  /*6e10*/  @!P0 LOP3.LUT R7, R9, 0xfffffff8, RZ, 0xc0, !PT ;  /* 0xfffffff809078812 */ /* 0x002fe200078ec0ff */
[----:B------:R-:W-:Y:S01]  /*6e20*/  @!P0 IMAD.WIDE R8, R8, 0x2, R2 ;  /* 0x0000000208088825 */ /* 0x000fe200078e0202 */
[----:B------:R-:W-:-:S03]  /*6e30*/  @!P1 LEA R6, P4, R10, c[0x0][0x2a0], 0x2 ;  /* 0x0000a8000a069a11 */ /* 0x000fc600078810ff */
[----:B------:R-:W-:Y:S01]  /*6e40*/  @!P0 IMAD.WIDE R2, R7, 0x2, R2 ;  /* 0x0000000207028825 */ /* 0x000fe200078e0202 */
[----:B------:R1:W-:Y:S01]  /*6e50*/  @!P0 LDGSTS.E.BYPASS.LTC128B.128 [R5+0x9900], [R8.64], !P3 ;  /* 0x0990000008058fae */ /* 0x0003e2000d901d46 */
[----:B------:R-:W-:-:S03]  /*6e60*/  @!P1 LEA.HI.X R7, R10, c[0x0][0x2a4], R12, 0x2, P4 ;  /* 0x0000a9000a079a11 */ /* 0x000fc600020f140c */
[----:B------:R2:W-:Y:S04]  /*6e70*/  @!P0 LDGSTS.E.BYPASS.LTC128B.128 [R5+0xb900], [R2.64], !P2 ;  /* 0x0b90000002058fae */ /* 0x0005e8000d101d46 */
[----:B------:R-:W0:Y:S04]  /*6e80*/  LDGDEPBAR ;  /* 0x00000000000079af */ /* 0x000e280000000000 */
[----:B------:R-:W-:Y:S06]  /*6e90*/  BAR.SYNC.DEFER_BLOCKING 0x0 ;  /* 0x0000000000007b1d */ /* 0x000fec0000010000 */
[----:B------:R-:W3:Y:S01]  /*6ea0*/  @!P1 LDG.E R244, [R6.64] ;  /* 0x0000000606f49981 */ /* 0x000ee2000c1e1900 */
[----:B------:R-:W-:Y:S01]  /*6eb0*/  IMAD.MOV R0, RZ, RZ, -R0 ;  /* 0x000000ffff007224 */ /* 0x000fe200078e0a00 */
[----:B-1----:R-:W-:Y:S01]  /*6ec0*/  LOP3.LUT R8, R17, 0xfffffff8, RZ, 0xc0, !PT ;  /* 0xfffffff811087812 */ /* 0x002fe200078ec0ff */
[----:B--2---:R-:W-:Y:S01]  /*6ed0*/  IMAD R5, R48, c[0x0][0x1e8], RZ ;  /* 0x00007a0030057a24 */ /* 0x004fe200078e02ff */
[----:B------:R-:W-:Y:S01]  /*6ee0*/  ISETP.GE.AND P5, PT, R74, c[0x0][0x1d4], PT ;  /* 0x000075004a007a0c */ /* 0x000fe20003fa6270 */
[----:B------:R-:W-:Y:S01]  /*6ef0*/  IMAD R251, R0, c[0x0][0x2b8], R11 ;  /* 0x0000ae0000fb7a24 */ /* 0x000fe200078e020b */
[----:B------:R-:W-:Y:S01]  /*6f00*/  ISETP.GE.AND P4, PT, R73, c[0x0][0x1d4], PT ;  /* 0x0000750049007a0c */ /* 0x000fe20003f86270 */
[----:B------:R-:W-:Y:S01]  /*6f10*/  IMAD R5, R29, c[0x0][0x1ec], R5 ;  /* 0x00007b001d057a24 */ /* 0x000fe200078e0205 */
[----:B------:R-:W-:Y:S01]  /*6f20*/  SHF.R.S32.HI R22, RZ, 0x1f, R173 ;  /* 0x0000001fff167819 */ /* 0x000fe200000114ad */
[----:B------:R-:W-:Y:S01]  /*6f30*/  IMAD.WIDE.U32 R2, R251, c[0x0][0x1e0], RZ ;  /* 0x00007800fb027a25 */ /* 0x000fe200078e00ff */
[----:B------:R-:W-:-:S02]  /*6f40*/  SHF.R.S32.HI R75, RZ, 0x1f, R251 ;  /* 0x0000001fff4b7819 */ /* 0x000fc400000114fb */
[----:B------:R-:W-:Y:S01]  /*6f50*/  LEA.HI R22, R22, R173, RZ, 0x4 ;  /* 0x000000ad16167211 */ /* 0x000fe200078f20ff */
[----:B------:R-:W-:Y:S01]  /*6f60*/  IMAD.IADD R162, R167, 0x1, R5 ;  /* 0x00000001a7a27824 */ /* 0x000fe200078e0205 */
[----:B------:R-:W-:Y:S01]  /*6f70*/  ISETP.GT.AND P3, PT, R164, 0x3f, PT ;  /* 0x0000003fa400780c */ /* 0x000fe20003f64270 */
[----:B------:R-:W-:Y:S01]  /*6f80*/  IMAD R0, R75, c[0x0][0x1e0], RZ ;  /* 0x000078004b007a24 */ /* 0x000fe200078e02ff */
[----:B------:R-:W-:Y:S01]  /*6f90*/  SHF.R.S32.HI R63, RZ, 0x4, R22 ;  /* 0x00000004ff3f7819 */ /* 0x000fe20000011416 */
[----:B------:R-:W-:Y:S01]  /*6fa0*/  IMAD.IADD R65, R156, 0x1, -R59 ;  /* 0x000000019c417824 */ /* 0x000fe200078e0a3b */
[----:B------:R-:W-:Y:S01]  /*6fb0*/  SEL R157, RZ, 0x10, P4 ;  /* 0x00000010ff9d7807 */ /* 0x000fe20002000000 */
[----:B------:R-:W-:Y:S02]  /*6fc0*/  IMAD R0, R251, c[0x0][0x1e4], R0 ;  /* 0x00007900fb007a24 */ /* 0x000fe400078e0200 */
[----:B------:R-:W-:Y:S01]  /*6fd0*/  IMAD.IADD R8, R173, 0x1, -R8 ;  /* 0x00000001ad087824 */ /* 0x000fe200078e0a08 */
[----:B------:R-:W-:Y:S01]  /*6fe0*/  ISETP.GE.AND P1, PT, R65, 0x1, PT ;  /* 0x000000014100780c */ /* 0x000fe20003f26270 */
[----:B------:R-:W-:-:S02]  /*6ff0*/  IMAD.IADD R3, R3, 0x1, R0 ;  /* 0x0000000103037824 */ /* 0x000fc400078e0200 */
[----:B------:R-:W-:Y:S01]  /*7000*/  IMAD.WIDE.U32 R78, R29, c[0x0][0x210], RZ ;  /* 0x000084001d4e7a25 */ /* 0x000fe200078e00ff */
[----:B------:R-:W-:-:S09]  /*7010*/  LEA.HI R18, R8, R8, RZ, 0x1 ;  /* 0x0000000808127211 */ /* 0x000fd200078f08ff */
[----:B------:R-:W-:Y:S01]  /*7020*/  @P1 IMAD.SHL.U32 R17, R226, 0x2, RZ ;  /* 0x00000002e2111824 */ /* 0x000fe200078e00ff */
[----:B---3--:R-:W-:Y:S01]  /*7030*/  SHF.R.S32.HI R76, RZ, 0x1f, R244 ;  /* 0x0000001fff4c7819 */ /* 0x008fe200000114f4 */
[----:B------:R-:W-:-:S04]  /*7040*/  IMAD.WIDE.U32 R2, R244, c[0x0][0x1f0], R2 ;  /* 0x00007c00f4027a25 */ /* 0x000fc800078e0002 */
[----:B------:R-:W-:-:S04]  /*7050*/  IMAD R0, R76, c[0x0][0x1f0], RZ ;  /* 0x00007c004c007a24 */ /* 0x000fc800078e02ff */
[----:B------:R-:W-:Y:S01]  /*7060*/  IMAD R5, R244, c[0x0][0x1f4], R0 ;  /* 0x00007d00f4057a24 */ /* 0x000fe200078e0200 */
[----:B------:R-:W-:-:S04]  /*7070*/  IADD3 R0, P0, R166, R2, RZ ;  /* 0x00000002a6007210 */ /* 0x000fc80007f1e0ff */
[----:B------:R-:W-:Y:S02]  /*7080*/  IADD3.X R2, R162, R3, R5, P0, !PT ;  /* 0x00000003a2027210 */ /* 0x000fe400007fe405 */
[----:B------:R-:W-:-:S04]  /*7090*/  LEA R5, P0, R0, c[0x0][0x1c8], 0x1 ;  /* 0x0000720000057a11 */ /* 0x000fc800078008ff */
[----:B------:R-:W-:Y:S01]  /*70a0*/  LEA.HI.X R3, R0, c[0x0][0x1cc], R2, 0x1, P0 ;  /* 0x0000730000037a11 */ /* 0x000fe200000f0c02 */
[----:B------:R-:W-:Y:S01]  /*70b0*/  SHFL.IDX PT, R6, R5, RZ, 0x1c1f ;  /* 0x001c1fff05067589 */ /* 0x000fe200000e0000 */
[----:B------:R-:W-:Y:S02]  /*70c0*/  LOP3.LUT R0, R15, 0x7fffffe, RZ, 0xc0, !PT ;  /* 0x07fffffe0f007812 */ /* 0x000fe400078ec0ff */
[----:B------:R-:W-:Y:S01]  /*70d0*/  SHF.R.S32.HI R2, RZ, 0x1f, R20 ;  /* 0x0000001fff027819 */ /* 0x000fe20000011414 */
[----:B------:R-:W1:Y:S01]  /*70e0*/  SHFL.IDX PT, R7, R3, RZ, 0x1c1f ;  /* 0x001c1fff03077589 */ /* 0x000e6200000e0000 */
[----:B------:R-:W-:Y:S01]  /*70f0*/  ISETP.GE.AND P0, PT, R65, 0x21, PT ;  /* 0x000000214100780c */ /* 0x000fe20003f06270 */
[----:B------:R-:W-:Y:S01]  /*7100*/  IMAD.IADD R19, R20, 0x1, -R0 ;  /* 0x0000000114137824 */ /* 0x000fe200078e0a00 */
[----:B------:R-:W-:Y:S01]  /*7110*/  LEA.HI R20, R2, R20, RZ, 0x3 ;  /* 0x0000001402147211 */ /* 0x000fe200078f18ff */
[----:B------:R-:W-:Y:S01]  /*7120*/  SHFL.IDX PT, R3, R3, 0x1, 0x1c1f ;  /* 0x003c1f0003037f89 */ /* 0x000fe200000e0000 */
[----:B------:R-:W-:-:S03]  /*7130*/  LOP3.LUT R0, R18, 0x7fffffe, RZ, 0xc0, !PT ;  /* 0x07fffffe12007812 */ /* 0x000fc600078ec0ff */
[----:B------:R2:W3:Y:S02]  /*7140*/  SHFL.IDX PT, R2, R5, 0x1, 0x1c1f ;  /* 0x003c1f0005027f89 */ /* 0x0004e400000e0000 */
[----:B------:R-:W-:Y:S01]  /*7150*/  IMAD.IADD R21, R8, 0x1, -R0 ;  /* 0x0000000108157824 */ /* 0x000fe200078e0a00 */
[----:B------:R-:W-:-:S03]  /*7160*/  @P1 SHF.R.S32.HI R0, RZ, 0x1f, R73 ;  /* 0x0000001fff001819 */ /* 0x000fc60000011449 */
[----:B------:R-:W-:Y:S01]  /*7170*/  @P0 SHF.R.S32.HI R10, RZ, 0x1f, R74 ;  /* 0x0000001fff0a0819 */ /* 0x000fe2000001144a */
[----:B------:R-:W-:Y:S01]  /*7180*/  @P0 IMAD.SHL.U32 R16, R226, 0x2, RZ ;  /* 0x00000002e2100824 */ /* 0x000fe200078e00ff */
[----:B------:R-:W-:Y:S02]  /*7190*/  @P0 SHF.R.S32.HI R11, RZ, 0x1f, R73 ;  /* 0x0000001fff0b0819 */ /* 0x000fe40000011449 */
[-C--:B------:R-:W-:Y:S02]  /*71a0*/  @P1 LEA.HI R8, R0, R73.reuse, RZ, 0x3 ;  /* 0x0000004900081211 */ /* 0x080fe400078f18ff */
[----:B------:R-:W-:Y:S02]  /*71b0*/  @P0 LEA.HI R0, R11, R73, RZ, 0x3 ;  /* 0x000000490b000211 */ /* 0x000fe400078f18ff */
[----:B------:R-:W-:Y:S02]  /*71c0*/  @P1 LOP3.LUT R8, R8, 0xfffffff8, RZ, 0xc0, !PT ;  /* 0xfffffff808081812 */ /* 0x000fe400078ec0ff */
[----:B------:R-:W-:-:S03]  /*71d0*/  @P0 LOP3.LUT R0, R0, 0xfffffff8, RZ, 0xc0, !PT ;  /* 0xfffffff800000812 */ /* 0x000fc600078ec0ff */
[----:B-1----:R-:W-:Y:S01]  /*71e0*/  @P1 IMAD.WIDE R12, R8, 0x2, R6 ;  /* 0x00000002080c1825 */ /* 0x002fe200078e0206 */
[----:B--2---:R-:W-:-:S04]  /*71f0*/  @P1 SHF.R.S32.HI R5, RZ, 0x1f, R74 ;  /* 0x0000001fff051819 */ /* 0x004fc8000001144a */
[-C--:B------:R-:W-:Y:S02]  /*7200*/  @P1 LEA.HI R9, R5, R74.reuse, RZ, 0x3 ;  /* 0x0000004a05091211 */ /* 0x080fe400078f18ff */
[----:B------:R-:W-:Y:S01]  /*7210*/  @P0 LEA.HI R5, R10, R74, RZ, 0x3 ;  /* 0x0000004a0a050211 */ /* 0x000fe200078f18ff */
[--C-:B------:R-:W-:Y:S01]  /*7220*/  @P1 IMAD.WIDE R10, R176, 0x2, R6.reuse ;  /* 0x00000002b00a1825 */ /* 0x100fe200078e0206 */
[----:B------:R-:W-:Y:S02]  /*7230*/  @P1 LOP3.LUT R9, R9, 0xfffffff8, RZ, 0xc0, !PT ;  /* 0xfffffff809091812 */ /* 0x000fe400078ec0ff */
[----:B------:R-:W-:Y:S02]  /*7240*/  @P0 LOP3.LUT R5, R5, 0xfffffff8, RZ, 0xc0, !PT ;  /* 0xfffffff805050812 */ /* 0x000fe400078ec0ff */
[----:B------:R1:W-:Y:S01]  /*7250*/  @P1 LDGSTS.E.BYPASS.LTC128B.128 [R17+0x3100], [R10.64], !P6 ;  /* 0x031000000a111fae */ /* 0x0003e2000f101d46 */
[----:B------:R-:W-:-:S04]  /*7260*/  @P1 IMAD.WIDE R14, R9, 0x2, R6 ;  /* 0x00000002090e1825 */ /* 0x000fc800078e0206 */
[--C-:B---3--:R-:W-:Y:S01]  /*7270*/  @P0 IMAD.WIDE R8, R5, 0x2, R2.reuse ;  /* 0x0000000205080825 */ /* 0x108fe200078e0202 */
[----:B------:R1:W-:Y:S03]  /*7280*/  @P1 LDGSTS.E.BYPASS.LTC128B.128 [R17+0x4100], [R14.64], !P5 ;  /* 0x041000000e111fae */ /* 0x0003e6000e901d46 */
[----:B------:R-:W-:Y:S01]  /*7290*/  @P0 IMAD.WIDE R6, R0, 0x2, R2 ;  /* 0x0000000200060825 */ /* 0x000fe200078e0202 */
[----:B------:R1:W-:Y:S01]  /*72a0*/  @P1 LDGSTS.E.BYPASS.LTC128B.128 [R17+0x5100], [R12.64], !P4 ;  /* 0x051000000c111fae */ /* 0x0003e2000e101d46 */
[----:B------:R-:W-:Y:S02]  /*72b0*/  SHF.R.S32.HI R0, RZ, 0x1, R18 ;  /* 0x00000001ff007819 */ /* 0x000fe40000011412 */
[----:B------:R-:W-:Y:S01]  /*72c0*/  @P0 IMAD.WIDE R2, R176, 0x2, R2 ;  /* 0x00000002b0020825 */ /* 0x000fe200078e0202 */
[----:B------:R-:W-:-:S03]  /*72d0*/  ISETP.LT.AND P1, PT, RZ, c[0x0][0x27c], PT ;  /* 0x00009f00ff007a0c */ /* 0x000fc60003f21270 */
[----:B------:R-:W-:Y:S01]  /*72e0*/  IMAD.SHL.U32 R5, R23, 0x40, RZ ;  /* 0x0000004017057824 */ /* 0x000fe200078e00ff */
[----:B------:R2:W-:Y:S04]  /*72f0*/  @P0 LDGSTS.E.BYPASS.LTC128B.128 [R16+0x3900], [R2.64], !P6 ;  /* 0x0390000002100fae */ /* 0x0005e8000f101d46 */
[----:B------:R3:W-:Y:S01]  /*7300*/  @P0 LDGSTS.E.BYPASS.LTC128B.128 [R16+0x4900], [R8.64], !P5 ;  /* 0x0490000008100fae */ /* 0x0007e2000e901d46 */
[----:B------:R-:W-:-:S03]  /*7310*/  LOP3.LUT R5, R5, 0xc0, RZ, 0xc0, !PT ;  /* 0x000000c005057812 */ /* 0x000fc600078ec0ff */
[----:B------:R4:W-:Y:S01]  /*7320*/  @P0 LDGSTS.E.BYPASS.LTC128B.128 [R16+0x5900], [R6.64], !P4 ;  /* 0x0590000006100fae */ /* 0x0009e2000e101d46 */
[C---:B------:R-:W-:Y:S01]  /*7330*/  LOP3.LUT P0, RZ, R0.reuse, 0x2, RZ, 0xc0, !PT ;  /* 0x0000000200ff7812 */ /* 0x040fe2000780c0ff */
[----:B------:R-:W-:Y:S02]  /*7340*/  IMAD.SHL.U32 R0, R0, 0x40, RZ ;  /* 0x0000004000007824 */ /* 0x000fe400078e00ff */
[----:B------:R-:W0:Y:S03]  /*7350*/  LDGDEPBAR ;  /* 0x00000000000079af */ /* 0x000e260000000000 */
[----:B------:R-:W-:Y:S02]  /*7360*/  LOP3.LUT R0, R0, 0xc0, RZ, 0xc0, !PT ;  /* 0x000000c000007812 */ /* 0x000fe400078ec0ff */
[----:B--2---:R-:W-:Y:S02]  /*7370*/  LEA.HI R2, R63, R63, RZ, 0x1 ;  /* 0x0000003f3f027211 */ /* 0x004fe400078f08ff */
[----:B------:R-:W-:-:S02]  /*7380*/  SHF.R.U32.HI R3, RZ, 0x3, R0 ;  /* 0x00000003ff037819 */ /* 0x000fc40000011600 */
[----:B------:R-:W-:Y:S01]  /*7390*/  LOP3.LUT R2, R2, 0xfffffffe, RZ, 0xc0, !PT ;  /* 0xfffffffe02027812 */ /* 0x000fe200078ec0ff */
[----:B----4-:R-:W-:-:S04]  /*73a0*/  IMAD.SHL.U32 R7, R24, 0x8, RZ ;  /* 0x0000000818077824 */ /* 0x010fc800078e00ff */
[----:B------:R-:W-:Y:S02]  /*73b0*/  IMAD.IADD R2, R63, 0x1, -R2 ;  /* 0x000000013f027824 */ /* 0x000fe400078e0a02 */
[----:B------:R-:W-:Y:S01]  /*73c0*/  IMAD.SHL.U32 R6, R20, 0x20, RZ ;  /* 0x0000002014067824 */ /* 0x000fe200078e00ff */
[----:B------:R-:W-:Y:S01]  /*73d0*/  LOP3.LUT R7, R0, 0x8, R7, 0xf8, !PT ;  /* 0x0000000800077812 */ /* 0x000fe200078ef807 */
[C---:B---3--:R-:W-:Y:S01]  /*73e0*/  IMAD R9, R2.reuse, 0x8, R21 ;  /* 0x0000000802097824 */ /* 0x048fe200078e0215 */
[----:B------:R-:W-:Y:S01]  /*73f0*/  SHF.R.U32.HI R0, RZ, 0x3, R5 ;  /* 0x00000003ff007819 */ /* 0x000fe20000011605 */
[----:B------:R-:W-:Y:S01]  /*7400*/  IMAD.SHL.U32 R2, R2, 0x8, RZ ;  /* 0x0000000802027824 */ /* 0x000fe200078e00ff */
[----:B------:R-:W-:Y:S02]  /*7410*/  LOP3.LUT R6, R6, 0xffffff00, RZ, 0xc0, !PT ;  /* 0xffffff0006067812 */ /* 0x000fe400078ec0ff */
[----:B------:R-:W-:Y:S01]  /*7420*/  LOP3.LUT R3, R7, R3, RZ, 0x3c, !PT ;  /* 0x0000000307037212 */ /* 0x000fe200078e3cff */
[----:B------:R-:W-:Y:S01]  /*7430*/  IMAD.MOV.U32 R7, RZ, RZ, 0x10 ;  /* 0x00000010ff077424 */ /* 0x000fe200078e00ff */
[----:B------:R-:W-:Y:S01]  /*7440*/  LOP3.LUT R2, R5, 0x8, R2, 0xf8, !PT ;  /* 0x0000000805027812 */ /* 0x000fe200078ef802 */
[----:B------:R-:W-:-:S02]  /*7450*/  IMAD R8, R25, 0x200, R6 ;  /* 0x0000020019087824 */ /* 0x000fc400078e0206 */
[C---:B------:R-:W-:Y:S01]  /*7460*/  IMAD R5, R19.reuse, 0x20, R6 ;  /* 0x0000002013057824 */ /* 0x040fe200078e0206 */
[----:B------:R-:W-:Y:S01]  /*7470*/  LOP3.LUT R0, R2, R0, RZ, 0x3c, !PT ;  /* 0x0000000002007212 */ /* 0x000fe200078e3cff */
[----:B------:R-:W-:Y:S02]  /*7480*/  IMAD R2, R48, c[0x0][0x210], RZ ;  /* 0x0000840030027a24 */ /* 0x000fe400078e02ff */
[----:B------:R-:W-:Y:S02]  /*7490*/  IMAD R6, R19, 0x20, R8 ;  /* 0x0000002013067824 */ /* 0x000fe400078e0208 */
[----:B------:R-:W-:Y:S02]  /*74a0*/  IMAD R2, R29, c[0x0][0x214], R2 ;  /* 0x000085001d027a24 */ /* 0x000fe400078e0202 */
[----:B------:R-:W-:Y:S02]  /*74b0*/  IMAD.IADD R5, R0, 0x1, R5 ;  /* 0x0000000100057824 */ /* 0x000fe400078e0205 */
[----:B------:R-:W-:Y:S01]  /*74c0*/  IMAD.IADD R77, R79, 0x1, R2 ;  /* 0x000000014f4d7824 */ /* 0x000fe200078e0202 */
[----:B------:R-:W-:Y:S01]  /*74d0*/  SEL R2, R7, 0xfffffff0, !P0 ;  /* 0xfffffff007027807 */ /* 0x000fe20004000000 */
[----:B------:R-:W-:-:S02]  /*74e0*/  IMAD.U32 R3, R9, 0x20, R3 ;  /* 0x0000002009037824 */ /* 0x000fc400078e0003 */
[----:B------:R-:W-:Y:S01]  /*74f0*/  IMAD.IADD R0, R0, 0x1, R6 ;  /* 0x0000000100007824 */ /* 0x000fe200078e0206 */
[----:B------:R-:W-:Y:S05]  /*7500*/  @P1 BRA `(.L_x_98) ;  /* 0x0000002000001947 */ /* 0x000fea0003800000 */
[----:B-1----:R-:W-:-:S04]  /*7510*/  DEPBAR.LE SB0, 0x1 ;  /* 0x000080400000791a */ /* 0x002fc80000000000 */
[----:B------:R-:W-:Y:S05]  /*7520*/  BRA `(.L_x_99) ;  /* 0x00005d4000007947 */ /* 0x000fea0003800000 */
.L_x_98:
[----:B-1----:R-:W-:Y:S01]  /*7530*/  SHF.R.S32.HI R6, RZ, 0x1f, R153 ;  /* 0x0000001fff067819 */ /* 0x002fe20000011499 */
[----:B------:R-:W-:Y:S01]  /*7540*/  IMAD.WIDE.U32 R8, R153, c[0x0][0x280], RZ ;  /* 0x0000a00099087a25 */ /* 0x000fe200078e00ff */
[----:B------:R-:W-:Y:S01]  /*7550*/  ULDC.U8 UR4, c[0x0][0x298] ;  /* 0x0000a60000047ab9 */ /* 0x000fe20000000000 */
[----:B------:R-:W-:Y:S01]  /*7560*/  LEA.HI R11, R173, R173, RZ, 0x1 ;  /* 0x000000adad0b7211 */ /* 0x000fe200078f08ff */
[----:B------:R-:W-:Y:S01]  /*7570*/  BSSY B2, `(.L_x_99) ;  /* 0x00005cf000027945 */ /* 0x000fe20003800000 */
[C---:B------:R-:W-:Y:S01]  /*7580*/  IMAD R7, R6.reuse, c[0x0][0x280], RZ ;  /* 0x0000a00006077a24 */ /* 0x040fe200078e02ff */
[----:B------:R-:W-:Y:S01]  /*7590*/  ISETP.NE.AND P1, PT, RZ, UR4, PT ;  /* 0x00000004ff007c0c */ /* 0x000fe2000bf25270 */
[----:B------:R-:W-:Y:S01]  /*75a0*/  IMAD R6, R6, c[0x0][0x290], RZ ;  /* 0x0000a40006067a24 */ /* 0x000fe200078e02ff */
[----:B------:R-:W-:Y:S01]  /*75b0*/  LEA R34, P0, R8, c[0x0][0x270], 0x1 ;  /* 0x00009c0008227a11 */ /* 0x000fe200078008ff */
[C---:B------:R-:W-:Y:S01]  /*75c0*/  IMAD R7, R153.reuse, c[0x0][0x284], R7 ;  /* 0x0000a10099077a24 */ /* 0x040fe200078e0207 */
[----:B------:R-:W-:Y:S01]  /*75d0*/  SHF.R.S32.HI R61, RZ, 0x1, R11 ;  /* 0x00000001ff3d7819 */ /* 0x000fe2000001140b */
[----:B------:R-:W-:-:S02]  /*75e0*/  IMAD R10, R153, c[0x0][0x294], R6 ;  /* 0x0000a500990a7a24 */ /* 0x000fc400078e0206 */
[----:B------:R-:W-:Y:S02]  /*75f0*/  IMAD.IADD R9, R7, 0x1, R9 ;  /* 0x0000000107097824 */ /* 0x000fe400078e0209 */
[----:B------:R-:W-:-:S03]  /*7600*/  IMAD.WIDE.U32 R6, R153, c[0x0][0x290], RZ ;  /* 0x0000a40099067a25 */ /* 0x000fc600078e00ff */
[----:B------:R-:W-:Y:S01]  /*7610*/  LEA.HI.X R35, R8, c[0x0][0x274], R9, 0x1, P0 ;  /* 0x00009d0008237a11 */ /* 0x000fe200000f0c09 */
[----:B------:R-:W-:Y:S01]  /*7620*/  IMAD.IADD R7, R10, 0x1, R7 ;  /* 0x000000010a077824 */ /* 0x000fe200078e0207 */
[----:B------:R-:W-:Y:S02]  /*7630*/  LOP3.LUT R8, R11, 0xfffffffe, RZ, 0xc0, !PT ;  /* 0xfffffffe0b087812 */ /* 0x000fe400078ec0ff */
[----:B------:R-:W-:Y:S02]  /*7640*/  LEA R32, P0, R6, c[0x0][0x288], 0x1 ;  /* 0x0000a20006207a11 */ /* 0x000fe400078008ff */
[----:B------:R-:W-:Y:S02]  /*7650*/  IADD3 R62, -R8, R173, RZ ;  /* 0x000000ad083e7210 */ /* 0x000fe40007ffe1ff */
[----:B------:R-:W-:Y:S01]  /*7660*/  LEA.HI.X R33, R6, c[0x0][0x28c], R7, 0x1, P0 ;  /* 0x0000a30006217a11 */ /* 0x000fe200000f0c07 */
[----:B------:R-:W-:Y:S01]  /*7670*/  IMAD R6, R175, 0x80, R61 ;  /* 0x00000080af067824 */ /* 0x000fe200078e023d */
[----:B------:R-:W-:Y:S01]  /*7680*/  SHF.L.U32 R64, R62, 0x3, RZ ;  /* 0x000000033e407819 */ /* 0x000fe200000006ff */
[----:B------:R-:W-:Y:S05]  /*7690*/  @!P1 BRA `(.L_x_100) ;  /* 0x00002ab000009947 */ /* 0x000fea0003800000 */
[----:B------:R-:W-:Y:S01]  /*76a0*/  ISETP.GE.AND P0, PT, R6, R60, PT ;  /* 0x0000003c0600720c */ /* 0x000fe20003f06270 */
[----:B------:R-:W-:Y:S01]  /*76b0*/  BSSY B0, `(.L_x_101) ;  /* 0x000004d000007945 */ /* 0x000fe20003800000 */
[----:B------:R-:W-:Y:S01]  /*76c0*/  SHF.L.U32 R38, R62, 0x2, RZ ;  /* 0x000000023e267819 */ /* 0x000fe200000006ff */
        /* <DEDUP_REMOVED lines=12> */
[----:B------:R-:W-:Y:S05]  /*7790*/  @P0 BRA `(.L_x_102) ;  /* 0x000003e000000947 */ /* 0x000fea0003800000 */
[C---:B------:R-:W-:Y:S01]  /*77a0*/  IADD3 R13, R38.reuse, 0x8, RZ ;  /* 0x00000008260d7810 */ /* 0x040fe20007ffe0ff */
[----:B------:R-:W-:Y:S01]  /*77b0*/  CS2R R18, SRZ ;  /* 0x0000000000127805 */ /* 0x000fe2000001ff00 */
[----:B------:R-:W-:Y:S01]  /*77c0*/  ISETP.GE.AND P1, PT, R38, c[0x0][0x27c], PT ;  /* 0x00009f0026007a0c */ /* 0x000fe20003f26270 */
[----:B------:R-:W-:Y:S01]  /*77d0*/  CS2R R6, SRZ ;  /* 0x0000000000067805 */ /* 0x000fe2000001ff00 */
[----:B------:R-:W-:-:S02]  /*77e0*/  ISETP.GE.AND P0, PT, R13, c[0x0][0x27c], PT ;  /* 0x00009f000d007a0c */ /* 0x000fc40003f06270 */
[----:B------:R-:W-:-:S09]  /*77f0*/  IADD3 R14, R38, 0x10, RZ ;  /* 0x00000010260e7810 */ /* 0x000fd20007ffe0ff */
[C---:B------:R-:W-:Y:S02]  /*7800*/  @!P1 IMAD.WIDE R10, R38.reuse, 0x2, R34 ;  /* 0x00000002260a9825 */ /* 0x040fe400078e0222 */
[----:B------:R-:W-:Y:S02]  /*7810*/  @!P0 SHF.R.S32.HI R12, RZ, 0x1f, R13 ;  /* 0x0000001fff0c8819 */ /* 0x000fe4000001140d */
[----:B------:R-:W-:Y:S01]  /*7820*/  @!P1 IMAD.WIDE R8, R38, 0x2, R32 ;  /* 0x0000000226089825 */ /* 0x000fe200078e0220 */
[----:B------:R1:W5:Y:S01]  /*7830*/  @!P1 LD.E.64 R18, [R10.64] ;  /* 0x000000060a129980 */ /* 0x000362000c101b00 */
[----:B------:R-:W-:-:S03]  /*7840*/  @!P0 LEA.HI R12, R12, R13, RZ, 0x2 ;  /* 0x0000000d0c0c8211 */ /* 0x000fc600078f10ff */
[----:B------:R2:W5:Y:S01]  /*7850*/  @!P1 LD.E.64 R6, [R8.64] ;  /* 0x0000000608069980 */ /* 0x000562000c101b00 */
[----:B------:R-:W-:Y:S01]  /*7860*/  ISETP.GE.AND P1, PT, R14, c[0x0][0x27c], PT ;  /* 0x00009f000e007a0c */ /* 0x000fe20003f26270 */
[----:B------:R-:W-:Y:S01]  /*7870*/  CS2R R20, SRZ ;  /* 0x0000000000147805 */ /* 0x000fe2000001ff00 */
[----:B------:R-:W-:Y:S02]  /*7880*/  IADD3 R15, R38, 0x18, RZ ;  /* 0x00000018260f7810 */ /* 0x000fe40007ffe0ff */
[----:B-1----:R-:W-:Y:S01]  /*7890*/  @!P0 LOP3.LUT R10, R12, 0xfffffffc, RZ, 0xc0, !PT ;  /* 0xfffffffc0c0a8812 */ /* 0x002fe200078ec0ff */
[----:B--2---:R-:W-:-:S04]  /*78a0*/  CS2R R8, SRZ ;  /* 0x0000000000087805 */ /* 0x004fc8000001ff00 */
[----:B------:R-:W-:-:S04]  /*78b0*/  @!P0 IMAD.WIDE R12, R10, 0x2, R34 ;  /* 0x000000020a0c8825 */ /* 0x000fc800078e0222 */
[----:B------:R-:W-:Y:S01]  /*78c0*/  @!P0 IMAD.WIDE R10, R10, 0x2, R32 ;  /* 0x000000020a0a8825 */ /* 0x000fe200078e0220 */
[----:B------:R1:W5:Y:S04]  /*78d0*/  @!P0 LD.E.64 R20, [R12.64] ;  /* 0x000000060c148980 */ /* 0x000368000c101b00 */
[----:B------:R2:W5:Y:S01]  /*78e0*/  @!P0 LD.E.64 R8, [R10.64] ;  /* 0x000000060a088980 */ /* 0x000562000c101b00 */
[----:B------:R-:W-:Y:S01]  /*78f0*/  ISETP.GE.AND P0, PT, R15, c[0x0][0x27c], PT ;  /* 0x00009f000f007a0c */ /* 0x000fe20003f06270 */
[----:B------:R-:W-:Y:S01]  /*7900*/  CS2R R22, SRZ ;  /* 0x0000000000167805 */ /* 0x000fe2000001ff00 */
[----:B-1----:R-:W-:-:S04]  /*7910*/  @!P1 SHF.R.S32.HI R12, RZ, 0x1f, R14 ;  /* 0x0000001fff0c9819 */ /* 0x002fc8000001140e */
[----:B------:R-:W-:-:S04]  /*7920*/  @!P1 LEA.HI R12, R12, R14, RZ, 0x2 ;  /* 0x0000000e0c0c9211 */ /* 0x000fc800078f10ff */
[----:B------:R-:W-:-:S03]  /*7930*/  @!P1 LOP3.LUT R12, R12, 0xfffffffc, RZ, 0xc0, !PT ;  /* 0xfffffffc0c0c9812 */ /* 0x000fc600078ec0ff */
[----:B------:R-:W-:Y:S02]  /*7940*/  @!P0 SHF.R.S32.HI R14, RZ, 0x1f, R15 ;  /* 0x0000001fff0e8819 */ /* 0x000fe4000001140f */
[----:B--2---:R-:W-:Y:S02]  /*7950*/  @!P1 IMAD.WIDE R10, R12, 0x2, R34 ;  /* 0x000000020c0a9825 */ /* 0x004fe400078e0222 */
[----:B------:R-:W-:-:S03]  /*7960*/  @!P0 LEA.HI R14, R14, R15, RZ, 0x2 ;  /* 0x0000000f0e0e8211 */ /* 0x000fc600078f10ff */
[----:B------:R1:W5:Y:S01]  /*7970*/  @!P1 LD.E.64 R22, [R10.64] ;  /* 0x000000060a169980 */ /* 0x000362000c101b00 */
[----:B------:R-:W-:Y:S01]  /*7980*/  @!P0 LOP3.LUT R14, R14, 0xfffffffc, RZ, 0xc0, !PT ;  /* 0xfffffffc0e0e8812 */ /* 0x000fe200078ec0ff */
[----:B------:R-:W-:Y:S01]  /*7990*/  @!P1 IMAD.WIDE R26, R12, 0x2, R32 ;  /* 0x000000020c1a9825 */ /* 0x000fe200078e0220 */
[----:B------:R-:W-:Y:S01]  /*79a0*/  CS2R R24, SRZ ;  /* 0x0000000000187805 */ /* 0x000fe2000001ff00 */
[----:B------:R-:W-:Y:S02]  /*79b0*/  CS2R R12, SRZ ;  /* 0x00000000000c7805 */ /* 0x000fe4000001ff00 */
[----:B------:R-:W-:-:S04]  /*79c0*/  @!P0 IMAD.WIDE R16, R14, 0x2, R34 ;  /* 0x000000020e108825 */ /* 0x000fc800078e0222 */
[----:B------:R-:W-:Y:S01]  /*79d0*/  @!P0 IMAD.WIDE R14, R14, 0x2, R32 ;  /* 0x000000020e0e8825 */ /* 0x000fe200078e0220 */
[----:B------:R2:W5:Y:S04]  /*79e0*/  @!P0 LD.E.64 R24, [R16.64] ;  /* 0x0000000610188980 */ /* 0x000568000c101b00 */
[----:B------:R3:W5:Y:S01]  /*79f0*/  @!P0 LD.E.64 R12, [R14.64] ;  /* 0x000000060e0c8980 */ /* 0x000762000c101b00 */
[----:B-1----:R-:W-:-:S06]  /*7a00*/  CS2R R10, SRZ ;  /* 0x00000000000a7805 */ /* 0x002fcc000001ff00 */
[----:B------:R1:W5:Y:S02]  /*7a10*/  @!P1 LD.E.64 R10, [R26.64] ;  /* 0x000000061a0a9980 */ /* 0x000364000c101b00 */
[C---:B-1----:R-:W-:Y:S02]  /*7a20*/  IADD3 R26, R38.reuse, 0x20, RZ ;  /* 0x00000020261a7810 */ /* 0x042fe40007ffe0ff */
[----:B------:R-:W-:Y:S02]  /*7a30*/  IADD3 R27, R38, 0x28, RZ ;  /* 0x00000028261b7810 */ /* 0x000fe40007ffe0ff */
[----:B------:R-:W-:Y:S02]  /*7a40*/  ISETP.GE.AND P1, PT, R26, c[0x0][0x27c], PT ;  /* 0x00009f001a007a0c */ /* 0x000fe40003f26270 */
[----:B------:R-:W-:-:S11]  /*7a50*/  ISETP.GE.AND P0, PT, R27, c[0x0][0x27c], PT ;  /* 0x00009f001b007a0c */ /* 0x000fd60003f06270 */
[----:B---3--:R-:W-:Y:S02]  /*7a60*/  @!P1 SHF.R.S32.HI R15, RZ, 0x1f, R26 ;  /* 0x0000001fff0f9819 */ /* 0x008fe4000001141a */
[----:B------:R-:W-:Y:S02]  /*7a70*/  @!P0 SHF.R.S32.HI R14, RZ, 0x1f, R27 ;  /* 0x0000001fff0e8819 */ /* 0x000fe4000001141b */
[----:B------:R-:W-:Y:S02]  /*7a80*/  @!P1 LEA.HI R15, R15, R26, RZ, 0x2 ;  /* 0x0000001a0f0f9211 */ /* 0x000fe400078f10ff */
[----:B------:R-:W-:Y:S02]  /*7a90*/  @!P0 LEA.HI R14, R14, R27, RZ, 0x2 ;  /* 0x0000001b0e0e8211 */ /* 0x000fe400078f10ff */
[----:B------:R-:W-:Y:S02]  /*7aa0*/  @!P1 LOP3.LUT R15, R15, 0xfffffffc, RZ, 0xc0, !PT ;  /* 0xfffffffc0f0f9812 */ /* 0x000fe400078ec0ff */
[----:B------:R-:W-:Y:S01]  /*7ab0*/  @!P0 LOP3.LUT R14, R14, 0xfffffffc, RZ, 0xc0, !PT ;  /* 0xfffffffc0e0e8812 */ /* 0x000fe200078ec0ff */
[----:B------:R-:W-:-:S02]  /*7ac0*/  CS2R R26, SRZ ;  /* 0x00000000001a7805 */ /* 0x000fc4000001ff00 */
[C---:B------:R-:W-:Y:S01]  /*7ad0*/  @!P1 IMAD.WIDE R36, R15.reuse, 0x2, R34 ;  /* 0x000000020f249825 */ /* 0x040fe200078e0222 */
[----:B------:R-:W-:Y:S01]  /*7ae0*/  CS2R R28, SRZ ;  /* 0x00000000001c7805 */ /* 0x000fe2000001ff00 */
[----:B--2---:R-:W-:Y:S02]  /*7af0*/  CS2R R16, SRZ ;  /* 0x0000000000107805 */ /* 0x004fe4000001ff00 */
[----:B------:R-:W-:Y:S01]  /*7b00*/  @!P1 IMAD.WIDE R30, R15, 0x2, R32 ;  /* 0x000000020f1e9825 */ /* 0x000fe200078e0220 */
[----:B------:R1:W5:Y:S03]  /*7b10*/  @!P1 LD.E.64 R26, [R36.64] ;  /* 0x00000006241a9980 */ /* 0x000366000c101b00 */
[----:B------:R-:W-:-:S04]  /*7b20*/  @!P0 IMAD.WIDE R34, R14, 0x2, R34 ;  /* 0x000000020e228825 */ /* 0x000fc800078e0222 */
[----:B------:R-:W-:Y:S01]  /*7b30*/  @!P0 IMAD.WIDE R32, R14, 0x2, R32 ;  /* 0x000000020e208825 */ /* 0x000fe200078e0220 */
[----:B------:R1:W5:Y:S01]  /*7b40*/  @!P0 LD.E.64 R28, [R34.64] ;  /* 0x00000006221c8980 */ /* 0x000362000c101b00 */
[----:B------:R-:W-:-:S03]  /*7b50*/  CS2R R14, SRZ ;  /* 0x00000000000e7805 */ /* 0x000fc6000001ff00 */
[----:B------:R1:W5:Y:S04]  /*7b60*/  @!P0 LD.E.64 R16, [R32.64] ;  /* 0x0000000620108980 */ /* 0x000368000c101b00 */
[----:B------:R1:W5:Y:S02]  /*7b70*/  @!P1 LD.E.64 R14, [R30.64] ;  /* 0x000000061e0e9980 */ /* 0x000364000c101b00 */
.L_x_102:
[----:B------:R-:W-:Y:S05]  /*7b80*/  BSYNC B0 ;  /* 0x0000000000007941 */ /* 0x000fea0003800000 */
.L_x_101:
[----:B-----5:R-:W-:Y:S01]  /*7b90*/  IMAD.MOV.U32 R46, RZ, RZ, R24 ;  /* 0x000000ffff2e7224 */ /* 0x020fe200078e0018 */
[--C-:B------:R-:W-:Y:S01]  /*7ba0*/  SHF.R.U64 R43, R24, 0x10, R25.reuse ;  /* 0x00000010182b7819 */ /* 0x100fe20000001219 */
[--C-:B------:R-:W-:Y:S01]  /*7bb0*/  IMAD.MOV.U32 R45, RZ, RZ, R25.reuse ;  /* 0x000000ffff2d7224 */ /* 0x100fe200078e0019 */
[----:B-1----:R-:W-:Y:S01]  /*7bc0*/  SHF.R.U32.HI R34, RZ, 0x10, R25 ;  /* 0x00000010ff227819 */ /* 0x002fe20000011619 */
[----:B------:R-:W-:Y:S01]  /*7bd0*/  IMAD.MOV.U32 R50, RZ, RZ, R22 ;  /* 0x000000ffff327224 */ /* 0x000fe200078e0016 */
[----:B------:R-:W-:Y:S01]  /*7be0*/  SHF.R.U64 R47, R22, 0x10, R23 ;  /* 0x00000010162f7819 */ /* 0x000fe20000001217 */
[----:B------:R-:W-:Y:S01]  /*7bf0*/  IMAD.MOV.U32 R25, RZ, RZ, R6 ;  /* 0x000000ffff197224 */ /* 0x000fe200078e0006 */
[----:B------:R-:W-:Y:S01]  /*7c00*/  SHF.R.U64 R42, R14, 0x10, R15 ;  /* 0x000000100e2a7819 */ /* 0x000fe2000000120f */
[--C-:B------:R-:W-:Y:S01]  /*7c10*/  IMAD.MOV.U32 R24, RZ, RZ, R7.reuse ;  /* 0x000000ffff187224 */ /* 0x100fe200078e0007 */
[----:B------:R-:W-:Y:S01]  /*7c20*/  SHF.R.U64 R22, R6, 0x10, R7 ;  /* 0x0000001006167819 */ /* 0x000fe20000001207 */
[----:B------:R-:W-:Y:S01]  /*7c30*/  IMAD.MOV.U32 R36, RZ, RZ, R14 ;  /* 0x000000ffff247224 */ /* 0x000fe200078e000e */
[--C-:B------:R-:W-:Y:S01]  /*7c40*/  SHF.R.U32.HI R14, RZ, 0x10, R15.reuse ;  /* 0x00000010ff0e7819 */ /* 0x100fe2000001160f */
[----:B------:R-:W-:Y:S01]  /*7c50*/  IMAD.MOV.U32 R35, RZ, RZ, R15 ;  /* 0x000000ffff237224 */ /* 0x000fe200078e000f */
[----:B------:R-:W-:Y:S01]  /*7c60*/  SHF.R.U32.HI R7, RZ, 0x10, R7 ;  /* 0x00000010ff077819 */ /* 0x000fe20000011607 */
[----:B------:R-:W-:Y:S01]  /*7c70*/  IMAD.MOV.U32 R39, RZ, RZ, R16 ;  /* 0x000000ffff277224 */ /* 0x000fe200078e0010 */
[----:B------:R-:W-:Y:S01]  /*7c80*/  SHF.R.U64 R15, R16, 0x10, R17 ;  /* 0x00000010100f7819 */ /* 0x000fe20000001211 */
[----:B------:R-:W-:Y:S01]  /*7c90*/  IMAD.MOV.U32 R54, RZ, RZ, R20 ;  /* 0x000000ffff367224 */ /* 0x000fe200078e0014 */
[----:B------:R-:W-:Y:S01]  /*7ca0*/  SHF.R.S32.HI R16, RZ, 0x1f, R59 ;  /* 0x0000001fff107819 */ /* 0x000fe2000001143b */
[----:B------:R-:W-:Y:S01]  /*7cb0*/  IMAD.MOV.U32 R32, RZ, RZ, R28 ;  /* 0x000000ffff207224 */ /* 0x000fe200078e001c */
[----:B------:R-:W-:Y:S01]  /*7cc0*/  PRMT R25, R25, 0x5410, R24 ;  /* 0x0000541019197816 */ /* 0x000fe20000000018 */
[----:B------:R-:W-:Y:S01]  /*7cd0*/  IMAD.MOV.U32 R57, RZ, RZ, R18 ;  /* 0x000000ffff397224 */ /* 0x000fe200078e0012 */
[----:B------:R-:W-:Y:S01]  /*7ce0*/  PRMT R24, R22, 0x5410, R7 ;  /* 0x0000541016187816 */ /* 0x000fe20000000007 */
[----:B------:R-:W-:Y:S01]  /*7cf0*/  IMAD.MOV.U32 R56, RZ, RZ, R19 ;  /* 0x000000ffff387224 */ /* 0x000fe200078e0013 */
[----:B------:R-:W-:Y:S01]  /*7d00*/  LEA.HI R7, R16, R59, RZ, 0x2 ;  /* 0x0000003b10077211 */ /* 0x000fe200078f10ff */
[----:B------:R-:W-:Y:S01]  /*7d10*/  IMAD.MOV.U32 R49, RZ, RZ, R23 ;  /* 0x000000ffff317224 */ /* 0x000fe200078e0017 */
[----:B------:R-:W-:Y:S01]  /*7d20*/  SHF.R.U64 R51, R20, 0x10, R21 ;  /* 0x0000001014337819 */ /* 0x000fe20000001215 */
[----:B------:R-:W-:Y:S01]  /*7d30*/  IMAD.MOV.U32 R20, RZ, RZ, R9 ;  /* 0x000000ffff147224 */ /* 0x000fe200078e0009 */
[--C-:B------:R-:W-:Y:S01]  /*7d40*/  SHF.R.U64 R28, R28, 0x10, R29.reuse ;  /* 0x000000101c1c7819 */ /* 0x100fe2000000121d */
[----:B------:R-:W-:Y:S01]  /*7d50*/  IMAD.MOV.U32 R31, RZ, RZ, R29 ;  /* 0x000000ffff1f7224 */ /* 0x000fe200078e001d */
[----:B------:R-:W-:Y:S01]  /*7d60*/  SHF.R.U32.HI R6, RZ, 0x10, R9 ;  /* 0x00000010ff067819 */ /* 0x000fe20000011609 */
[----:B------:R-:W-:Y:S01]  /*7d70*/  IMAD.MOV.U32 R53, RZ, RZ, R21 ;  /* 0x000000ffff357224 */ /* 0x000fe200078e0015 */
[----:B------:R-:W-:Y:S01]  /*7d80*/  LOP3.LUT R7, R7, 0xfffffffc, RZ, 0xc0, !PT ;  /* 0xfffffffc07077812 */ /* 0x000fe200078ec0ff */
[----:B------:R-:W-:Y:S01]  /*7d90*/  IMAD.MOV.U32 R40, RZ, RZ, R27 ;  /* 0x000000ffff287224 */ /* 0x000fe200078e001b */
[--C-:B------:R-:W-:Y:S01]  /*7da0*/  SHF.R.U64 R55, R18, 0x10, R19.reuse ;  /* 0x0000001012377819 */ /* 0x100fe20000001213 */
[----:B------:R-:W-:Y:S01]  /*7db0*/  IMAD.MOV.U32 R18, RZ, RZ, R8 ;  /* 0x000000ffff127224 */ /* 0x000fe200078e0008 */
[----:B------:R-:W-:Y:S01]  /*7dc0*/  SHF.R.U32.HI R52, RZ, 0x10, R19 ;  /* 0x00000010ff347819 */ /* 0x000fe20000011613 */
[----:B------:R-:W-:Y:S01]  /*7dd0*/  IMAD.IADD R7, R59, 0x1, -R7 ;  /* 0x000000013b077824 */ /* 0x000fe200078e0a07 */
[----:B------:R-:W-:Y:S01]  /*7de0*/  SHF.R.U64 R19, R8, 0x10, R9 ;  /* 0x0000001008137819 */ /* 0x000fe20000001209 */
[----:B------:R-:W-:Y:S01]  /*7df0*/  IMAD.MOV.U32 R8, RZ, RZ, R10 ;  /* 0x000000ffff087224 */ /* 0x000fe200078e000a */
[----:B------:R-:W-:Y:S01]  /*7e00*/  PRMT R35, R35, 0x5410, R28 ;  /* 0x0000541023237816 */ /* 0x000fe2000000001c */
[----:B------:R-:W-:Y:S01]  /*7e10*/  IMAD.MOV.U32 R37, RZ, RZ, R17 ;  /* 0x000000ffff257224 */ /* 0x000fe200078e0011 */
[----:B------:R-:W-:Y:S01]  /*7e20*/  SHF.R.U32.HI R30, RZ, 0x10, R27 ;  /* 0x00000010ff1e7819 */ /* 0x000fe2000001161b */
[----:B------:R-:W-:Y:S01]  /*7e30*/  IMAD.MOV.U32 R41, RZ, RZ, R26 ;  /* 0x000000ffff297224 */ /* 0x000fe200078e001a */
[----:B------:R-:W-:Y:S01]  /*7e40*/  PRMT R28, R6, 0x5410, R20 ;  /* 0x00005410061c7816 */ /* 0x000fe20000000014 */
[----:B------:R-:W-:-:S04]  /*7e50*/  DEPBAR.LE SB0, 0x1 ;  /* 0x000080400000791a */ /* 0x000fc80000000000 */
[--C-:B------:R-:W-:Y:S01]  /*7e60*/  SHF.R.U64 R10, R10, 0x10, R11.reuse ;  /* 0x000000100a0a7819 */ /* 0x100fe2000000120b */
[----:B------:R-:W-:Y:S01]  /*7e70*/  BSSY B1, `(.L_x_103) ;  /* 0x000012a000017945 */ /* 0x000fe20003800000 */
[----:B------:R-:W-:Y:S02]  /*7e80*/  SHF.R.U32.HI R9, RZ, 0x10, R11 ;  /* 0x00000010ff097819 */ /* 0x000fe4000001160b */
[----:B------:R-:W-:Y:S02]  /*7e90*/  LEA.HI R6, R61, R61, RZ, 0x1 ;  /* 0x0000003d3d067211 */ /* 0x000fe400078f08ff */
[----:B------:R-:W-:Y:S02]  /*7ea0*/  SHF.R.U32.HI R44, RZ, 0x10, R23 ;  /* 0x00000010ff2c7819 */ /* 0x000fe40000011617 */
[----:B------:R-:W-:Y:S02]  /*7eb0*/  SHF.R.U32.HI R23, RZ, 0x10, R29 ;  /* 0x00000010ff177819 */ /* 0x000fe4000001161d */
[----:B------:R-:W-:-:S02]  /*7ec0*/  PRMT R34, R34, 0x5410, R30 ;  /* 0x0000541022227816 */ /* 0x000fc4000000001e */
[----:B------:R-:W-:Y:S02]  /*7ed0*/  SHF.R.U32.HI R29, RZ, 0x10, R13 ;  /* 0x00000010ff1d7819 */ /* 0x000fe4000001160d */
[----:B------:R-:W-:Y:S01]  /*7ee0*/  PRMT R30, R10, 0x5410, R9 ;  /* 0x000054100a1e7816 */ /* 0x000fe20000000009 */
[----:B------:R-:W-:Y:S01]  /*7ef0*/  IMAD.SHL.U32 R9, R7, 0x40, RZ ;  /* 0x0000004007097824 */ /* 0x000fe200078e00ff */
[----:B------:R-:W-:Y:S02]  /*7f00*/  LOP3.LUT R6, R6, 0x7fffffe, RZ, 0xc0, !PT ;  /* 0x07fffffe06067812 */ /* 0x000fe400078ec0ff */
[----:B------:R-:W-:Y:S01]  /*7f10*/  SHF.R.U32.HI R48, RZ, 0x10, R21 ;  /* 0x00000010ff307819 */ /* 0x000fe20000011615 */
[----:B------:R-:W-:Y:S01]  /*7f20*/  IMAD.MOV.U32 R21, RZ, RZ, R11 ;  /* 0x000000ffff157224 */ /* 0x000fe200078e000b */
[----:B------:R-:W-:Y:S01]  /*7f30*/  SHF.R.U64 R33, R26, 0x10, R27 ;  /* 0x000000101a217819 */ /* 0x000fe2000000121b */
[----:B------:R-:W-:Y:S01]  /*7f40*/  IMAD.MOV.U32 R11, RZ, RZ, R12 ;  /* 0x000000ffff0b7224 */ /* 0x000fe200078e000c */
[----:B------:R-:W-:Y:S01]  /*7f50*/  PRMT R29, R29, 0x5410, R8 ;  /* 0x000054101d1d7816 */ /* 0x000fe20000000008 */
[----:B------:R-:W-:Y:S01]  /*7f60*/  IMAD.IADD R8, R61, 0x1, -R6 ;  /* 0x000000013d087824 */ /* 0x000fe200078e0a06 */
[--C-:B------:R-:W-:Y:S01]  /*7f70*/  SHF.R.U64 R27, R12, 0x10, R13.reuse ;  /* 0x000000100c1b7819 */ /* 0x100fe2000000120d */
[----:B------:R-:W-:Y:S01]  /*7f80*/  IMAD R12, R175, -0x80, R60 ;  /* 0xffffff80af0c7824 */ /* 0x000fe200078e023c */
[----:B------:R-:W-:Y:S01]  /*7f90*/  LOP3.LUT R6, R9, 0xc0, RZ, 0xc0, !PT ;  /* 0x000000c009067812 */ /* 0x000fe200078ec0ff */
[----:B------:R-:W-:Y:S01]  /*7fa0*/  IMAD R8, R63, 0x8, R8 ;  /* 0x000000083f087824 */ /* 0x000fe200078e0208 */
[----:B------:R-:W-:Y:S01]  /*7fb0*/  BAR.SYNC.DEFER_BLOCKING 0x0 ;  /* 0x0000000000007b1d */ /* 0x000fe20000010000 */
[----:B------:R-:W-:Y:S01]  /*7fc0*/  LOP3.LUT P1, RZ, R7, 0x2, RZ, 0xc0, !PT ;  /* 0x0000000207ff7812 */ /* 0x000fe2000782c0ff */
[----:B------:R-:W-:Y:S01]  /*7fd0*/  IMAD.MOV.U32 R26, RZ, RZ, R13 ;  /* 0x000000ffff1a7224 */ /* 0x000fe200078e000d */
[----:B------:R-:W-:-:S02]  /*7fe0*/  PRMT R37, R37, 0x5410, R23 ;  /* 0x0000541025257816 */ /* 0x000fc40000000017 */
[----:B------:R-:W-:Y:S02]  /*7ff0*/  LOP3.LUT R7, R6, 0x8, R64, 0xf8, !PT ;  /* 0x0000000806077812 */ /* 0x000fe400078ef840 */
[----:B------:R-:W-:Y:S02]  /*8000*/  SHF.R.U32.HI R6, RZ, 0x3, R6 ;  /* 0x00000003ff067819 */ /* 0x000fe40000011606 */
[----:B------:R-:W-:Y:S02]  /*8010*/  IMNMX R23, R12, 0x80, PT ;  /* 0x000000800c177817 */ /* 0x000fe40003800200 */
[----:B------:R-:W-:Y:S02]  /*8020*/  LOP3.LUT R6, R7, R6, RZ, 0x3c, !PT ;  /* 0x0000000607067212 */ /* 0x000fe400078e3cff */
[----:B------:R-:W-:Y:S02]  /*8030*/  ISETP.GE.AND P0, PT, R61, R23, PT ;  /* 0x000000173d00720c */ /* 0x000fe40003f06270 */
[----:B------:R-:W-:Y:S01]  /*8040*/  SHF.R.U32.HI R13, RZ, 0x10, R17 ;  /* 0x00000010ff0d7819 */ /* 0x000fe20000011611 */
[----:B------:R-:W-:Y:S01]  /*8050*/  IMAD.U32 R6, R8, 0x20, R6 ;  /* 0x0000002008067824 */ /* 0x000fe200078e0006 */
[----:B------:R-:W-:-:S02]  /*8060*/  PRMT R39, R39, 0x5410, R31 ;  /* 0x0000541027277816 */ /* 0x000fc4000000001f */
[----:B------:R-:W-:Y:S02]  /*8070*/  PRMT R36, R36, 0x5410, R32 ;  /* 0x0000541024247816 */ /* 0x000fe40000000020 */
[C---:B------:R-:W-:Y:S02]  /*8080*/  IADD3 R7, R6.reuse, 0x10, RZ ;  /* 0x0000001006077810 */ /* 0x040fe40007ffe0ff */
[----:B------:R-:W-:Y:S02]  /*8090*/  @P1 IADD3 R7, R6, -0x10, RZ ;  /* 0xfffffff006071810 */ /* 0x000fe40007ffe0ff */
[----:B------:R-:W-:Y:S02]  /*80a0*/  PRMT R31, R21, 0x5410, R11 ;  /* 0x00005410151f7816 */ /* 0x000fe4000000000b */
[----:B------:R-:W-:Y:S02]  /*80b0*/  PRMT R26, R26, 0x5410, R18 ;  /* 0x000054101a1a7816 */ /* 0x000fe40000000012 */
[----:B------:R-:W-:-:S02]  /*80c0*/  PRMT R27, R27, 0x5410, R19 ;  /* 0x000054101b1b7816 */ /* 0x000fc40000000013 */
[----:B------:R-:W-:Y:S02]  /*80d0*/  PRMT R32, R14, 0x5410, R15 ;  /* 0x000054100e207816 */ /* 0x000fe4000000000f */
[----:B------:R-:W-:Y:S02]  /*80e0*/  PRMT R33, R33, 0x5410, R13 ;  /* 0x0000541021217816 */ /* 0x000fe4000000000d */
[----:B------:R-:W-:Y:S02]  /*80f0*/  LEA R21, R6, 0x6100, 0x1 ;  /* 0x0000610006157811 */ /* 0x000fe400078e08ff */
[----:B------:R-:W-:Y:S01]  /*8100*/  LEA R22, R7, 0x6100, 0x1 ;  /* 0x0000610007167811 */ /* 0x000fe200078e08ff */
[----:B------:R-:W-:Y:S05]  /*8110*/  @P0 BRA `(.L_x_104) ;  /* 0x00000ff000000947 */ /* 0x000fea0003800000 */
[----:B------:R-:W-:Y:S01]  /*8120*/  ISETP.GE.AND P0, PT, R38, c[0x0][0x27c], PT ;  /* 0x00009f0026007a0c */ /* 0x000fe20003f06270 */
[----:B------:R-:W-:-:S12]  /*8130*/  BSSY B0, `(.L_x_105) ;  /* 0x0000028000007945 */ /* 0x000fd80003800000 */
[----:B------:R-:W-:Y:S05]  /*8140*/  @P0 BRA `(.L_x_106) ;  /* 0x0000026000000947 */ /* 0x000fea0003800000 */
[----:B------:R-:W1:Y:S01]  /*8150*/  LDS.128 R8, [R21] ;  /* 0x0000000015087984 */ /* 0x000e620000000c00 */
[----:B------:R-:W-:Y:S02]  /*8160*/  HADD2.F32 R15, -RZ, R25.H0_H0 ;  /* 0x20000019ff0f7230 */ /* 0x000fe40000004100 */
[----:B------:R-:W-:Y:S02]  /*8170*/  HADD2.F32 R6, -RZ, R24.H0_H0 ;  /* 0x20000018ff067230 */ /* 0x000fe40000004100 */
[----:B------:R-:W-:Y:S02]  /*8180*/  HADD2.F32 R7, -RZ, R55.H0_H0 ;  /* 0x20000037ff077230 */ /* 0x000fe40000004100 */
[--C-:B-1----:R-:W-:Y:S02]  /*8190*/  HADD2.F32 R14, -RZ, R8.reuse.H1_H1 ;  /* 0x30000008ff0e7230 */ /* 0x102fe40000004100 */
[----:B------:R-:W-:Y:S02]  /*81a0*/  HADD2.F32 R16, -RZ, R8.H0_H0 ;  /* 0x20000008ff107230 */ /* 0x000fe40000004100 */
[----:B------:R-:W-:-:S02]  /*81b0*/  HADD2.F32 R12, -RZ, R9.H1_H1 ;  /* 0x30000009ff0c7230 */ /* 0x000fc40000004100 */
[----:B------:R-:W-:Y:S02]  /*81c0*/  HADD2.F32 R13, -RZ, R9.H0_H0 ;  /* 0x20000009ff0d7230 */ /* 0x000fe40000004100 */
[--C-:B------:R-:W-:Y:S01]  /*81d0*/  HADD2.F32 R18, -RZ, R10.reuse.H0_H0 ;  /* 0x2000000aff127230 */ /* 0x100fe20000004100 */
[-C--:B------:R-:W-:Y:S01]  /*81e0*/  FMUL.FTZ R9, R12, R6.reuse ;  /* 0x000000060c097220 */ /* 0x080fe20000410000 */
[----:B------:R-:W-:Y:S01]  /*81f0*/  HADD2.F32 R17, -RZ, R10.H1_H1 ;  /* 0x3000000aff117230 */ /* 0x000fe20000004100 */
[-C--:B------:R-:W-:Y:S01]  /*8200*/  FMUL.FTZ R10, R14, R15.reuse ;  /* 0x0000000f0e0a7220 */ /* 0x080fe20000410000 */
[----:B------:R-:W-:Y:S01]  /*8210*/  HADD2.F32 R8, -RZ, R57.H0_H0 ;  /* 0x20000039ff087230 */ /* 0x000fe20000004100 */
[----:B------:R-:W-:Y:S01]  /*8220*/  FMUL.FTZ R15, R16, R15 ;  /* 0x0000000f100f7220 */ /* 0x000fe20000410000 */
[--C-:B------:R-:W-:Y:S01]  /*8230*/  HADD2.F32 R19, -RZ, R11.reuse.H1_H1 ;  /* 0x3000000bff137230 */ /* 0x100fe20000004100 */
[----:B------:R-:W-:Y:S01]  /*8240*/  FMUL.FTZ R6, R13, R6 ;  /* 0x000000060d067220 */ /* 0x000fe20000410000 */
[----:B------:R-:W-:Y:S01]  /*8250*/  HADD2.F32 R20, -RZ, R11.H0_H0 ;  /* 0x2000000bff147230 */ /* 0x000fe20000004100 */
[----:B------:R-:W-:-:S02]  /*8260*/  FFMA.FTZ R15, R14, R8, R15 ;  /* 0x000000080e0f7223 */ /* 0x000fc4000001000f */
[-C--:B------:R-:W-:Y:S01]  /*8270*/  FFMA.FTZ R14, R13, R7.reuse, -R9 ;  /* 0x000000070d0e7223 */ /* 0x080fe20000010809 */
[----:B------:R-:W-:Y:S01]  /*8280*/  HADD2.F32 R9, -RZ, R25.H1_H1 ;  /* 0x30000019ff097230 */ /* 0x000fe20000004100 */
[----:B------:R-:W-:Y:S01]  /*8290*/  FFMA.FTZ R13, R12, R7, R6 ;  /* 0x000000070c0d7223 */ /* 0x000fe20000010006 */
[----:B------:R-:W-:Y:S01]  /*82a0*/  HADD2.F32 R6, -RZ, R24.H1_H1 ;  /* 0x30000018ff067230 */ /* 0x000fe20000004100 */
[----:B------:R-:W-:Y:S01]  /*82b0*/  FFMA.FTZ R16, R16, R8, -R10 ;  /* 0x0000000810107223 */ /* 0x000fe2000001080a */
[----:B------:R-:W-:Y:S01]  /*82c0*/  HADD2.F32 R8, -RZ, R56.H0_H0 ;  /* 0x20000038ff087230 */ /* 0x000fe20000004100 */
[-C--:B------:R-:W-:Y:S01]  /*82d0*/  FMUL.FTZ R11, R17, R9.reuse ;  /* 0x00000009110b7220 */ /* 0x080fe20000410000 */
[----:B------:R-:W-:Y:S01]  /*82e0*/  HADD2.F32 R7, -RZ, R52.H0_H0 ;  /* 0x20000034ff077230 */ /* 0x000fe20000004100 */
[----:B------:R-:W-:Y:S02]  /*82f0*/  FMUL.FTZ R10, R18, R9 ;  /* 0x00000009120a7220 */ /* 0x000fe40000410000 */
[----:B------:R-:W-:-:S02]  /*8300*/  FMUL.FTZ R9, R19, R6 ;  /* 0x0000000613097220 */ /* 0x000fc40000410000 */
[----:B------:R-:W-:Y:S02]  /*8310*/  FMUL.FTZ R6, R20, R6 ;  /* 0x0000000614067220 */ /* 0x000fe40000410000 */
[-C--:B------:R-:W-:Y:S02]  /*8320*/  FFMA.FTZ R12, R18, R8.reuse, -R11 ;  /* 0x00000008120c7223 */ /* 0x080fe4000001080b */
[----:B------:R-:W-:Y:S01]  /*8330*/  FFMA.FTZ R10, R17, R8, R10 ;  /* 0x00000008110a7223 */ /* 0x000fe2000001000a */
[----:B------:R-:W-:Y:S01]  /*8340*/  F2FP.PACK_AB R8, R15, R16 ;  /* 0x000000100f08723e */ /* 0x000fe200000000ff */
[-C--:B------:R-:W-:Y:S01]  /*8350*/  FFMA.FTZ R11, R20, R7.reuse, -R9 ;  /* 0x00000007140b7223 */ /* 0x080fe20000010809 */
[----:B------:R-:W-:Y:S01]  /*8360*/  F2FP.PACK_AB R9, R13, R14 ;  /* 0x0000000e0d09723e */ /* 0x000fe200000000ff */
[----:B------:R-:W-:Y:S01]  /*8370*/  FFMA.FTZ R6, R19, R7, R6 ;  /* 0x0000000713067223 */ /* 0x000fe20000010006 */
[----:B------:R-:W-:-:S04]  /*8380*/  F2FP.PACK_AB R10, R10, R12 ;  /* 0x0000000c0a0a723e */ /* 0x000fc800000000ff */
[----:B------:R-:W-:-:S05]  /*8390*/  F2FP.PACK_AB R11, R6, R11 ;  /* 0x0000000b060b723e */ /* 0x000fca00000000ff */
[----:B------:R1:W-:Y:S02]  /*83a0*/  STS.128 [R21], R8 ;  /* 0x0000000815007388 */ /* 0x0003e40000000c00 */
.L_x_106:
[----:B------:R-:W-:Y:S05]  /*83b0*/  BSYNC B0 ;  /* 0x0000000000007941 */ /* 0x000fea0003800000 */
.L_x_105:
[----:B------:R-:W-:Y:S01]  /*83c0*/  IADD3 R6, R38, 0x8, RZ ;  /* 0x0000000826067810 */ /* 0x000fe20007ffe0ff */
[----:B------:R-:W-:Y:S03]  /*83d0*/  BSSY B0, `(.L_x_107) ;  /* 0x0000029000007945 */ /* 0x000fe60003800000 */
[----:B------:R-:W-:-:S13]  /*83e0*/  ISETP.GE.AND P0, PT, R6, c[0x0][0x27c], PT ;  /* 0x00009f0006007a0c */ /* 0x000fda0003f06270 */
[----:B------:R-:W-:Y:S05]  /*83f0*/  @P0 BRA `(.L_x_108) ;  /* 0x0000026000000947 */ /* 0x000fea0003800000 */
[----:B-1----:R-:W1:Y:S01]  /*8400*/  LDS.128 R8, [R22] ;  /* 0x0000000016087984 */ /* 0x002e620000000c00 */
[----:B------:R-:W-:Y:S02]  /*8410*/  HADD2.F32 R15, -RZ, R26.H1_H1 ;  /* 0x3000001aff0f7230 */ /* 0x000fe40000004100 */
[----:B------:R-:W-:Y:S02]  /*8420*/  HADD2.F32 R6, -RZ, R27.H1_H1 ;  /* 0x3000001bff067230 */ /* 0x000fe40000004100 */
        /* <DEDUP_REMOVED lines=16> */
[--C-:B------:R-:W-:Y:S01]  /*8530*/  HADD2.F32 R9, -RZ, R28.reuse.H1_H1 ;  /* 0x3000001cff097230 */ /* 0x100fe20000004100 */
[----:B------:R-:W-:Y:S01]  /*8540*/  FFMA.FTZ R13, R12, R7, R6 ;  /* 0x000000070c0d7223 */ /* 0x000fe20000010006 */
[----:B------:R-:W-:Y:S01]  /*8550*/  HADD2.F32 R6, -RZ, R28.H0_H0 ;  /* 0x2000001cff067230 */ /* 0x000fe20000004100 */
        /* <DEDUP_REMOVED lines=16> */
.L_x_108:
[----:B------:R-:W-:Y:S05]  /*8660*/  BSYNC B0 ;  /* 0x0000000000007941 */ /* 0x000fea0003800000 */
.L_x_107:
[----:B------:R-:W-:Y:S01]  /*8670*/  IADD3 R6, R38, 0x10, RZ ;  /* 0x0000001026067810 */ /* 0x000fe20007ffe0ff */
[----:B------:R-:W-:Y:S03]  /*8680*/  BSSY B0, `(.L_x_109) ;  /* 0x0000029000007945 */ /* 0x000fe60003800000 */
[----:B------:R-:W-:-:S13]  /*8690*/  ISETP.GE.AND P0, PT, R6, c[0x0][0x27c], PT ;  /* 0x00009f0006007a0c */ /* 0x000fda0003f06270 */
[----:B------:R-:W-:Y:S05]  /*86a0*/  @P0 BRA `(.L_x_110) ;  /* 0x0000026000000947 */ /* 0x000fea0003800000 */
[----:B-1----:R-:W1:Y:S01]  /*86b0*/  LDS.128 R8, [R21+0x2000] ;  /* 0x0020000015087984 */ /* 0x002e620000000c00 */
[----:B------:R-:W-:Y:S02]  /*86c0*/  HADD2.F32 R15, -RZ, R29.H1_H1 ;  /* 0x3000001dff0f7230 */ /* 0x000fe40000004100 */
        /* <DEDUP_REMOVED lines=17> */
[----:B------:R-:W-:Y:S01]  /*87e0*/  HADD2.F32 R9, -RZ, R31.H0_H0 ;  /* 0x2000001fff097230 */ /* 0x000fe20000004100 */
        /* <DEDUP_REMOVED lines=17> */
[----:B------:R1:W-:Y:S02]  /*8900*/  STS.128 [R21+0x2000], R8 ;  /* 0x0020000815007388 */ /* 0x0003e40000000c00 */
.L_x_110:
[----:B------:R-:W-:Y:S05]  /*8910*/  BSYNC B0 ;  /* 0x0000000000007941 */ /* 0x000fea0003800000 */
.L_x_109:
        /* <DEDUP_REMOVED lines=42> */
.L_x_112:
[----:B------:R-:W-:Y:S05]  /*8bc0*/  BSYNC B0 ;  /* 0x0000000000007941 */ /* 0x000fea0003800000 */
.L_x_111:
[----:B------:R-:W-:Y:S01]  /*8bd0*/  IADD3 R6, R38, 0x20, RZ ;  /* 0x0000002026067810 */ /* 0x000fe20007ffe0ff */
[----:B------:R-:W-:Y:S03]  /*8be0*/  BSSY B0, `(.L_x_113) ;  /* 0x0000029000007945 */ /* 0x000fe60003800000 */
[----:B------:R-:W-:-:S13]  /*8bf0*/  ISETP.GE.AND P0, PT, R6, c[0x0][0x27c], PT ;  /* 0x00009f0006007a0c */ /* 0x000fda0003f06270 */
[----:B------:R-:W-:Y:S05]  /*8c00*/  @P0 BRA `(.L_x_114) ;  /* 0x0000026000000947 */ /* 0x000fea0003800000 */
[----:B-1----:R-:W1:Y:S01]  /*8c10*/  LDS.128 R8, [R21+0x4000] ;  /* 0x0040000015087984 */ /* 0x002e620000000c00 */
        /* <DEDUP_REMOVED lines=24> */
[----:B------:R-:W-:Y:S01]  /*8da0*/  HADD2.F32 R7, -RZ, R34.H1_H1 ;  /* 0x30000022ff077230 */ /* 0x000fe20000004100 */
        /* <DEDUP_REMOVED lines=12> */
.L_x_114:
[----:B------:R-:W-:Y:S05]  /*8e70*/  BSYNC B0 ;  /* 0x0000000000007941 */ /* 0x000fea0003800000 */
.L_x_113:
[----:B------:R-:W-:-:S04]  /*8e80*/  IADD3 R6, R38, 0x28, RZ ;  /* 0x0000002826067810 */ /* 0x000fc80007ffe0ff */
[----:B------:R-:W-:-:S13]  /*8e90*/  ISETP.GE.AND P0, PT, R6, c[0x0][0x27c], PT ;  /* 0x00009f0006007a0c */ /* 0x000fda0003f06270 */
[----:B------:R-:W-:Y:S05]  /*8ea0*/  @P0 BRA `(.L_x_104) ;  /* 0x0000026000000947 */ /* 0x000fea0003800000 */
[----:B-1----:R-:W1:Y:S01]  /*8eb0*/  LDS.128 R8, [R22+0x4000] ;  /* 0x0040000016087984 */ /* 0x002e620000000c00 */
[----:B------:R-:W-:Y:S02]  /*8ec0*/  HADD2.F32 R15, -RZ, R39.H0_H0 ;  /* 0x20000027ff0f7230 */ /* 0x000fe40000004100 */
[----:B------:R-:W-:Y:S02]  /*8ed0*/  HADD2.F32 R6, -RZ, R32.H1_H1 ;  /* 0x30000020ff067230 */ /* 0x000fe40000004100 */
[----:B------:R-:W-:Y:S02]  /*8ee0*/  HADD2.F32 R7, -RZ, R35.H1_H1 ;  /* 0x30000023ff077230 */ /* 0x000fe40000004100 */
        /* <DEDUP_REMOVED lines=8> */
[----:B------:R-:W-:Y:S01]  /*8f70*/  HADD2.F32 R8, -RZ, R36.H1_H1 ;  /* 0x30000024ff087230 */ /* 0x000fe20000004100 */
        /* <DEDUP_REMOVED lines=10> */
[----:B------:R-:W-:Y:S01]  /*9020*/  HADD2.F32 R8, -RZ, R39.H1_H1 ;  /* 0x30000027ff087230 */ /* 0x000fe20000004100 */
        /* <DEDUP_REMOVED lines=14> */
.L_x_104:
[----:B------:R-:W-:Y:S05]  /*9110*/  BSYNC B1 ;  /* 0x0000000000017941 */ /* 0x000fea0003800000 */
.L_x_103:
[----:B------:R-:W-:-:S04]  /*9120*/  IADD3 R6, R61, 0x40, RZ ;  /* 0x000000403d067810 */ /* 0x000fc80007ffe0ff */
[----:B------:R-:W-:-:S13]  /*9130*/  ISETP.GE.AND P0, PT, R6, R23, PT ;  /* 0x000000170600720c */ /* 0x000fda0003f06270 */
[----:B------:R-:W-:Y:S05]  /*9140*/  @P0 BRA `(.L_x_115) ;  /* 0x0000411000000947 */ /* 0x000fea0003800000 */
[----:B------:R-:W-:Y:S01]  /*9150*/  ISETP.GE.AND P0, PT, R38, c[0x0][0x27c], PT ;  /* 0x00009f0026007a0c */ /* 0x000fe20003f06270 */
[----:B------:R-:W-:-:S12]  /*9160*/  BSSY B0, `(.L_x_116) ;  /* 0x0000028000007945 */ /* 0x000fd80003800000 */
        /* <DEDUP_REMOVED lines=10> */
[C---:B------:R-:W-:Y:S01]  /*9210*/  FMUL.FTZ R9, R6.reuse, R12 ;  /* 0x0000000c06097220 */ /* 0x040fe20000410000 */
[----:B------:R-:W-:Y:S01]  /*9220*/  HADD2.F32 R17, -RZ, R10.H1_H1 ;  /* 0x3000000aff117230 */ /* 0x000fe20000004100 */
[C---:B------:R-:W-:Y:S01]  /*9230*/  FMUL.FTZ R10, R15.reuse, R14 ;  /* 0x0000000e0f0a7220 */ /* 0x040fe20000410000 */
[----:B------:R-:W-:Y:S01]  /*9240*/  HADD2.F32 R8, -RZ, R57.H0_H0 ;  /* 0x20000039ff087230 */ /* 0x000fe20000004100 */
[----:B------:R-:W-:Y:S01]  /*9250*/  FMUL.FTZ R15, R15, R16 ;  /* 0x000000100f0f7220 */ /* 0x000fe20000410000 */
[--C-:B------:R-:W-:Y:S01]  /*9260*/  HADD2.F32 R19, -RZ, R11.reuse.H1_H1 ;  /* 0x3000000bff137230 */ /* 0x100fe20000004100 */
[----:B------:R-:W-:Y:S01]  /*9270*/  FMUL.FTZ R6, R6, R13 ;  /* 0x0000000d06067220 */ /* 0x000fe20000410000 */
[----:B------:R-:W-:Y:S01]  /*9280*/  HADD2.F32 R20, -RZ, R11.H0_H0 ;  /* 0x2000000bff147230 */ /* 0x000fe20000004100 */
[----:B------:R-:W-:-:S02]  /*9290*/  FFMA.FTZ R15, R8, R14, R15 ;  /* 0x0000000e080f7223 */ /* 0x000fc4000001000f */
[C---:B------:R-:W-:Y:S01]  /*92a0*/  FFMA.FTZ R14, R7.reuse, R13, -R9 ;  /* 0x0000000d070e7223 */ /* 0x040fe20000010809 */
[----:B------:R-:W-:Y:S01]  /*92b0*/  HADD2.F32 R9, -RZ, R25.H1_H1 ;  /* 0x30000019ff097230 */ /* 0x000fe20000004100 */
[----:B------:R-:W-:Y:S01]  /*92c0*/  FFMA.FTZ R13, R7, R12, R6 ;  /* 0x0000000c070d7223 */ /* 0x000fe20000010006 */
[----:B------:R-:W-:Y:S01]  /*92d0*/  HADD2.F32 R6, -RZ, R24.H1_H1 ;  /* 0x30000018ff067230 */ /* 0x000fe20000004100 */
[----:B------:R-:W-:Y:S01]  /*92e0*/  FFMA.FTZ R16, R8, R16, -R10 ;  /* 0x0000001008107223 */ /* 0x000fe2000001080a */
[----:B------:R-:W-:Y:S01]  /*92f0*/  HADD2.F32 R8, -RZ, R56.H0_H0 ;  /* 0x20000038ff087230 */ /* 0x000fe20000004100 */
[C---:B------:R-:W-:Y:S01]  /*9300*/  FMUL.FTZ R11, R9.reuse, R17 ;  /* 0x00000011090b7220 */ /* 0x040fe20000410000 */
[----:B------:R-:W-:Y:S01]  /*9310*/  HADD2.F32 R7, -RZ, R52.H0_H0 ;  /* 0x20000034ff077230 */ /* 0x000fe20000004100 */
[----:B------:R-:W-:Y:S02]  /*9320*/  FMUL.FTZ R10, R9, R18 ;  /* 0x00000012090a7220 */ /* 0x000fe40000410000 */
[----:B------:R-:W-:-:S02]  /*9330*/  FMUL.FTZ R9, R6, R19 ;  /* 0x0000001306097220 */ /* 0x000fc40000410000 */
[----:B------:R-:W-:Y:S02]  /*9340*/  FMUL.FTZ R6, R6, R20 ;  /* 0x0000001406067220 */ /* 0x000fe40000410000 */
[C---:B------:R-:W-:Y:S02]  /*9350*/  FFMA.FTZ R12, R8.reuse, R18, -R11 ;  /* 0x00000012080c7223 */ /* 0x040fe4000001080b */
[----:B------:R-:W-:Y:S01]  /*9360*/  FFMA.FTZ R10, R8, R17, R10 ;  /* 0x00000011080a7223 */ /* 0x000fe2000001000a */
[----:B------:R-:W-:Y:S01]  /*9370*/  F2FP.PACK_AB R8, R15, R16 ;  /* 0x000000100f08723e */ /* 0x000fe200000000ff */
[----:B------:R-:W-:Y:S01]  /*9380*/  FFMA.FTZ R11, R7, R20, -R9 ;  /* 0x00000014070b7223 */ /* 0x000fe20000010809 */
[----:B------:R-:W-:Y:S01]  /*9390*/  F2FP.PACK_AB R9, R13, R14 ;  /* 0x0000000e0d09723e */ /* 0x000fe200000000ff */
[----:B------:R-:W-:Y:S01]  /*93a0*/  FFMA.FTZ R6, R7, R19, R6 ;  /* 0x0000001307067223 */ /* 0x000fe20000010006 */
[----:B------:R-:W-:-:S04]  /*93b0*/  F2FP.PACK_AB R10, R10, R12 ;  /* 0x0000000c0a0a723e */ /* 0x000fc800000000ff */
[----:B------:R-:W-:-:S05]  /*93c0*/  F2FP.PACK_AB R11, R6, R11 ;  /* 0x0000000b060b723e */ /* 0x000fca00000000ff */
[----:B------:R1:W-:Y:S02]  /*93d0*/  STS.128 [R21+0x1000], R8 ;  /* 0x0010000815007388 */ /* 0x0003e40000000c00 */
.L_x_117:
[----:B------:R-:W-:Y:S05]  /*93e0*/  BSYNC B0 ;  /* 0x0000000000007941 */ /* 0x000fea0003800000 */
.L_x_116:
[----:B------:R-:W-:Y:S01]  /*93f0*/  IADD3 R6, R38, 0x8, RZ ;  /* 0x0000000826067810 */ /* 0x000fe20007ffe0ff */
[----:B------:R-:W-:Y:S03]  /*9400*/  BSSY B0, `(.L_x_118) ;  /* 0x0000029000007945 */ /* 0x000fe60003800000 */
[----:B------:R-:W-:-:S13]  /*9410*/  ISETP.GE.AND P0, PT, R6, c[0x0][0x27c], PT ;  /* 0x00009f0006007a0c */ /* 0x000fda0003f06270 */
[----:B------:R-:W-:Y:S05]  /*9420*/  @P0 BRA `(.L_x_119) ;  /* 0x0000026000000947 */ /* 0x000fea0003800000 */
[----:B-1----:R-:W1:Y:S01]  /*9430*/  LDS.128 R8, [R22+0x1000] ;  /* 0x0010000016087984 */ /* 0x002e620000000c00 */
        /* <DEDUP_REMOVED lines=18> */
[--C-:B------:R-:W-:Y:S01]  /*9560*/  HADD2.F32 R9, -RZ, R28.reuse.H1_H1 ;  /* 0x3000001cff097230 */ /* 0x100fe20000004100 */
[----:B------:R-:W-:Y:S01]  /*9570*/  FFMA.FTZ R13, R7, R12, R6 ;  /* 0x0000000c070d7223 */ /* 0x000fe20000010006 */
[----:B------:R-:W-:Y:S01]  /*9580*/  HADD2.F32 R6, -RZ, R28.H0_H0 ;  /* 0x2000001cff067230 */ /* 0x000fe20000004100 */
        /* <DEDUP_REMOVED lines=16> */
.L_x_119:
[----:B------:R-:W-:Y:S05]  /*9690*/  BSYNC B0 ;  /* 0x0000000000007941 */ /* 0x000fea0003800000 */
.L_x_118:
        /* <DEDUP_REMOVED lines=23> */
[----:B------:R-:W-:Y:S01]  /*9810*/  HADD2.F32 R9, -RZ, R31.H0_H0 ;  /* 0x2000001fff097230 */ /* 0x000fe20000004100 */
        /* <DEDUP_REMOVED lines=18> */
.L_x_121:
[----:B------:R-:W-:Y:S05]  /*9940*/  BSYNC B0 ;  /* 0x0000000000007941 */ /* 0x000fea0003800000 */
.L_x_120:
        /* <DEDUP_REMOVED lines=42> */
.L_x_123:
[----:B------:R-:W-:Y:S05]  /*9bf0*/  BSYNC B0 ;  /* 0x0000000000007941 */ /* 0x000fea0003800000 */
.L_x_122:
        /* <DEDUP_REMOVED lines=29> */
[----:B------:R-:W-:Y:S01]  /*9dd0*/  HADD2.F32 R7, -RZ, R34.H1_H1 ;  /* 0x30000022ff077230 */ /* 0x000fe20000004100 */
        /* <DEDUP_REMOVED lines=12> */
.L_x_125:
[----:B------:R-:W-:Y:S05]  /*9ea0*/  BSYNC B0 ;  /* 0x0000000000007941 */ /* 0x000fea0003800000 */
.L_x_124:
        /* <DEDUP_REMOVED lines=15> */
[----:B------:R-:W-:Y:S01]  /*9fa0*/  HADD2.F32 R8, -RZ, R36.H1_H1 ;  /* 0x30000024ff087230 */ /* 0x000fe20000004100 */
        /* <DEDUP_REMOVED lines=10> */
[----:B------:R-:W-:Y:S01]  /*a050*/  HADD2.F32 R8, -RZ, R39.H1_H1 ;  /* 0x30000027ff087230 */ /* 0x000fe20000004100 */
        /* <DEDUP_REMOVED lines=13> */
[----:B------:R1:W-:Y:S01]  /*a130*/  STS.128 [R22+0x5000], R8 ;  /* 0x0050000816007388 */ /* 0x0003e20000000c00 */
[----:B------:R-:W-:Y:S05]  /*a140*/  BRA `(.L_x_115) ;  /* 0x0000311000007947 */ /* 0x000fea0003800000 */
.L_x_100:
        /* <DEDUP_REMOVED lines=15> */
[C---:B------:R-:W-:Y:S01]  /*a240*/  ISETP.GE.AND P0, PT, R64.reuse, c[0x0][0x27c], PT ;  /* 0x00009f0040007a0c */ /* 0x040fe20003f06270 */
[----:B------:R-:W-:Y:S01]  /*a250*/  CS2R R22, SRZ ;  /* 0x0000000000167805 */ /* 0x000fe2000001ff00 */
[----:B------:R-:W-:Y:S01]  /*a260*/  CS2R R20, SRZ ;  /* 0x0000000000147805 */ /* 0x000fe2000001ff00 */
[----:B------:R-:W-:Y:S01]  /*a270*/  CS2R R10, SRZ ;  /* 0x00000000000a7805 */ /* 0x000fe2000001ff00 */
[----:B------:R-:W-:Y:S01]  /*a280*/  CS2R R8, SRZ ;  /* 0x0000000000087805 */ /* 0x000fe2000001ff00 */
[----:B------:R-:W-:-:S02]  /*a290*/  IADD3 R14, R64, 0x10, RZ ;  /* 0x00000010400e7810 */ /* 0x000fc40007ffe0ff */
[----:B------:R-:W-:-:S06]  /*a2a0*/  IADD3 R15, R64, 0x20, RZ ;  /* 0x00000020400f7810 */ /* 0x000fcc0007ffe0ff */
[----:B------:R-:W-:-:S04]  /*a2b0*/  @!P0 IMAD.WIDE R12, R64, 0x2, R34 ;  /* 0x00000002400c8825 */ /* 0x000fc800078e0222 */
[----:B------:R-:W-:Y:S01]  /*a2c0*/  @!P0 IMAD.WIDE R6, R64, 0x2, R32 ;  /* 0x0000000240068825 */ /* 0x000fe200078e0220 */
[----:B------:R1:W5:Y:S01]  /*a2d0*/  @!P0 LD.E.128 R20, [R12.64] ;  /* 0x000000060c148980 */ /* 0x000362000c101d00 */
[----:B------:R-:W-:-:S03]  /*a2e0*/  ISETP.GE.AND P1, PT, R14, c[0x0][0x27c], PT ;  /* 0x00009f000e007a0c */ /* 0x000fc60003f26270 */
[----:B------:R2:W5:Y:S01]  /*a2f0*/  @!P0 LD.E.128 R8, [R6.64] ;  /* 0x0000000606088980 */ /* 0x000562000c101d00 */
[----:B------:R-:W-:Y:S01]  /*a300*/  ISETP.GE.AND P0, PT, R15, c[0x0][0x27c], PT ;  /* 0x00009f000f007a0c */ /* 0x000fe20003f06270 */
[----:B------:R-:W-:Y:S01]  /*a310*/  CS2R R26, SRZ ;  /* 0x00000000001a7805 */ /* 0x000fe2000001ff00 */
[----:B------:R-:W-:Y:S01]  /*a320*/  CS2R R24, SRZ ;  /* 0x0000000000187805 */ /* 0x000fe2000001ff00 */
[----:B------:R-:W-:Y:S01]  /*a330*/  CS2R R30, SRZ ;  /* 0x00000000001e7805 */ /* 0x000fe2000001ff00 */
[----:B------:R-:W-:Y:S01]  /*a340*/  CS2R R28, SRZ ;  /* 0x00000000001c7805 */ /* 0x000fe2000001ff00 */
[----:B------:R-:W-:Y:S01]  /*a350*/  CS2R R18, SRZ ;  /* 0x0000000000127805 */ /* 0x000fe2000001ff00 */
[----:B------:R-:W-:Y:S01]  /*a360*/  CS2R R16, SRZ ;  /* 0x0000000000107805 */ /* 0x000fe2000001ff00 */
[----:B-1----:R-:W-:Y:S02]  /*a370*/  CS2R R12, SRZ ;  /* 0x00000000000c7805 */ /* 0x002fe4000001ff00 */
[----:B--2---:R-:W-:-:S04]  /*a380*/  @!P1 SHF.R.S32.HI R7, RZ, 0x1f, R14 ;  /* 0x0000001fff079819 */ /* 0x004fc8000001140e */
[----:B------:R-:W-:Y:S02]  /*a390*/  @!P0 SHF.R.S32.HI R6, RZ, 0x1f, R15 ;  /* 0x0000001fff068819 */ /* 0x000fe4000001140f */
[----:B------:R-:W-:Y:S02]  /*a3a0*/  @!P1 LEA.HI R7, R7, R14, RZ, 0x3 ;  /* 0x0000000e07079211 */ /* 0x000fe400078f18ff */
[----:B------:R-:W-:Y:S02]  /*a3b0*/  @!P0 LEA.HI R6, R6, R15, RZ, 0x3 ;  /* 0x0000000f06068211 */ /* 0x000fe400078f18ff */
[----:B------:R-:W-:Y:S01]  /*a3c0*/  @!P1 LOP3.LUT R7, R7, 0xfffffff8, RZ, 0xc0, !PT ;  /* 0xfffffff807079812 */ /* 0x000fe200078ec0ff */
[----:B------:R-:W-:Y:S01]  /*a3d0*/  CS2R R14, SRZ ;  /* 0x00000000000e7805 */ /* 0x000fe2000001ff00 */
[----:B------:R-:W-:-:S03]  /*a3e0*/  @!P0 LOP3.LUT R6, R6, 0xfffffff8, RZ, 0xc0, !PT ;  /* 0xfffffff806068812 */ /* 0x000fc600078ec0ff */
[----:B------:R-:W-:-:S04]  /*a3f0*/  @!P1 IMAD.WIDE R38, R7, 0x2, R34 ;  /* 0x0000000207269825 */ /* 0x000fc800078e0222 */
[C---:B------:R-:W-:Y:S01]  /*a400*/  @!P0 IMAD.WIDE R36, R6.reuse, 0x2, R34 ;  /* 0x0000000206248825 */ /* 0x040fe200078e0222 */
[----:B------:R1:W5:Y:S03]  /*a410*/  @!P1 LD.E.128 R24, [R38.64] ;  /* 0x0000000626189980 */ /* 0x000366000c101d00 */
[--C-:B------:R-:W-:Y:S01]  /*a420*/  @!P1 IMAD.WIDE R34, R7, 0x2, R32.reuse ;  /* 0x0000000207229825 */ /* 0x100fe200078e0220 */
[----:B------:R1:W5:Y:S03]  /*a430*/  @!P0 LD.E.128 R28, [R36.64] ;  /* 0x00000006241c8980 */ /* 0x000366000c101d00 */
[----:B------:R-:W-:Y:S01]  /*a440*/  @!P0 IMAD.WIDE R6, R6, 0x2, R32 ;  /* 0x0000000206068825 */ /* 0x000fe200078e0220 */
[----:B------:R1:W5:Y:S04]  /*a450*/  @!P1 LD.E.128 R12, [R34.64] ;  /* 0x00000006220c9980 */ /* 0x000368000c101d00 */
[----:B------:R1:W5:Y:S02]  /*a460*/  @!P0 LD.E.128 R16, [R6.64] ;  /* 0x0000000606108980 */ /* 0x000364000c101d00 */
.L_x_127:
[----:B------:R-:W-:Y:S05]  /*a470*/  BSYNC B0 ;  /* 0x0000000000007941 */ /* 0x000fea0003800000 */
.L_x_126:
[--C-:B-----5:R-:W-:Y:S01]  /*a480*/  IMAD.MOV.U32 R42, RZ, RZ, R29.reuse ;  /* 0x000000ffff2a7224 */ /* 0x120fe200078e001d */
[----:B-1----:R-:W-:Y:S01]  /*a490*/  SHF.R.U32.HI R37, RZ, 0x10, R29 ;  /* 0x00000010ff257819 */ /* 0x002fe2000001161d */
[----:B------:R-:W-:Y:S01]  /*a4a0*/  IMAD R7, R175, -0x80, R60 ;  /* 0xffffff80af077824 */ /* 0x000fe200078e023c */
[--C-:B------:R-:W-:Y:S01]  /*a4b0*/  SHF.R.U64 R56, R20, 0x10, R21.reuse ;  /* 0x0000001014387819 */ /* 0x100fe20000001215 */
[----:B------:R-:W-:Y:S01]  /*a4c0*/  IMAD.MOV.U32 R57, RZ, RZ, R21 ;  /* 0x000000ffff397224 */ /* 0x000fe200078e0015 */
[----:B------:R-:W-:Y:S01]  /*a4d0*/  PRMT R70, R42, 0x5410, R37 ;  /* 0x000054102a467816 */ /* 0x000fe20000000025 */
[----:B------:R-:W-:Y:S01]  /*a4e0*/  IMAD.MOV.U32 R51, RZ, RZ, R24 ;  /* 0x000000ffff337224 */ /* 0x000fe200078e0018 */
[----:B------:R-:W-:Y:S01]  /*a4f0*/  IMNMX R42, R7, 0x80, PT ;  /* 0x00000080072a7817 */ /* 0x000fe20003800200 */
[----:B------:R-:W-:Y:S01]  /*a500*/  IMAD.MOV.U32 R47, RZ, RZ, R26 ;  /* 0x000000ffff2f7224 */ /* 0x000fe200078e001a */
[----:B------:R-:W-:Y:S01]  /*a510*/  SHF.R.U32.HI R53, RZ, 0x10, R21 ;  /* 0x00000010ff357819 */ /* 0x000fe20000011615 */
[----:B------:R-:W-:Y:S01]  /*a520*/  IMAD.MOV.U32 R58, RZ, RZ, R20 ;  /* 0x000000ffff3a7224 */ /* 0x000fe200078e0014 */
[----:B------:R-:W-:Y:S01]  /*a530*/  ISETP.GE.AND P0, PT, R61, R42, PT ;  /* 0x0000002a3d00720c */ /* 0x000fe20003f06270 */
[----:B------:R-:W-:Y:S01]  /*a540*/  IMAD.MOV.U32 R55, RZ, RZ, R22 ;  /* 0x000000ffff377224 */ /* 0x000fe200078e0016 */
[----:B------:R-:W-:Y:S01]  /*a550*/  SHF.R.U64 R48, R24, 0x10, R25 ;  /* 0x0000001018307819 */ /* 0x000fe20000001219 */
[----:B------:R-:W-:Y:S01]  /*a560*/  IMAD.MOV.U32 R54, RZ, RZ, R23 ;  /* 0x000000ffff367224 */ /* 0x000fe200078e0017 */
[----:B------:R-:W-:Y:S01]  /*a570*/  SHF.R.U64 R44, R26, 0x10, R27 ;  /* 0x000000101a2c7819 */ /* 0x000fe2000000121b */
[----:B------:R-:W-:Y:S01]  /*a580*/  IMAD.MOV.U32 R50, RZ, RZ, R25 ;  /* 0x000000ffff327224 */ /* 0x000fe200078e0019 */
[--C-:B------:R-:W-:Y:S01]  /*a590*/  SHF.R.U64 R52, R22, 0x10, R23.reuse ;  /* 0x0000001016347819 */ /* 0x100fe20000001217 */
[----:B------:R-:W-:Y:S01]  /*a5a0*/  IMAD.MOV.U32 R43, RZ, RZ, R28 ;  /* 0x000000ffff2b7224 */ /* 0x000fe200078e001c */
[----:B------:R-:W-:Y:S01]  /*a5b0*/  SHF.R.U32.HI R49, RZ, 0x10, R23 ;  /* 0x00000010ff317819 */ /* 0x000fe20000011617 */
[----:B------:R-:W-:Y:S01]  /*a5c0*/  IMAD.MOV.U32 R39, RZ, RZ, R30 ;  /* 0x000000ffff277224 */ /* 0x000fe200078e001e */
[----:B------:R-:W-:Y:S01]  /*a5d0*/  SHF.R.U32.HI R45, RZ, 0x10, R25 ;  /* 0x00000010ff2d7819 */ /* 0x000fe20000011619 */
[----:B------:R-:W-:Y:S01]  /*a5e0*/  IMAD.MOV.U32 R38, RZ, RZ, R31 ;  /* 0x000000ffff267224 */ /* 0x000fe200078e001f */
[----:B------:R-:W-:Y:S01]  /*a5f0*/  SHF.R.U64 R40, R28, 0x10, R29 ;  /* 0x000000101c287819 */ /* 0x000fe2000000121d */
[----:B------:R-:W-:Y:S01]  /*a600*/  IMAD.MOV.U32 R26, RZ, RZ, R13 ;  /* 0x000000ffff1a7224 */ /* 0x000fe200078e000d */
[----:B------:R-:W-:Y:S01]  /*a610*/  SHF.R.U64 R36, R30, 0x10, R31 ;  /* 0x000000101e247819 */ /* 0x000fe2000000121f */
[----:B------:R-:W-:Y:S01]  /*a620*/  IMAD.MOV.U32 R46, RZ, RZ, R27 ;  /* 0x000000ffff2e7224 */ /* 0x000fe200078e001b */
[----:B------:R-:W-:Y:S01]  /*a630*/  SHF.R.U32.HI R33, RZ, 0x10, R31 ;  /* 0x00000010ff217819 */ /* 0x000fe2000001161f */
[----:B------:R-:W-:Y:S01]  /*a640*/  IMAD.MOV.U32 R31, RZ, RZ, R10 ;  /* 0x000000ffff1f7224 */ /* 0x000fe200078e000a */
[----:B------:R-:W-:Y:S01]  /*a650*/  SHF.R.U64 R24, R12, 0x10, R13 ;  /* 0x000000100c187819 */ /* 0x000fe2000000120d */
[----:B------:R-:W-:Y:S01]  /*a660*/  IMAD.MOV.U32 R30, RZ, RZ, R11 ;  /* 0x000000ffff1e7224 */ /* 0x000fe200078e000b */
[----:B------:R-:W-:Y:S01]  /*a670*/  SHF.R.U32.HI R21, RZ, 0x10, R13 ;  /* 0x00000010ff157819 */ /* 0x000fe2000001160d */
[----:B------:R-:W-:Y:S01]  /*a680*/  IMAD.MOV.U32 R23, RZ, RZ, R14 ;  /* 0x000000ffff177224 */ /* 0x000fe200078e000e */
[----:B------:R-:W-:Y:S01]  /*a690*/  SHF.R.U32.HI R41, RZ, 0x10, R27 ;  /* 0x00000010ff297819 */ /* 0x000fe2000001161b */
[----:B------:R-:W-:Y:S01]  /*a6a0*/  IMAD.MOV.U32 R22, RZ, RZ, R15 ;  /* 0x000000ffff167224 */ /* 0x000fe200078e000f */
[--C-:B------:R-:W-:Y:S01]  /*a6b0*/  SHF.R.U64 R28, R10, 0x10, R11.reuse ;  /* 0x000000100a1c7819 */ /* 0x100fe2000000120b */
[----:B------:R-:W-:Y:S01]  /*a6c0*/  IMAD.MOV.U32 R35, RZ, RZ, R8 ;  /* 0x000000ffff237224 */ /* 0x000fe200078e0008 */
[----:B------:R-:W-:Y:S01]  /*a6d0*/  SHF.R.U32.HI R25, RZ, 0x10, R11 ;  /* 0x00000010ff197819 */ /* 0x000fe2000001160b */
[----:B------:R-:W-:Y:S01]  /*a6e0*/  IMAD.MOV.U32 R34, RZ, RZ, R9 ;  /* 0x000000ffff227224 */ /* 0x000fe200078e0009 */
[--C-:B------:R-:W-:Y:S01]  /*a6f0*/  SHF.R.U64 R20, R14, 0x10, R15.reuse ;  /* 0x000000100e147819 */ /* 0x100fe2000000120f */
[----:B------:R-:W-:Y:S01]  /*a700*/  IMAD.MOV.U32 R27, RZ, RZ, R12 ;  /* 0x000000ffff1b7224 */ /* 0x000fe200078e000c */
[----:B------:R-:W-:Y:S01]  /*a710*/  SHF.R.U32.HI R13, RZ, 0x10, R15 ;  /* 0x00000010ff0d7819 */ /* 0x000fe2000001160f */
        /* <DEDUP_REMOVED lines=8> */
[----:B------:R-:W-:-:S04]  /*a7a0*/  DEPBAR.LE SB0, 0x1 ;  /* 0x000080400000791a */ /* 0x000fc80000000000 */
[--C-:B------:R-:W-:Y:S01]  /*a7b0*/  SHF.R.U64 R8, R18, 0x10, R19.reuse ;  /* 0x0000001012087819 */ /* 0x100fe20000001213 */
[----:B------:R-:W-:Y:S01]  /*a7c0*/  BSSY B1, `(.L_x_128) ;  /* 0x000015c000017945 */ /* 0x000fe20003800000 */
[----:B------:R-:W-:Y:S02]  /*a7d0*/  SHF.R.U32.HI R6, RZ, 0x10, R19 ;  /* 0x00000010ff067819 */ /* 0x000fe40000011613 */
[----:B------:R-:W-:Y:S02]  /*a7e0*/  PRMT R53, R53, 0x5410, R50 ;  /* 0x0000541035357816 */ /* 0x000fe40000000032 */
[----:B------:R-:W-:Y:S02]  /*a7f0*/  PRMT R52, R52, 0x5410, R48 ;  /* 0x0000541034347816 */ /* 0x000fe40000000030 */
[----:B------:R-:W-:Y:S02]  /*a800*/  PRMT R54, R54, 0x5410, R45 ;  /* 0x0000541036367816 */ /* 0x000fe4000000002d */
[----:B------:R-:W-:-:S02]  /*a810*/  PRMT R55, R55, 0x5410, R47 ;  /* 0x0000541037377816 */ /* 0x000fc4000000002f */
[----:B------:R-:W-:Y:S02]  /*a820*/  PRMT R58, R58, 0x5410, R46 ;  /* 0x000054103a3a7816 */ /* 0x000fe4000000002e */
[----:B------:R-:W-:Y:S02]  /*a830*/  PRMT R56, R56, 0x5410, R44 ;  /* 0x0000541038387816 */ /* 0x000fe4000000002c */
        /* <DEDUP_REMOVED lines=16> */
[----:B------:R-:W-:Y:S01]  /*a940*/  PRMT R68, R6, 0x5410, R10 ;  /* 0x0000541006447816 */ /* 0x000fe2000000000a */
[----:B------:R-:W-:Y:S06]  /*a950*/  BAR.SYNC.DEFER_BLOCKING 0x0 ;  /* 0x0000000000007b1d */ /* 0x000fec0000010000 */
[----:B------:R-:W-:Y:S05]  /*a960*/  @P0 BRA `(.L_x_129) ;  /* 0x0000141000000947 */ /* 0x000fea0003800000 */
[----:B------:R-:W-:Y:S01]  /*a970*/  ISETP.GE.AND P0, PT, R64, c[0x0][0x27c], PT ;  /* 0x00009f0040007a0c */ /* 0x000fe20003f06270 */
[----:B------:R-:W-:-:S12]  /*a980*/  BSSY B0, `(.L_x_130) ;  /* 0x0000065000007945 */ /* 0x000fd80003800000 */
[----:B------:R-:W-:Y:S05]  /*a990*/  @P0 BRA `(.L_x_131) ;  /* 0x0000063000000947 */ /* 0x000fea0003800000 */
[----:B------:R-:W-:Y:S01]  /*a9a0*/  MOV R8, c[0x0][0x27c] ;  /* 0x00009f0000087a02 */ /* 0x000fe20000000f00 */
[----:B------:R-:W-:Y:S01]  /*a9b0*/  HADD2.F32 R19, -RZ, R58.H0_H0 ;  /* 0x2000003aff137230 */ /* 0x000fe20000004100 */
[----:B------:R-:W-:Y:S01]  /*a9c0*/  LEA.HI R7, R61, R61, RZ, 0x1 ;  /* 0x0000003d3d077211 */ /* 0x000fe200078f08ff */
[----:B------:R-:W-:Y:S01]  /*a9d0*/  HADD2.F32 R18, -RZ, R56.H0_H0 ;  /* 0x20000038ff127230 */ /* 0x000fe20000004100 */
[----:B------:R-:W-:Y:S02]  /*a9e0*/  LEA.HI R8, R8, R62, RZ, 0x1d ;  /* 0x0000003e08087211 */ /* 0x000fe400078fe8ff */
[----:B------:R-:W-:Y:S02]  /*a9f0*/  SHF.L.U32 R6, R59, 0x6, RZ ;  /* 0x000000063b067819 */ /* 0x000fe400000006ff */
[----:B------:R-:W-:Y:S02]  /*aa00*/  SHF.R.S32.HI R10, RZ, 0x1f, R8 ;  /* 0x0000001fff0a7819 */ /* 0x000fe40000011408 */
[----:B------:R-:W-:-:S02]  /*aa10*/  LOP3.LUT R7, R7, 0x7fffffe, RZ, 0xc0, !PT ;  /* 0x07fffffe07077812 */ /* 0x000fc400078ec0ff */
[----:B------:R-:W-:Y:S02]  /*aa20*/  LOP3.LUT R6, R6, 0xc0, RZ, 0xc0, !PT ;  /* 0x000000c006067812 */ /* 0x000fe400078ec0ff */
[----:B------:R-:W-:Y:S02]  /*aa30*/  LEA.HI R10, R10, R8, RZ, 0x2 ;  /* 0x000000080a0a7211 */ /* 0x000fe400078f10ff */
[----:B------:R-:W-:Y:S02]  /*aa40*/  IADD3 R7, R61, -R7, RZ ;  /* 0x800000073d077210 */ /* 0x000fe40007ffe0ff */
[----:B------:R-:W-:Y:S02]  /*aa50*/  SHF.L.U32 R8, R8, 0x3, RZ ;  /* 0x0000000308087819 */ /* 0x000fe400000006ff */
[----:B------:R-:W-:Y:S02]  /*aa60*/  LOP3.LUT R9, R6, 0x18, R64, 0xf8, !PT ;  /* 0x0000001806097812 */ /* 0x000fe400078ef840 */
[----:B------:R-:W-:-:S02]  /*aa70*/  SHF.R.U32.HI R11, RZ, 0x3, R6 ;  /* 0x00000003ff0b7819 */ /* 0x000fc40000011606 */
[----:B------:R-:W-:Y:S02]  /*aa80*/  LEA R7, R63, R7, 0x3 ;  /* 0x000000073f077211 */ /* 0x000fe400078e18ff */
[----:B------:R-:W-:Y:S02]  /*aa90*/  LOP3.LUT R6, R6, 0x18, R8, 0xf8, !PT ;  /* 0x0000001806067812 */ /* 0x000fe400078ef808 */
[----:B------:R-:W-:Y:S02]  /*aaa0*/  SHF.L.U32 R8, R10, 0xa, RZ ;  /* 0x0000000a0a087819 */ /* 0x000fe400000006ff */
[-C--:B------:R-:W-:Y:S02]  /*aab0*/  LOP3.LUT R9, R9, R11.reuse, RZ, 0x3c, !PT ;  /* 0x0000000b09097212 */ /* 0x080fe400078e3cff */
[----:B------:R-:W-:Y:S02]  /*aac0*/  SHF.L.U32 R7, R7, 0x5, RZ ;  /* 0x0000000507077819 */ /* 0x000fe400000006ff */
[----:B------:R-:W-:-:S02]  /*aad0*/  LOP3.LUT R6, R6, R11, RZ, 0x3c, !PT ;  /* 0x0000000b06067212 */ /* 0x000fc400078e3cff */
[----:B------:R-:W-:Y:S02]  /*aae0*/  LOP3.LUT R8, R8, 0x7ffff000, RZ, 0xc0, !PT ;  /* 0x7ffff00008087812 */ /* 0x000fe400078ec0ff */
[----:B------:R-:W-:Y:S02]  /*aaf0*/  IADD3 R9, R7, R9, RZ ;  /* 0x0000000907097210 */ /* 0x000fe40007ffe0ff */
[----:B------:R-:W-:Y:S01]  /*ab00*/  IADD3 R6, R6, R8, R7 ;  /* 0x0000000806067210 */ /* 0x000fe20007ffe007 */
[--C-:B------:R-:W-:Y:S01]  /*ab10*/  HADD2.F32 R7, -RZ, R43.reuse.H0_H0 ;  /* 0x2000002bff077230 */ /* 0x100fe20000004100 */
[----:B------:R-:W-:Y:S02]  /*ab20*/  SHF.L.U32 R37, R9, 0x1, RZ ;  /* 0x0000000109257819 */ /* 0x000fe400000006ff */
[----:B------:R-:W-:Y:S01]  /*ab30*/  SHF.L.U32 R34, R6, 0x1, RZ ;  /* 0x0000000106227819 */ /* 0x000fe200000006ff */
[----:B------:R-:W-:Y:S02]  /*ab40*/  HADD2.F32 R6, -RZ, R43.H1_H1 ;  /* 0x3000002bff067230 */ /* 0x000fe40000004100 */
[----:B------:R-:W1:Y:S04]  /*ab50*/  LDS.128 R8, [R37+0x6100] ;  /* 0x0061000025087984 */ /* 0x000e680000000c00 */
[----:B------:R-:W2:Y:S01]  /*ab60*/  LDS.128 R12, [R34+0x6100] ;  /* 0x00610000220c7984 */ /* 0x000ea20000000c00 */
[----:B-1----:R-:W-:-:S02]  /*ab70*/  HADD2.F32 R25, -RZ, R9.H0_H0 ;  /* 0x20000009ff197230 */ /* 0x002fc40000004100 */
[----:B------:R-:W-:Y:S02]  /*ab80*/  HADD2.F32 R24, -RZ, R9.H1_H1 ;  /* 0x30000009ff187230 */ /* 0x000fe40000004100 */
[----:B------:R-:W-:Y:S02]  /*ab90*/  HADD2.F32 R23, -RZ, R8.H0_H0 ;  /* 0x20000008ff177230 */ /* 0x000fe40000004100 */
[----:B--2---:R-:W-:Y:S02]  /*aba0*/  HADD2.F32 R9, -RZ, R12.H0_H0 ;  /* 0x2000000cff097230 */ /* 0x004fe40000004100 */
[----:B------:R-:W-:Y:S02]  /*abb0*/  HADD2.F32 R22, -RZ, R8.H1_H1 ;  /* 0x30000008ff167230 */ /* 0x000fe40000004100 */
[--C-:B------:R-:W-:Y:S01]  /*abc0*/  HADD2.F32 R29, -RZ, R11.reuse.H0_H0 ;  /* 0x2000000bff1d7230 */ /* 0x100fe20000004100 */
[-C--:B------:R-:W-:Y:S01]  /*abd0*/  FMUL.FTZ R38, R9, R7.reuse ;  /* 0x0000000709267220 */ /* 0x080fe20000410000 */
[----:B------:R-:W-:Y:S01]  /*abe0*/  HADD2.F32 R28, -RZ, R11.H1_H1 ;  /* 0x3000000bff1c7230 */ /* 0x000fe20000004100 */
[----:B------:R-:W-:Y:S01]  /*abf0*/  FMUL.FTZ R11, R23, R7 ;  /* 0x00000007170b7220 */ /* 0x000fe20000410000 */
[--C-:B------:R-:W-:Y:S01]  /*ac00*/  HADD2.F32 R27, -RZ, R10.reuse.H0_H0 ;  /* 0x2000000aff1b7230 */ /* 0x100fe20000004100 */
[----:B------:R-:W-:Y:S01]  /*ac10*/  FMUL.FTZ R7, R22, R6 ;  /* 0x0000000616077220 */ /* 0x000fe20000410000 */
[----:B------:R-:W-:Y:S01]  /*ac20*/  HADD2.F32 R26, -RZ, R10.H1_H1 ;  /* 0x3000000aff1a7230 */ /* 0x000fe20000004100 */
[-C--:B------:R-:W-:Y:S01]  /*ac30*/  FFMA.FTZ R41, R9, R19.reuse, R11 ;  /* 0x0000001309297223 */ /* 0x080fe2000001000b */
[----:B------:R-:W-:Y:S01]  /*ac40*/  HADD2.F32 R8, -RZ, R12.H1_H1 ;  /* 0x3000000cff087230 */ /* 0x000fe20000004100 */
[----:B------:R-:W-:Y:S01]  /*ac50*/  FFMA.FTZ R19, R23, R19, -R38 ;  /* 0x0000001317137223 */ /* 0x000fe20000010826 */
[----:B------:R-:W-:-:S02]  /*ac60*/  HADD2.F32 R10, -RZ, R44.H0_H0 ;  /* 0x2000002cff0a7230 */ /* 0x000fc40000004100 */
[--C-:B------:R-:W-:Y:S01]  /*ac70*/  HADD2.F32 R21, -RZ, R15.reuse.H0_H0 ;  /* 0x2000000fff157230 */ /* 0x100fe20000004100 */
[C---:B------:R-:W-:Y:S01]  /*ac80*/  FFMA.FTZ R40, R8.reuse, R18, R7 ;  /* 0x0000001208287223 */ /* 0x040fe20000010007 */
[----:B------:R-:W-:Y:S01]  /*ac90*/  HADD2.F32 R20, -RZ, R15.H1_H1 ;  /* 0x3000000fff147230 */ /* 0x000fe20000004100 */
[----:B------:R-:W-:Y:S01]  /*aca0*/  FMUL.FTZ R9, R25, R10 ;  /* 0x0000000a19097220 */ /* 0x000fe20000410000 */
[----:B------:R-:W-:Y:S01]  /*acb0*/  HADD2.F32 R12, -RZ, R13.H0_H0 ;  /* 0x2000000dff0c7230 */ /* 0x000fe20000004100 */
[----:B------:R-:W-:Y:S01]  /*acc0*/  FMUL.FTZ R36, R8, R6 ;  /* 0x0000000608247220 */ /* 0x000fe20000410000 */
[----:B------:R-:W-:Y:S02]  /*acd0*/  HADD2.F32 R15, -RZ, R57.H0_H0 ;  /* 0x20000039ff0f7230 */ /* 0x000fe40000004100 */
[----:B------:R-:W-:Y:S01]  /*ace0*/  HADD2.F32 R7, -RZ, R44.H1_H1 ;  /* 0x3000002cff077230 */ /* 0x000fe20000004100 */
[C---:B------:R-:W-:Y:S01]  /*acf0*/  FMUL.FTZ R33, R12.reuse, R10 ;  /* 0x0000000a0c217220 */ /* 0x040fe20000410000 */
[----:B------:R-:W-:Y:S01]  /*ad00*/  HADD2.F32 R6, -RZ, R45.H0_H0 ;  /* 0x2000002dff067230 */ /* 0x000fe20000004100 */
[----:B------:R-:W-:Y:S01]  /*ad10*/  FFMA.FTZ R39, R12, R15, R9 ;  /* 0x0000000f0c277223 */ /* 0x000fe20000010009 */
[----:B------:R-:W-:Y:S01]  /*ad20*/  HADD2.F32 R17, -RZ, R13.H1_H1 ;  /* 0x3000000dff117230 */ /* 0x000fe20000004100 */
[-C--:B------:R-:W-:Y:S01]  /*ad30*/  FMUL.FTZ R10, R24, R7.reuse ;  /* 0x00000007180a7220 */ /* 0x080fe20000410000 */
[----:B------:R-:W-:Y:S01]  /*ad40*/  HADD2.F32 R13, -RZ, R53.H0_H0 ;  /* 0x20000035ff0d7230 */ /* 0x000fe20000004100 */
[-C--:B------:R-:W-:Y:S01]  /*ad50*/  FMUL.FTZ R9, R27, R6.reuse ;  /* 0x000000061b097220 */ /* 0x080fe20000410000 */
[--C-:B------:R-:W-:Y:S01]  /*ad60*/  HADD2.F32 R16, -RZ, R14.reuse.H0_H0 ;  /* 0x2000000eff107230 */ /* 0x100fe20000004100 */
[C---:B------:R-:W-:Y:S01]  /*ad70*/  FMUL.FTZ R31, R17.reuse, R7 ;  /* 0x00000007111f7220 */ /* 0x040fe20000410000 */
[----:B------:R-:W-:Y:S01]  /*ad80*/  HADD2.F32 R12, -RZ, R55.H0_H0 ;  /* 0x20000037ff0c7230 */ /* 0x000fe20000004100 */
[----:B------:R-:W-:Y:S01]  /*ad90*/  FFMA.FTZ R35, R17, R13, R10 ;  /* 0x0000000d11237223 */ /* 0x000fe2000001000a */
[----:B------:R-:W-:Y:S01]  /*ada0*/  HADD2.F32 R8, -RZ, R45.H1_H1 ;  /* 0x3000002dff087230 */ /* 0x000fe20000004100 */
[C---:B------:R-:W-:Y:S01]  /*adb0*/  FMUL.FTZ R17, R16.reuse, R6 ;  /* 0x0000000610117220 */ /* 0x040fe20000410000 */
[----:B------:R-:W-:Y:S01]  /*adc0*/  HADD2.F32 R14, -RZ, R14.H1_H1 ;  /* 0x3000000eff0e7230 */ /* 0x000fe20000004100 */
[----:B------:R-:W-:Y:S01]  /*add0*/  FFMA.FTZ R32, R16, R12, R9 ;  /* 0x0000000c10207223 */ /* 0x000fe20000010009 */
[----:B------:R-:W-:Y:S01]  /*ade0*/  HADD2.F32 R10, -RZ, R52.H0_H0 ;  /* 0x20000034ff0a7230 */ /* 0x000fe20000004100 */
[-C--:B------:R-:W-:Y:S01]  /*adf0*/  FMUL.FTZ R9, R26, R8.reuse ;  /* 0x000000081a097220 */ /* 0x080fe20000410000 */
[--C-:B------:R-:W-:Y:S01]  /*ae00*/  HADD2.F32 R7, -RZ, R46.reuse.H1_H1 ;  /* 0x3000002eff077230 */ /* 0x100fe20000004100 */
[C---:B------:R-:W-:Y:S01]  /*ae10*/  FMUL.FTZ R16, R14.reuse, R8 ;  /* 0x000000080e107220 */ /* 0x040fe20000410000 */
[----:B------:R-:W-:Y:S01]  /*ae20*/  HADD2.F32 R6, -RZ, R46.H0_H0 ;  /* 0x2000002eff067230 */ /* 0x000fe20000004100 */
[----:B------:R-:W-:Y:S01]  /*ae30*/  FFMA.FTZ R30, R14, R10, R9 ;  /* 0x0000000a0e1e7223 */ /* 0x000fe20000010009 */
[----:B------:R-:W-:Y:S01]  /*ae40*/  HADD2.F32 R9, -RZ, R54.H0_H0 ;  /* 0x20000036ff097230 */ /* 0x000fe20000004100 */
[----:B------:R-:W-:Y:S01]  /*ae50*/  FMUL.FTZ R11, R29, R7 ;  /* 0x000000071d0b7220 */ /* 0x000fe20000410000 */
[----:B------:R-:W-:Y:S01]  /*ae60*/  HADD2.F32 R8, -RZ, R49.H0_H0 ;  /* 0x20000031ff087230 */ /* 0x000fe20000004100 */
[----:B------:R-:W-:-:S02]  /*ae70*/  FMUL.FTZ R14, R28, R6 ;  /* 0x000000061c0e7220 */ /* 0x000fc40000410000 */
[C---:B------:R-:W-:Y:S02]  /*ae80*/  FMUL.FTZ R7, R21.reuse, R7 ;  /* 0x0000000715077220 */ /* 0x040fe40000410000 */
[C---:B------:R-:W-:Y:S02]  /*ae90*/  FMUL.FTZ R6, R20.reuse, R6 ;  /* 0x0000000614067220 */ /* 0x040fe40000410000 */
[----:B------:R-:W-:Y:S02]  /*aea0*/  FFMA.FTZ R21, R21, R9, R11 ;  /* 0x0000000915157223 */ /* 0x000fe4000001000b */
[----:B------:R-:W-:Y:S02]  /*aeb0*/  FFMA.FTZ R20, R20, R8, R14 ;  /* 0x0000000814147223 */ /* 0x000fe4000001000e */
[----:B------:R-:W-:Y:S02]  /*aec0*/  FFMA.FTZ R15, R25, R15, -R33 ;  /* 0x0000000f190f7223 */ /* 0x000fe40000010821 */
[----:B------:R-:W-:-:S02]  /*aed0*/  FFMA.FTZ R13, R24, R13, -R31 ;  /* 0x0000000d180d7223 */ /* 0x000fc4000001081f */
[----:B------:R-:W-:Y:S02]  /*aee0*/  FFMA.FTZ R18, R22, R18, -R36 ;  /* 0x0000001216127223 */ /* 0x000fe40000010824 */
[----:B------:R-:W-:Y:S01]  /*aef0*/  FFMA.FTZ R11, R27, R12, -R17 ;  /* 0x0000000c1b0b7223 */ /* 0x000fe20000010811 */
[----:B------:R-:W-:Y:S01]  /*af00*/  F2FP.PACK_AB R13, R13, R15 ;  /* 0x0000000f0d0d723e */ /* 0x000fe200000000ff */
[----:B------:R-:W-:Y:S01]  /*af10*/  FFMA.FTZ R14, R26, R10, -R16 ;  /* 0x0000000a1a0e7223 */ /* 0x000fe20000010810 */
[----:B------:R-:W-:Y:S01]  /*af20*/  F2FP.PACK_AB R12, R18, R19 ;  /* 0x00000013120c723e */ /* 0x000fe200000000ff */
[----:B------:R-:W-:Y:S01]  /*af30*/  FFMA.FTZ R7, R29, R9, -R7 ;  /* 0x000000091d077223 */ /* 0x000fe20000010807 */
[----:B------:R-:W-:Y:S01]  /*af40*/  F2FP.PACK_AB R9, R35, R39 ;  /* 0x000000272309723e */ /* 0x000fe200000000ff */
[----:B------:R-:W-:Y:S01]  /*af50*/  FFMA.FTZ R6, R28, R8, -R6 ;  /* 0x000000081c067223 */ /* 0x000fe20000010806 */
[----:B------:R-:W-:Y:S02]  /*af60*/  F2FP.PACK_AB R14, R14, R11 ;  /* 0x0000000b0e0e723e */ /* 0x000fe400000000ff */
[----:B------:R-:W-:-:S02]  /*af70*/  F2FP.PACK_AB R8, R40, R41 ;  /* 0x000000292808723e */ /* 0x000fc400000000ff */
[----:B------:R-:W-:Y:S02]  /*af80*/  F2FP.PACK_AB R15, R6, R7 ;  /* 0x00000007060f723e */ /* 0x000fe400000000ff */
[----:B------:R-:W-:Y:S02]  /*af90*/  F2FP.PACK_AB R10, R30, R32 ;  /* 0x000000201e0a723e */ /* 0x000fe400000000ff */
[----:B------:R-:W-:Y:S01]  /*afa0*/  F2FP.PACK_AB R11, R20, R21 ;  /* 0x00000015140b723e */ /* 0x000fe200000000ff */
[----:B------:R1:W-:Y:S04]  /*afb0*/  STS.128 [R37+0x6100], R12 ;  /* 0x0061000c25007388 */ /* 0x0003e80000000c00 */
[----:B------:R1:W-:Y:S02]  /*afc0*/  STS.128 [R34+0x6100], R8 ;  /* 0x0061000822007388 */ /* 0x0003e40000000c00 */
.L_x_131:
[----:B------:R-:W-:Y:S05]  /*afd0*/  BSYNC B0 ;  /* 0x0000000000007941 */ /* 0x000fea0003800000 */
.L_x_130:
[----:B------:R-:W-:Y:S01]  /*afe0*/  IADD3 R6, R64, 0x10, RZ ;  /* 0x0000001040067810 */ /* 0x000fe20007ffe0ff */
[----:B------:R-:W-:Y:S03]  /*aff0*/  BSSY B0, `(.L_x_132) ;  /* 0x000006c000007945 */ /* 0x000fe60003800000 */
[----:B------:R-:W-:-:S13]  /*b000*/  ISETP.GE.AND P0, PT, R6, c[0x0][0x27c], PT ;  /* 0x00009f0006007a0c */ /* 0x000fda0003f06270 */
[----:B------:R-:W-:Y:S05]  /*b010*/  @P0 BRA `(.L_x_133) ;  /* 0x0000069000000947 */ /* 0x000fea0003800000 */
[----:B-1----:R-:W-:Y:S01]  /*b020*/  SHF.R.S32.HI R10, RZ, 0x1f, R6 ;  /* 0x0000001fff0a7819 */ /* 0x002fe20000011406 */
[----:B------:R-:W-:Y:S01]  /*b030*/  HADD2.F32 R19, -RZ, R51.H1_H1 ;  /* 0x30000033ff137230 */ /* 0x000fe20000004100 */
[----:B------:R-:W-:Y:S01]  /*b040*/  LEA.HI R9, R61, R61, RZ, 0x1 ;  /* 0x0000003d3d097211 */ /* 0x000fe200078f08ff */
[----:B------:R-:W-:Y:S01]  /*b050*/  HADD2.F32 R18, -RZ, R52.H1_H1 ;  /* 0x30000034ff127230 */ /* 0x000fe20000004100 */
[CC--:B------:R-:W-:Y:S02]  /*b060*/  LEA.HI R8, R10.reuse, R6.reuse, RZ, 0x3 ;  /* 0x000000060a087211 */ /* 0x0c0fe400078f18ff */
[----:B------:R-:W-:Y:S02]  /*b070*/  SHF.L.U32 R11, R59, 0x6, RZ ;  /* 0x000000063b0b7819 */ /* 0x000fe400000006ff */
[----:B------:R-:W-:Y:S02]  /*b080*/  LOP3.LUT R9, R9, 0x7fffffe, RZ, 0xc0, !PT ;  /* 0x07fffffe09097812 */ /* 0x000fe400078ec0ff */
[----:B------:R-:W-:-:S02]  /*b090*/  LEA.HI R10, R10, R6, RZ, 0x5 ;  /* 0x000000060a0a7211 */ /* 0x000fc400078f28ff */
[----:B------:R-:W-:Y:S02]  /*b0a0*/  MOV R12, c[0x0][0x27c] ;  /* 0x00009f00000c7a02 */ /* 0x000fe40000000f00 */
[--C-:B------:R-:W-:Y:S02]  /*b0b0*/  SHF.R.S32.HI R7, RZ, 0x3, R8.reuse ;  /* 0x00000003ff077819 */ /* 0x100fe40000011408 */
[----:B------:R-:W-:Y:S02]  /*b0c0*/  LOP3.LUT R6, R11, 0xc0, RZ, 0xc0, !PT ;  /* 0x000000c00b067812 */ /* 0x000fe400078ec0ff */
[----:B------:R-:W-:Y:S02]  /*b0d0*/  IADD3 R9, R61, -R9, RZ ;  /* 0x800000093d097210 */ /* 0x000fe40007ffe0ff */
[----:B------:R-:W-:Y:S02]  /*b0e0*/  LEA.HI R7, R12, R7, RZ, 0x1d ;  /* 0x000000070c077211 */ /* 0x000fe400078fe8ff */
[----:B------:R-:W-:Y:S01]  /*b0f0*/  LOP3.LUT R11, R6, 0x18, R8, 0xf8, !PT ;  /* 0x00000018060b7812 */ /* 0x000fe200078ef808 */
[----:B------:R-:W-:Y:S01]  /*b100*/  IMAD R8, R63, 0x8, R9 ;  /* 0x000000083f087824 */ /* 0x000fe200078e0209 */
[----:B------:R-:W-:-:S02]  /*b110*/  SHF.R.S32.HI R9, RZ, 0x1f, R7 ;  /* 0x0000001fff097819 */ /* 0x000fc40000011407 */
[----:B------:R-:W-:Y:S02]  /*b120*/  SHF.L.U32 R10, R10, 0x7, RZ ;  /* 0x000000070a0a7819 */ /* 0x000fe400000006ff */
[----:B------:R-:W-:Y:S02]  /*b130*/  SHF.L.U32 R12, R8, 0x5, RZ ;  /* 0x00000005080c7819 */ /* 0x000fe400000006ff */
[----:B------:R-:W-:Y:S02]  /*b140*/  SHF.L.U32 R8, R7, 0x3, RZ ;  /* 0x0000000307087819 */ /* 0x000fe400000006ff */
[----:B------:R-:W-:Y:S02]  /*b150*/  LEA.HI R7, R9, R7, RZ, 0x2 ;  /* 0x0000000709077211 */ /* 0x000fe400078f10ff */
[----:B------:R-:W-:Y:S02]  /*b160*/  SHF.R.U32.HI R14, RZ, 0x3, R6 ;  /* 0x00000003ff0e7819 */ /* 0x000fe40000011606 */
[----:B------:R-:W-:Y:S01]  /*b170*/  LOP3.LUT R8, R6, 0x18, R8, 0xf8, !PT ;  /* 0x0000001806087812 */ /* 0x000fe200078ef808 */
[----:B------:R-:W-:Y:S01]  /*b180*/  IMAD.SHL.U32 R6, R7, 0x400, RZ ;  /* 0x0000040007067824 */ /* 0x000fe200078e00ff */
[----:B------:R-:W-:-:S02]  /*b190*/  LOP3.LUT R13, R10, 0x7ffff000, RZ, 0xc0, !PT ;  /* 0x7ffff0000a0d7812 */ /* 0x000fc400078ec0ff */
[-C--:B------:R-:W-:Y:S02]  /*b1a0*/  LOP3.LUT R10, R11, R14.reuse, RZ, 0x3c, !PT ;  /* 0x0000000e0b0a7212 */ /* 0x080fe400078e3cff */
[----:B------:R-:W-:Y:S02]  /*b1b0*/  LOP3.LUT R7, R8, R14, RZ, 0x3c, !PT ;  /* 0x0000000e08077212 */ /* 0x000fe400078e3cff */
[----:B------:R-:W-:Y:S02]  /*b1c0*/  LOP3.LUT R6, R6, 0x7ffff000, RZ, 0xc0, !PT ;  /* 0x7ffff00006067812 */ /* 0x000fe400078ec0ff */
[--C-:B------:R-:W-:Y:S02]  /*b1d0*/  IADD3 R9, R10, R13, R12.reuse ;  /* 0x0000000d0a097210 */ /* 0x100fe40007ffe00c */
[----:B------:R-:W-:Y:S01]  /*b1e0*/  IADD3 R6, R7, R6, R12 ;  /* 0x0000000607067210 */ /* 0x000fe20007ffe00c */
[----:B------:R-:W-:Y:S01]  /*b1f0*/  HADD2.F32 R7, -RZ, R47.H0_H0 ;  /* 0x2000002fff077230 */ /* 0x000fe20000004100 */
[----:B------:R-:W-:-:S02]  /*b200*/  SHF.L.U32 R38, R9, 0x1, RZ ;  /* 0x0000000109267819 */ /* 0x000fc400000006ff */
[----:B------:R-:W-:Y:S01]  /*b210*/  SHF.L.U32 R34, R6, 0x1, RZ ;  /* 0x0000000106227819 */ /* 0x000fe200000006ff */
[----:B------:R-:W-:Y:S02]  /*b220*/  HADD2.F32 R6, -RZ, R47.H1_H1 ;  /* 0x3000002fff067230 */ /* 0x000fe40000004100 */
[----:B------:R-:W1:Y:S04]  /*b230*/  LDS.128 R8, [R38+0x6100] ;  /* 0x0061000026087984 */ /* 0x000e680000000c00 */
[----:B------:R-:W2:Y:S01]  /*b240*/  LDS.128 R12, [R34+0x6100] ;  /* 0x00610000220c7984 */ /* 0x000ea20000000c00 */
[--C-:B-1----:R-:W-:Y:S02]  /*b250*/  HADD2.F32 R25, -RZ, R9.reuse.H0_H0 ;  /* 0x20000009ff197230 */ /* 0x102fe40000004100 */
[----:B------:R-:W-:-:S02]  /*b260*/  HADD2.F32 R24, -RZ, R9.H1_H1 ;  /* 0x30000009ff187230 */ /* 0x000fc40000004100 */
        /* <DEDUP_REMOVED lines=20> */
[----:B------:R-:W-:Y:S02]  /*b3b0*/  HADD2.F32 R15, -RZ, R53.H1_H1 ;  /* 0x30000035ff0f7230 */ /* 0x000fe40000004100 */
[----:B------:R-:W-:Y:S01]  /*b3c0*/  HADD2.F32 R7, -RZ, R48.H1_H1 ;  /* 0x30000030ff077230 */ /* 0x000fe20000004100 */
[C---:B------:R-:W-:Y:S01]  /*b3d0*/  FMUL.FTZ R33, R12.reuse, R10 ;  /* 0x0000000a0c217220 */ /* 0x040fe20000410000 */
[----:B------:R-:W-:Y:S01]  /*b3e0*/  HADD2.F32 R6, -RZ, R49.H1_H1 ;  /* 0x30000031ff067230 */ /* 0x000fe20000004100 */
[----:B------:R-:W-:Y:S01]  /*b3f0*/  FFMA.FTZ R39, R12, R15, R9 ;  /* 0x0000000f0c277223 */ /* 0x000fe20000010009 */
[----:B------:R-:W-:Y:S01]  /*b400*/  HADD2.F32 R17, -RZ, R13.H1_H1 ;  /* 0x3000000dff117230 */ /* 0x000fe20000004100 */
[-C--:B------:R-:W-:Y:S01]  /*b410*/  FMUL.FTZ R10, R24, R7.reuse ;  /* 0x00000007180a7220 */ /* 0x080fe20000410000 */
[----:B------:R-:W-:Y:S01]  /*b420*/  HADD2.F32 R13, -RZ, R54.H1_H1 ;  /* 0x30000036ff0d7230 */ /* 0x000fe20000004100 */
[-C--:B------:R-:W-:Y:S01]  /*b430*/  FMUL.FTZ R9, R27, R6.reuse ;  /* 0x000000061b097220 */ /* 0x080fe20000410000 */
[----:B------:R-:W-:Y:S01]  /*b440*/  HADD2.F32 R16, -RZ, R14.H0_H0 ;  /* 0x2000000eff107230 */ /* 0x000fe20000004100 */
[C---:B------:R-:W-:Y:S01]  /*b450*/  FMUL.FTZ R31, R17.reuse, R7 ;  /* 0x00000007111f7220 */ /* 0x040fe20000410000 */
[----:B------:R-:W-:Y:S01]  /*b460*/  HADD2.F32 R12, -RZ, R55.H1_H1 ;  /* 0x30000037ff0c7230 */ /* 0x000fe20000004100 */
[----:B------:R-:W-:Y:S01]  /*b470*/  FFMA.FTZ R35, R17, R13, R10 ;  /* 0x0000000d11237223 */ /* 0x000fe2000001000a */
[----:B------:R-:W-:Y:S01]  /*b480*/  HADD2.F32 R8, -RZ, R50.H0_H0 ;  /* 0x20000032ff087230 */ /* 0x000fe20000004100 */
[C---:B------:R-:W-:Y:S01]  /*b490*/  FMUL.FTZ R17, R16.reuse, R6 ;  /* 0x0000000610117220 */ /* 0x040fe20000410000 */
[----:B------:R-:W-:Y:S01]  /*b4a0*/  HADD2.F32 R14, -RZ, R14.H1_H1 ;  /* 0x3000000eff0e7230 */ /* 0x000fe20000004100 */
[----:B------:R-:W-:Y:S01]  /*b4b0*/  FFMA.FTZ R32, R16, R12, R9 ;  /* 0x0000000c10207223 */ /* 0x000fe20000010009 */
[----:B------:R-:W-:Y:S01]  /*b4c0*/  HADD2.F32 R10, -RZ, R56.H1_H1 ;  /* 0x30000038ff0a7230 */ /* 0x000fe20000004100 */
[-C--:B------:R-:W-:Y:S01]  /*b4d0*/  FMUL.FTZ R9, R26, R8.reuse ;  /* 0x000000081a097220 */ /* 0x080fe20000410000 */
[----:B------:R-:W-:Y:S01]  /*b4e0*/  HADD2.F32 R7, -RZ, R51.H0_H0 ;  /* 0x20000033ff077230 */ /* 0x000fe20000004100 */
[C---:B------:R-:W-:Y:S01]  /*b4f0*/  FMUL.FTZ R16, R14.reuse, R8 ;  /* 0x000000080e107220 */ /* 0x040fe20000410000 */
[----:B------:R-:W-:Y:S01]  /*b500*/  HADD2.F32 R6, -RZ, R50.H1_H1 ;  /* 0x30000032ff067230 */ /* 0x000fe20000004100 */
[----:B------:R-:W-:Y:S01]  /*b510*/  FFMA.FTZ R30, R14, R10, R9 ;  /* 0x0000000a0e1e7223 */ /* 0x000fe20000010009 */
[----:B------:R-:W-:Y:S01]  /*b520*/  HADD2.F32 R9, -RZ, R58.H1_H1 ;  /* 0x3000003aff097230 */ /* 0x000fe20000004100 */
[----:B------:R-:W-:Y:S01]  /*b530*/  FMUL.FTZ R11, R29, R7 ;  /* 0x000000071d0b7220 */ /* 0x000fe20000410000 */
[----:B------:R-:W-:Y:S01]  /*b540*/  HADD2.F32 R8, -RZ, R57.H1_H1 ;  /* 0x30000039ff087230 */ /* 0x000fe20000004100 */
        /* <DEDUP_REMOVED lines=22> */
.L_x_133:
[----:B------:R-:W-:Y:S05]  /*b6b0*/  BSYNC B0 ;  /* 0x0000000000007941 */ /* 0x000fea0003800000 */
.L_x_132:
[----:B------:R-:W-:-:S04]  /*b6c0*/  IADD3 R6, R64, 0x20, RZ ;  /* 0x0000002040067810 */ /* 0x000fc80007ffe0ff */
[----:B------:R-:W-:-:S13]  /*b6d0*/  ISETP.GE.AND P0, PT, R6, c[0x0][0x27c], PT ;  /* 0x00009f0006007a0c */ /* 0x000fda0003f06270 */
[----:B------:R-:W-:Y:S05]  /*b6e0*/  @P0 BRA `(.L_x_129) ;  /* 0x0000069000000947 */ /* 0x000fea0003800000 */
[----:B-1----:R-:W-:Y:S01]  /*b6f0*/  SHF.R.S32.HI R10, RZ, 0x1f, R6 ;  /* 0x0000001fff0a7819 */ /* 0x002fe20000011406 */
[--C-:B------:R-:W-:Y:S01]  /*b700*/  HADD2.F32 R19, -RZ, R69.reuse.H0_H0 ;  /* 0x20000045ff137230 */ /* 0x100fe20000004100 */
        /* <DEDUP_REMOVED lines=62> */
[----:B------:R-:W-:Y:S01]  /*baf0*/  HADD2.F32 R13, -RZ, R70.H1_H1 ;  /* 0x30000046ff0d7230 */ /* 0x000fe20000004100 */
        /* <DEDUP_REMOVED lines=9> */
[----:B------:R-:W-:Y:S01]  /*bb90*/  HADD2.F32 R10, -RZ, R71.H1_H1 ;  /* 0x30000047ff0a7230 */ /* 0x000fe20000004100 */
[-C--:B------:R-:W-:Y:S01]  /*bba0*/  FMUL.FTZ R9, R26, R8.reuse ;  /* 0x000000081a097220 */ /* 0x080fe20000410000 */
[--C-:B------:R-:W-:Y:S01]  /*bbb0*/  HADD2.F32 R7, -RZ, R68.reuse.H1_H1 ;  /* 0x30000044ff077230 */ /* 0x100fe20000004100 */
[C---:B------:R-:W-:Y:S01]  /*bbc0*/  FMUL.FTZ R16, R14.reuse, R8 ;  /* 0x000000080e107220 */ /* 0x040fe20000410000 */
[----:B------:R-:W-:Y:S01]  /*bbd0*/  HADD2.F32 R6, -RZ, R68.H0_H0 ;  /* 0x20000044ff067230 */ /* 0x000fe20000004100 */
[----:B------:R-:W-:Y:S01]  /*bbe0*/  FFMA.FTZ R30, R14, R10, R9 ;  /* 0x0000000a0e1e7223 */ /* 0x000fe20000010009 */
[--C-:B------:R-:W-:Y:S01]  /*bbf0*/  HADD2.F32 R9, -RZ, R72.reuse.H1_H1 ;  /* 0x30000048ff097230 */ /* 0x100fe20000004100 */
        /* <DEDUP_REMOVED lines=24> */
.L_x_129:
[----:B------:R-:W-:Y:S05]  /*bd80*/  BSYNC B1 ;  /* 0x0000000000017941 */ /* 0x000fea0003800000 */
.L_x_128:
[----:B------:R-:W-:-:S04]  /*bd90*/  IADD3 R16, R61, 0x40, RZ ;  /* 0x000000403d107810 */ /* 0x000fc80007ffe0ff */
[----:B------:R-:W-:-:S13]  /*bda0*/  ISETP.GE.AND P0, PT, R16, R42, PT ;  /* 0x0000002a1000720c */ /* 0x000fda0003f06270 */
[----:B------:R-:W-:Y:S05]  /*bdb0*/  @P0 BRA `(.L_x_115) ;  /* 0x000014a000000947 */ /* 0x000fea0003800000 */
[----:B------:R-:W-:Y:S01]  /*bdc0*/  ISETP.GE.AND P0, PT, R64, c[0x0][0x27c], PT ;  /* 0x00009f0040007a0c */ /* 0x000fe20003f06270 */
[----:B------:R-:W-:-:S12]  /*bdd0*/  BSSY B0, `(.L_x_134) ;  /* 0x0000068000007945 */ /* 0x000fd80003800000 */
[----:B------:R-:W-:Y:S05]  /*bde0*/  @P0 BRA `(.L_x_135) ;  /* 0x0000066000000947 */ /* 0x000fea0003800000 */
[----:B------:R-:W-:Y:S01]  /*bdf0*/  SHF.R.S32.HI R6, RZ, 0x1f, R16 ;  /* 0x0000001fff067819 */ /* 0x000fe20000011410 */
[----:B------:R-:W-:Y:S01]  /*be00*/  HADD2.F32 R20, -RZ, R58.H0_H0 ;  /* 0x2000003aff147230 */ /* 0x000fe20000004100 */
[----:B-1----:R-:W-:Y:S01]  /*be10*/  MOV R10, c[0x0][0x27c] ;  /* 0x00009f00000a7a02 */ /* 0x002fe20000000f00 */
[----:B------:R-:W-:Y:S01]  /*be20*/  HADD2.F32 R19, -RZ, R56.H0_H0 ;  /* 0x20000038ff137230 */ /* 0x000fe20000004100 */
[-C--:B------:R-:W-:Y:S02]  /*be30*/  LEA.HI R9, R16, R16.reuse, RZ, 0x1 ;  /* 0x0000001010097211 */ /* 0x080fe400078f08ff */
[----:B------:R-:W-:Y:S02]  /*be40*/  LEA.HI R6, R6, R16, RZ, 0x3 ;  /* 0x0000001006067211 */ /* 0x000fe400078f18ff */
[----:B------:R-:W-:Y:S02]  /*be50*/  LEA.HI R10, R10, R62, RZ, 0x1d ;  /* 0x0000003e0a0a7211 */ /* 0x000fe400078fe8ff */
[----:B------:R-:W-:-:S02]  /*be60*/  SHF.L.U32 R8, R9, 0x5, RZ ;  /* 0x0000000509087819 */ /* 0x000fc400000006ff */
[----:B------:R-:W-:Y:S02]  /*be70*/  LOP3.LUT R9, R9, 0x7fffffe, RZ, 0xc0, !PT ;  /* 0x07fffffe09097812 */ /* 0x000fe400078ec0ff */
[----:B------:R-:W-:Y:S02]  /*be80*/  SHF.L.U32 R7, R6, 0x5, RZ ;  /* 0x0000000506077819 */ /* 0x000fe400000006ff */
[----:B------:R-:W-:Y:S02]  /*be90*/  SHF.R.S32.HI R11, RZ, 0x1f, R10 ;  /* 0x0000001fff0b7819 */ /* 0x000fe4000001140a */
[----:B------:R-:W-:Y:S02]  /*bea0*/  LOP3.LUT R6, R8, 0xc0, RZ, 0xc0, !PT ;  /* 0x000000c008067812 */ /* 0x000fe400078ec0ff */
[----:B------:R-:W-:Y:S02]  /*beb0*/  IADD3 R8, R16, -R9, RZ ;  /* 0x8000000910087210 */ /* 0x000fe40007ffe0ff */
[----:B------:R-:W-:-:S02]  /*bec0*/  LOP3.LUT R7, R7, 0xffffff00, RZ, 0xc0, !PT ;  /* 0xffffff0007077812 */ /* 0x000fc400078ec0ff */
[----:B------:R-:W-:Y:S02]  /*bed0*/  LEA.HI R11, R11, R10, RZ, 0x2 ;  /* 0x0000000a0b0b7211 */ /* 0x000fe400078f10ff */
[----:B------:R-:W-:Y:S02]  /*bee0*/  SHF.L.U32 R10, R10, 0x3, RZ ;  /* 0x000000030a0a7819 */ /* 0x000fe400000006ff */
[----:B------:R-:W-:Y:S02]  /*bef0*/  LEA R7, R8, R7, 0x5 ;  /* 0x0000000708077211 */ /* 0x000fe400078e28ff */
[C---:B------:R-:W-:Y:S02]  /*bf00*/  LOP3.LUT R9, R6.reuse, 0x18, R64, 0xf8, !PT ;  /* 0x0000001806097812 */ /* 0x040fe400078ef840 */
[----:B------:R-:W-:Y:S02]  /*bf10*/  SHF.R.U32.HI R12, RZ, 0x3, R6 ;  /* 0x00000003ff0c7819 */ /* 0x000fe40000011606 */
[----:B------:R-:W-:-:S02]  /*bf20*/  LOP3.LUT R8, R6, 0x18, R10, 0xf8, !PT ;  /* 0x0000001806087812 */ /* 0x000fc400078ef80a */
[----:B------:R-:W-:Y:S02]  /*bf30*/  SHF.L.U32 R6, R11, 0xa, RZ ;  /* 0x0000000a0b067819 */ /* 0x000fe400000006ff */
[-C--:B------:R-:W-:Y:S02]  /*bf40*/  LOP3.LUT R9, R9, R12.reuse, RZ, 0x3c, !PT ;  /* 0x0000000c09097212 */ /* 0x080fe400078e3cff */
[----:B------:R-:W-:Y:S02]  /*bf50*/  LOP3.LUT R8, R8, R12, RZ, 0x3c, !PT ;  /* 0x0000000c08087212 */ /* 0x000fe400078e3cff */
[----:B------:R-:W-:Y:S02]  /*bf60*/  LOP3.LUT R6, R6, 0x7ffff000, RZ, 0xc0, !PT ;  /* 0x7ffff00006067812 */ /* 0x000fe400078ec0ff */
[----:B------:R-:W-:Y:S02]  /*bf70*/  IADD3 R9, R7, R9, RZ ;  /* 0x0000000907097210 */ /* 0x000fe40007ffe0ff */
        /* <DEDUP_REMOVED lines=13> */
[C---:B------:R-:W-:Y:S01]  /*c050*/  FMUL.FTZ R40, R7.reuse, R9 ;  /* 0x0000000907287220 */ /* 0x040fe20000410000 */
[----:B------:R-:W-:Y:S01]  /*c060*/  HADD2.F32 R29, -RZ, R11.H1_H1 ;  /* 0x3000000bff1d7230 */ /* 0x000fe20000004100 */
[-C--:B------:R-:W-:Y:S01]  /*c070*/  FMUL.FTZ R11, R7, R24.reuse ;  /* 0x00000018070b7220 */ /* 0x080fe20000410000 */
[--C-:B------:R-:W-:Y:S01]  /*c080*/  HADD2.F32 R28, -RZ, R10.reuse.H0_H0 ;  /* 0x2000000aff1c7230 */ /* 0x100fe20000004100 */
[----:B------:R-:W-:Y:S01]  /*c090*/  FMUL.FTZ R7, R6, R23 ;  /* 0x0000001706077220 */ /* 0x000fe20000410000 */
[----:B------:R-:W-:Y:S01]  /*c0a0*/  HADD2.F32 R27, -RZ, R10.H1_H1 ;  /* 0x3000000aff1b7230 */ /* 0x000fe20000004100 */
[C---:B------:R-:W-:Y:S01]  /*c0b0*/  FFMA.FTZ R43, R20.reuse, R9, R11 ;  /* 0x00000009142b7223 */ /* 0x040fe2000001000b */
[----:B------:R-:W-:Y:S01]  /*c0c0*/  HADD2.F32 R8, -RZ, R12.H1_H1 ;  /* 0x3000000cff087230 */ /* 0x000fe20000004100 */
[----:B------:R-:W-:Y:S01]  /*c0d0*/  FFMA.FTZ R20, R20, R24, -R40 ;  /* 0x0000001814147223 */ /* 0x000fe20000010828 */
[----:B------:R-:W-:-:S02]  /*c0e0*/  HADD2.F32 R10, -RZ, R44.H0_H0 ;  /* 0x2000002cff0a7230 */ /* 0x000fc40000004100 */
[--C-:B------:R-:W-:Y:S01]  /*c0f0*/  HADD2.F32 R22, -RZ, R15.reuse.H0_H0 ;  /* 0x2000000fff167230 */ /* 0x100fe20000004100 */
[----:B------:R-:W-:Y:S01]  /*c100*/  FFMA.FTZ R42, R19, R8, R7 ;  /* 0x00000008132a7223 */ /* 0x000fe20000010007 */
[----:B------:R-:W-:Y:S01]  /*c110*/  HADD2.F32 R21, -RZ, R15.H1_H1 ;  /* 0x3000000fff157230 */ /* 0x000fe20000004100 */
[----:B------:R-:W-:Y:S01]  /*c120*/  FMUL.FTZ R9, R10, R26 ;  /* 0x0000001a0a097220 */ /* 0x000fe20000410000 */
[----:B------:R-:W-:Y:S01]  /*c130*/  HADD2.F32 R12, -RZ, R13.H0_H0 ;  /* 0x2000000dff0c7230 */ /* 0x000fe20000004100 */
[----:B------:R-:W-:Y:S01]  /*c140*/  FMUL.FTZ R38, R6, R8 ;  /* 0x0000000806267220 */ /* 0x000fe20000410000 */
[----:B------:R-:W-:Y:S02]  /*c150*/  HADD2.F32 R15, -RZ, R57.H0_H0 ;  /* 0x20000039ff0f7230 */ /* 0x000fe40000004100 */
[----:B------:R-:W-:Y:S01]  /*c160*/  HADD2.F32 R7, -RZ, R44.H1_H1 ;  /* 0x3000002cff077230 */ /* 0x000fe20000004100 */
[-C--:B------:R-:W-:Y:S01]  /*c170*/  FMUL.FTZ R35, R10, R12.reuse ;  /* 0x0000000c0a237220 */ /* 0x080fe20000410000 */
[----:B------:R-:W-:Y:S01]  /*c180*/  HADD2.F32 R6, -RZ, R45.H0_H0 ;  /* 0x2000002dff067230 */ /* 0x000fe20000004100 */
[----:B------:R-:W-:Y:S01]  /*c190*/  FFMA.FTZ R41, R15, R12, R9 ;  /* 0x0000000c0f297223 */ /* 0x000fe20000010009 */
[----:B------:R-:W-:Y:S01]  /*c1a0*/  HADD2.F32 R18, -RZ, R13.H1_H1 ;  /* 0x3000000dff127230 */ /* 0x000fe20000004100 */
[C---:B------:R-:W-:Y:S01]  /*c1b0*/  FMUL.FTZ R10, R7.reuse, R25 ;  /* 0x00000019070a7220 */ /* 0x040fe20000410000 */
[----:B------:R-:W-:Y:S01]  /*c1c0*/  HADD2.F32 R13, -RZ, R53.H0_H0 ;  /* 0x20000035ff0d7230 */ /* 0x000fe20000004100 */
[C---:B------:R-:W-:Y:S01]  /*c1d0*/  FMUL.FTZ R9, R6.reuse, R28 ;  /* 0x0000001c06097220 */ /* 0x040fe20000410000 */
[--C-:B------:R-:W-:Y:S01]  /*c1e0*/  HADD2.F32 R17, -RZ, R14.reuse.H0_H0 ;  /* 0x2000000eff117230 */ /* 0x100fe20000004100 */
[-C--:B------:R-:W-:Y:S01]  /*c1f0*/  FMUL.FTZ R33, R7, R18.reuse ;  /* 0x0000001207217220 */ /* 0x080fe20000410000 */
[----:B------:R-:W-:Y:S01]  /*c200*/  HADD2.F32 R12, -RZ, R55.H0_H0 ;  /* 0x20000037ff0c7230 */ /* 0x000fe20000004100 */
[----:B------:R-:W-:Y:S01]  /*c210*/  FFMA.FTZ R37, R13, R18, R10 ;  /* 0x000000120d257223 */ /* 0x000fe2000001000a */
[----:B------:R-:W-:Y:S01]  /*c220*/  HADD2.F32 R8, -RZ, R45.H1_H1 ;  /* 0x3000002dff087230 */ /* 0x000fe20000004100 */
[-C--:B------:R-:W-:Y:S01]  /*c230*/  FMUL.FTZ R31, R6, R17.reuse ;  /* 0x00000011061f7220 */ /* 0x080fe20000410000 */
[----:B------:R-:W-:Y:S01]  /*c240*/  HADD2.F32 R14, -RZ, R14.H1_H1 ;  /* 0x3000000eff0e7230 */ /* 0x000fe20000004100 */
[----:B------:R-:W-:Y:S01]  /*c250*/  FFMA.FTZ R34, R12, R17, R9 ;  /* 0x000000110c227223 */ /* 0x000fe20000010009 */
[----:B------:R-:W-:Y:S01]  /*c260*/  HADD2.F32 R10, -RZ, R52.H0_H0 ;  /* 0x20000034ff0a7230 */ /* 0x000fe20000004100 */
[C---:B------:R-:W-:Y:S01]  /*c270*/  FMUL.FTZ R9, R8.reuse, R27 ;  /* 0x0000001b08097220 */ /* 0x040fe20000410000 */
[--C-:B------:R-:W-:Y:S01]  /*c280*/  HADD2.F32 R7, -RZ, R46.reuse.H1_H1 ;  /* 0x3000002eff077230 */ /* 0x100fe20000004100 */
[-C--:B------:R-:W-:Y:S01]  /*c290*/  FMUL.FTZ R18, R8, R14.reuse ;  /* 0x0000000e08127220 */ /* 0x080fe20000410000 */
[----:B------:R-:W-:Y:S01]  /*c2a0*/  HADD2.F32 R6, -RZ, R46.H0_H0 ;  /* 0x2000002eff067230 */ /* 0x000fe20000004100 */
[----:B------:R-:W-:Y:S01]  /*c2b0*/  FFMA.FTZ R32, R10, R14, R9 ;  /* 0x0000000e0a207223 */ /* 0x000fe20000010009 */
[----:B------:R-:W-:Y:S01]  /*c2c0*/  HADD2.F32 R9, -RZ, R54.H0_H0 ;  /* 0x20000036ff097230 */ /* 0x000fe20000004100 */
[----:B------:R-:W-:Y:S01]  /*c2d0*/  FMUL.FTZ R11, R7, R30 ;  /* 0x0000001e070b7220 */ /* 0x000fe20000410000 */
[----:B------:R-:W-:Y:S01]  /*c2e0*/  HADD2.F32 R8, -RZ, R49.H0_H0 ;  /* 0x20000031ff087230 */ /* 0x000fe20000004100 */
[----:B------:R-:W-:-:S02]  /*c2f0*/  FMUL.FTZ R14, R6, R29 ;  /* 0x0000001d060e7220 */ /* 0x000fc40000410000 */
[-C--:B------:R-:W-:Y:S02]  /*c300*/  FMUL.FTZ R17, R7, R22.reuse ;  /* 0x0000001607117220 */ /* 0x080fe40000410000 */
[-C--:B------:R-:W-:Y:S02]  /*c310*/  FMUL.FTZ R6, R6, R21.reuse ;  /* 0x0000001506067220 */ /* 0x080fe40000410000 */
        /* <DEDUP_REMOVED lines=19> */
.L_x_135:
[----:B------:R-:W-:Y:S05]  /*c450*/  BSYNC B0 ;  /* 0x0000000000007941 */ /* 0x000fea0003800000 */
.L_x_134:
[----:B------:R-:W-:Y:S01]  /*c460*/  IADD3 R6, R64, 0x10, RZ ;  /* 0x0000001040067810 */ /* 0x000fe20007ffe0ff */
[----:B------:R-:W-:Y:S03]  /*c470*/  BSSY B0, `(.L_x_136) ;  /* 0x000006f000007945 */ /* 0x000fe60003800000 */
[----:B------:R-:W-:-:S13]  /*c480*/  ISETP.GE.AND P0, PT, R6, c[0x0][0x27c], PT ;  /* 0x00009f0006007a0c */ /* 0x000fda0003f06270 */
[----:B------:R-:W-:Y:S05]  /*c490*/  @P0 BRA `(.L_x_137) ;  /* 0x000006c000000947 */ /* 0x000fea0003800000 */
[----:B------:R-:W-:Y:S01]  /*c4a0*/  SHF.R.S32.HI R7, RZ, 0x1f, R6 ;  /* 0x0000001fff077819 */ /* 0x000fe20000011406 */
[----:B------:R-:W-:Y:S01]  /*c4b0*/  HADD2.F32 R20, -RZ, R51.H1_H1 ;  /* 0x30000033ff147230 */ /* 0x000fe20000004100 */
[----:B-1----:R-:W-:Y:S01]  /*c4c0*/  SHF.R.S32.HI R9, RZ, 0x1f, R16 ;  /* 0x0000001fff097819 */ /* 0x002fe20000011410 */
[----:B------:R-:W-:Y:S01]  /*c4d0*/  HADD2.F32 R19, -RZ, R52.H1_H1 ;  /* 0x30000034ff137230 */ /* 0x000fe20000004100 */
[----:B------:R-:W-:Y:S02]  /*c4e0*/  LEA.HI R11, R16, R16, RZ, 0x1 ;  /* 0x00000010100b7211 */ /* 0x000fe400078f08ff */
[CC--:B------:R-:W-:Y:S02]  /*c4f0*/  LEA.HI R8, R7.reuse, R6.reuse, RZ, 0x3 ;  /* 0x0000000607087211 */ /* 0x0c0fe400078f18ff */
[----:B------:R-:W-:Y:S01]  /*c500*/  LEA.HI R12, R7, R6, RZ, 0x5 ;  /* 0x00000006070c7211 */ /* 0x000fe200078f28ff */
[----:B------:R-:W-:Y:S01]  /*c510*/  IMAD.SHL.U32 R10, R11, 0x20, RZ ;  /* 0x000000200b0a7824 */ /* 0x000fe200078e00ff */
[----:B------:R-:W-:-:S02]  /*c520*/  LEA.HI R6, R9, R16, RZ, 0x3 ;  /* 0x0000001009067211 */ /* 0x000fc400078f18ff */
[----:B------:R-:W-:Y:S02]  /*c530*/  MOV R13, c[0x0][0x27c] ;  /* 0x00009f00000d7a02 */ /* 0x000fe40000000f00 */
[----:B------:R-:W-:Y:S02]  /*c540*/  SHF.R.S32.HI R7, RZ, 0x3, R8 ;  /* 0x00000003ff077819 */ /* 0x000fe40000011408 */
[----:B------:R-:W-:Y:S02]  /*c550*/  LOP3.LUT R11, R11, 0x7fffffe, RZ, 0xc0, !PT ;  /* 0x07fffffe0b0b7812 */ /* 0x000fe400078ec0ff */
[----:B------:R-:W-:Y:S02]  /*c560*/  SHF.L.U32 R9, R6, 0x5, RZ ;  /* 0x0000000506097819 */ /* 0x000fe400000006ff */
[----:B------:R-:W-:Y:S01]  /*c570*/  LOP3.LUT R6, R10, 0xc0, RZ, 0xc0, !PT ;  /* 0x000000c00a067812 */ /* 0x000fe200078ec0ff */
[----:B------:R-:W-:Y:S01]  /*c580*/  IMAD.IADD R11, R16, 0x1, -R11 ;  /* 0x00000001100b7824 */ /* 0x000fe200078e0a0b */
[----:B------:R-:W-:-:S02]  /*c590*/  LEA.HI R7, R13, R7, RZ, 0x1d ;  /* 0x000000070d077211 */ /* 0x000fc400078fe8ff */
[----:B------:R-:W-:Y:S02]  /*c5a0*/  LOP3.LUT R9, R9, 0xffffff00, RZ, 0xc0, !PT ;  /* 0xffffff0009097812 */ /* 0x000fe400078ec0ff */
[----:B------:R-:W-:Y:S02]  /*c5b0*/  SHF.L.U32 R10, R12, 0x7, RZ ;  /* 0x000000070c0a7819 */ /* 0x000fe400000006ff */
[----:B------:R-:W-:Y:S01]  /*c5c0*/  LOP3.LUT R12, R6, 0x18, R8, 0xf8, !PT ;  /* 0x00000018060c7812 */ /* 0x000fe200078ef808 */
[----:B------:R-:W-:Y:S01]  /*c5d0*/  IMAD R13, R11, 0x20, R9 ;  /* 0x000000200b0d7824 */ /* 0x000fe200078e0209 */
[----:B------:R-:W-:Y:S02]  /*c5e0*/  SHF.R.S32.HI R8, RZ, 0x1f, R7 ;  /* 0x0000001fff087819 */ /* 0x000fe40000011407 */
[----:B------:R-:W-:Y:S02]  /*c5f0*/  SHF.L.U32 R11, R7, 0x3, RZ ;  /* 0x00000003070b7819 */ /* 0x000fe400000006ff */
[----:B------:R-:W-:-:S02]  /*c600*/  LEA.HI R7, R8, R7, RZ, 0x2 ;  /* 0x0000000708077211 */ /* 0x000fc400078f10ff */
[----:B------:R-:W-:Y:S02]  /*c610*/  SHF.R.U32.HI R14, RZ, 0x3, R6 ;  /* 0x00000003ff0e7819 */ /* 0x000fe40000011606 */
[----:B------:R-:W-:Y:S01]  /*c620*/  LOP3.LUT R8, R6, 0x18, R11, 0xf8, !PT ;  /* 0x0000001806087812 */ /* 0x000fe200078ef80b */
[----:B------:R-:W-:Y:S01]  /*c630*/  IMAD.SHL.U32 R6, R7, 0x400, RZ ;  /* 0x0000040007067824 */ /* 0x000fe200078e00ff */
[----:B------:R-:W-:Y:S02]  /*c640*/  LOP3.LUT R9, R10, 0x7ffff000, RZ, 0xc0, !PT ;  /* 0x7ffff0000a097812 */ /* 0x000fe400078ec0ff */
[-C--:B------:R-:W-:Y:S02]  /*c650*/  LOP3.LUT R10, R12, R14.reuse, RZ, 0x3c, !PT ;  /* 0x0000000e0c0a7212 */ /* 0x080fe400078e3cff */
[----:B------:R-:W-:Y:S02]  /*c660*/  LOP3.LUT R7, R8, R14, RZ, 0x3c, !PT ;  /* 0x0000000e08077212 */ /* 0x000fe400078e3cff */
[----:B------:R-:W-:-:S02]  /*c670*/  LOP3.LUT R6, R6, 0x7ffff000, RZ, 0xc0, !PT ;  /* 0x7ffff00006067812 */ /* 0x000fc400078ec0ff */
[----:B------:R-:W-:Y:S02]  /*c680*/  IADD3 R9, R10, R13, R9 ;  /* 0x0000000d0a097210 */ /* 0x000fe40007ffe009 */
        /* <DEDUP_REMOVED lines=29> */
[----:B------:R-:W-:Y:S02]  /*c860*/  HADD2.F32 R15, -RZ, R53.H1_H1 ;  /* 0x30000035ff0f7230 */ /* 0x000fe40000004100 */
[----:B------:R-:W-:Y:S01]  /*c870*/  HADD2.F32 R7, -RZ, R48.H1_H1 ;  /* 0x30000030ff077230 */ /* 0x000fe20000004100 */
[-C--:B------:R-:W-:Y:S01]  /*c880*/  FMUL.FTZ R35, R10, R12.reuse ;  /* 0x0000000c0a237220 */ /* 0x080fe20000410000 */
[----:B------:R-:W-:Y:S01]  /*c890*/  HADD2.F32 R6, -RZ, R49.H1_H1 ;  /* 0x30000031ff067230 */ /* 0x000fe20000004100 */
[----:B------:R-:W-:Y:S01]  /*c8a0*/  FFMA.FTZ R41, R15, R12, R9 ;  /* 0x0000000c0f297223 */ /* 0x000fe20000010009 */
[----:B------:R-:W-:Y:S01]  /*c8b0*/  HADD2.F32 R18, -RZ, R13.H1_H1 ;  /* 0x3000000dff127230 */ /* 0x000fe20000004100 */
[C---:B------:R-:W-:Y:S01]  /*c8c0*/  FMUL.FTZ R10, R7.reuse, R25 ;  /* 0x00000019070a7220 */ /* 0x040fe20000410000 */
[----:B------:R-:W-:Y:S01]  /*c8d0*/  HADD2.F32 R13, -RZ, R54.H1_H1 ;  /* 0x30000036ff0d7230 */ /* 0x000fe20000004100 */
[C---:B------:R-:W-:Y:S01]  /*c8e0*/  FMUL.FTZ R9, R6.reuse, R28 ;  /* 0x0000001c06097220 */ /* 0x040fe20000410000 */
[----:B------:R-:W-:Y:S01]  /*c8f0*/  HADD2.F32 R17, -RZ, R14.H0_H0 ;  /* 0x2000000eff117230 */ /* 0x000fe20000004100 */
[-C--:B------:R-:W-:Y:S01]  /*c900*/  FMUL.FTZ R33, R7, R18.reuse ;  /* 0x0000001207217220 */ /* 0x080fe20000410000 */
[----:B------:R-:W-:Y:S01]  /*c910*/  HADD2.F32 R12, -RZ, R55.H1_H1 ;  /* 0x30000037ff0c7230 */ /* 0x000fe20000004100 */
[----:B------:R-:W-:Y:S01]  /*c920*/  FFMA.FTZ R37, R13, R18, R10 ;  /* 0x000000120d257223 */ /* 0x000fe2000001000a */
[----:B------:R-:W-:Y:S01]  /*c930*/  HADD2.F32 R8, -RZ, R50.H0_H0 ;  /* 0x20000032ff087230 */ /* 0x000fe20000004100 */
[-C--:B------:R-:W-:Y:S01]  /*c940*/  FMUL.FTZ R31, R6, R17.reuse ;  /* 0x00000011061f7220 */ /* 0x080fe20000410000 */
[----:B------:R-:W-:Y:S01]  /*c950*/  HADD2.F32 R14, -RZ, R14.H1_H1 ;  /* 0x3000000eff0e7230 */ /* 0x000fe20000004100 */
[----:B------:R-:W-:Y:S01]  /*c960*/  FFMA.FTZ R34, R12, R17, R9 ;  /* 0x000000110c227223 */ /* 0x000fe20000010009 */
[----:B------:R-:W-:Y:S01]  /*c970*/  HADD2.F32 R10, -RZ, R56.H1_H1 ;  /* 0x30000038ff0a7230 */ /* 0x000fe20000004100 */
[C---:B------:R-:W-:Y:S01]  /*c980*/  FMUL.FTZ R9, R8.reuse, R27 ;  /* 0x0000001b08097220 */ /* 0x040fe20000410000 */
[----:B------:R-:W-:Y:S01]  /*c990*/  HADD2.F32 R7, -RZ, R51.H0_H0 ;  /* 0x20000033ff077230 */ /* 0x000fe20000004100 */
[-C--:B------:R-:W-:Y:S01]  /*c9a0*/  FMUL.FTZ R18, R8, R14.reuse ;  /* 0x0000000e08127220 */ /* 0x080fe20000410000 */
[----:B------:R-:W-:Y:S01]  /*c9b0*/  HADD2.F32 R6, -RZ, R50.H1_H1 ;  /* 0x30000032ff067230 */ /* 0x000fe20000004100 */
[----:B------:R-:W-:Y:S01]  /*c9c0*/  FFMA.FTZ R32, R10, R14, R9 ;  /* 0x0000000e0a207223 */ /* 0x000fe20000010009 */
[----:B------:R-:W-:Y:S01]  /*c9d0*/  HADD2.F32 R9, -RZ, R58.H1_H1 ;  /* 0x3000003aff097230 */ /* 0x000fe20000004100 */
[----:B------:R-:W-:Y:S01]  /*c9e0*/  FMUL.FTZ R11, R7, R30 ;  /* 0x0000001e070b7220 */ /* 0x000fe20000410000 */
[----:B------:R-:W-:Y:S01]  /*c9f0*/  HADD2.F32 R8, -RZ, R57.H1_H1 ;  /* 0x30000039ff087230 */ /* 0x000fe20000004100 */
        /* <DEDUP_REMOVED lines=22> */
.L_x_137:
[----:B------:R-:W-:Y:S05]  /*cb60*/  BSYNC B0 ;  /* 0x0000000000007941 */ /* 0x000fea0003800000 */
.L_x_136:
[----:B------:R-:W-:-:S04]  /*cb70*/  IADD3 R6, R64, 0x20, RZ ;  /* 0x0000002040067810 */ /* 0x000fc80007ffe0ff */
[----:B------:R-:W-:-:S13]  /*cb80*/  ISETP.GE.AND P0, PT, R6, c[0x0][0x27c], PT ;  /* 0x00009f0006007a0c */ /* 0x000fda0003f06270 */
[----:B------:R-:W-:Y:S05]  /*cb90*/  @P0 BRA `(.L_x_115) ;  /* 0x000006c000000947 */ /* 0x000fea0003800000 */
[----:B------:R-:W-:Y:S01]  /*cba0*/  SHF.R.S32.HI R7, RZ, 0x1f, R6 ;  /* 0x0000001fff077819 */ /* 0x000fe20000011406 */
[--C-:B------:R-:W-:Y:S01]  /*cbb0*/  HADD2.F32 R19, -RZ, R69.reuse.H0_H0 ;  /* 0x20000045ff137230 */ /* 0x100fe20000004100 */
[----:B-1----:R-:W-:Y:S01]  /*cbc0*/  LEA.HI R10, R16, R16, RZ, 0x1 ;  /* 0x00000010100a7211 */ /* 0x002fe200078f08ff */
[----:B------:R-:W-:Y:S01]  /*cbd0*/  HADD2.F32 R18, -RZ, R69.H1_H1 ;  /* 0x30000045ff127230 */ /* 0x000fe20000004100 */
[----:B------:R-:W-:Y:S02]  /*cbe0*/  SHF.R.S32.HI R9, RZ, 0x1f, R16 ;  /* 0x0000001fff097819 */ /* 0x000fe40000011410 */
[CC--:B------:R-:W-:Y:S02]  /*cbf0*/  LEA.HI R8, R7.reuse, R6.reuse, RZ, 0x3 ;  /* 0x0000000607087211 */ /* 0x0c0fe400078f18ff */
[----:B------:R-:W-:Y:S02]  /*cc00*/  LEA.HI R13, R7, R6, RZ, 0x5 ;  /* 0x00000006070d7211 */ /* 0x000fe400078f28ff */
[----:B------:R-:W-:Y:S01]  /*cc10*/  LEA.HI R6, R9, R16, RZ, 0x3 ;  /* 0x0000001009067211 */ /* 0x000fe200078f18ff */
[C---:B------:R-:W-:Y:S01]  /*cc20*/  IMAD.SHL.U32 R9, R10.reuse, 0x20, RZ ;  /* 0x000000200a097824 */ /* 0x040fe200078e00ff */
[----:B------:R-:W-:-:S02]  /*cc30*/  LOP3.LUT R7, R10, 0x7fffffe, RZ, 0xc0, !PT ;  /* 0x07fffffe0a077812 */ /* 0x000fc400078ec0ff */
[----:B------:R-:W-:Y:S02]  /*cc40*/  MOV R14, c[0x0][0x27c] ;  /* 0x00009f00000e7a02 */ /* 0x000fe40000000f00 */
[----:B------:R-:W-:Y:S01]  /*cc50*/  SHF.R.S32.HI R11, RZ, 0x3, R8 ;  /* 0x00000003ff0b7819 */ /* 0x000fe20000011408 */
[----:B------:R-:W-:Y:S01]  /*cc60*/  IMAD.IADD R12, R16, 0x1, -R7 ;  /* 0x00000001100c7824 */ /* 0x000fe200078e0a07 */
[----:B------:R-:W-:Y:S02]  /*cc70*/  SHF.L.U32 R10, R6, 0x5, RZ ;  /* 0x00000005060a7819 */ /* 0x000fe400000006ff */
[----:B------:R-:W-:Y:S02]  /*cc80*/  LOP3.LUT R6, R9, 0xc0, RZ, 0xc0, !PT ;  /* 0x000000c009067812 */ /* 0x000fe400078ec0ff */
[----:B------:R-:W-:Y:S02]  /*cc90*/  LEA.HI R7, R14, R11, RZ, 0x1d ;  /* 0x0000000b0e077211 */ /* 0x000fe400078fe8ff */
[----:B------:R-:W-:-:S02]  /*cca0*/  LOP3.LUT R9, R10, 0xffffff00, RZ, 0xc0, !PT ;  /* 0xffffff000a097812 */ /* 0x000fc400078ec0ff */
[----:B------:R-:W-:Y:S02]  /*ccb0*/  SHF.L.U32 R11, R13, 0x7, RZ ;  /* 0x000000070d0b7819 */ /* 0x000fe400000006ff */
[----:B------:R-:W-:Y:S01]  /*ccc0*/  LOP3.LUT R10, R6, 0x18, R8, 0xf8, !PT ;  /* 0x00000018060a7812 */ /* 0x000fe200078ef808 */
[----:B------:R-:W-:Y:S01]  /*ccd0*/  IMAD R12, R12, 0x20, R9 ;  /* 0x000000200c0c7824 */ /* 0x000fe200078e0209 */
[----:B------:R-:W-:Y:S02]  /*cce0*/  SHF.R.U32.HI R13, RZ, 0x3, R6 ;  /* 0x00000003ff0d7819 */ /* 0x000fe40000011606 */
[----:B------:R-:W-:Y:S02]  /*ccf0*/  SHF.R.S32.HI R8, RZ, 0x1f, R7 ;  /* 0x0000001fff087819 */ /* 0x000fe40000011407 */
[----:B------:R-:W-:Y:S02]  /*cd00*/  LOP3.LUT R9, R10, R13, RZ, 0x3c, !PT ;  /* 0x0000000d0a097212 */ /* 0x000fe400078e3cff */
[----:B------:R-:W-:-:S02]  /*cd10*/  SHF.L.U32 R10, R7, 0x3, RZ ;  /* 0x00000003070a7819 */ /* 0x000fc400000006ff */
[----:B------:R-:W-:Y:S02]  /*cd20*/  LEA.HI R7, R8, R7, RZ, 0x2 ;  /* 0x0000000708077211 */ /* 0x000fe400078f10ff */
[----:B------:R-:W-:Y:S02]  /*cd30*/  LOP3.LUT R8, R6, 0x18, R10, 0xf8, !PT ;  /* 0x0000001806087812 */ /* 0x000fe400078ef80a */
[----:B------:R-:W-:Y:S01]  /*cd40*/  LOP3.LUT R11, R11, 0x7ffff000, RZ, 0xc0, !PT ;  /* 0x7ffff0000b0b7812 */ /* 0x000fe200078ec0ff */
[----:B------:R-:W-:Y:S01]  /*cd50*/  IMAD.SHL.U32 R6, R7, 0x400, RZ ;  /* 0x0000040007067824 */ /* 0x000fe200078e00ff */
[----:B------:R-:W-:Y:S02]  /*cd60*/  LOP3.LUT R7, R8, R13, RZ, 0x3c, !PT ;  /* 0x0000000d08077212 */ /* 0x000fe400078e3cff */
[----:B------:R-:W-:Y:S02]  /*cd70*/  IADD3 R9, R9, R12, R11 ;  /* 0x0000000c09097210 */ /* 0x000fe40007ffe00b */
[----:B------:R-:W-:-:S02]  /*cd80*/  LOP3.LUT R6, R6, 0x7ffff000, RZ, 0xc0, !PT ;  /* 0x7ffff00006067812 */ /* 0x000fc400078ec0ff */
[----:B------:R-:W-:Y:S02]  /*cd90*/  SHF.L.U32 R38, R9, 0x1, RZ ;  /* 0x0000000109267819 */ /* 0x000fe400000006ff */
[----:B------:R-:W-:Y:S01]  /*cda0*/  IADD3 R6, R7, R6, R12 ;  /* 0x0000000607067210 */ /* 0x000fe20007ffe00c */
[--C-:B------:R-:W-:Y:S02]  /*cdb0*/  HADD2.F32 R7, -RZ, R60.reuse.H0_H0 ;  /* 0x2000003cff077230 */ /* 0x100fe40000004100 */
[----:B------:R-:W1:Y:S01]  /*cdc0*/  LDS.128 R8, [R38+0x6100] ;  /* 0x0061000026087984 */ /* 0x000e620000000c00 */
[----:B------:R-:W-:Y:S01]  /*cdd0*/  SHF.L.U32 R34, R6, 0x1, RZ ;  /* 0x0000000106227819 */ /* 0x000fe200000006ff */
[----:B------:R-:W-:-:S04]  /*cde0*/  HADD2.F32 R6, -RZ, R60.H1_H1 ;  /* 0x3000003cff067230 */ /* 0x000fc80000004100 */
[----:B------:R-:W2:Y:S01]  /*cdf0*/  LDS.128 R12, [R34+0x6100] ;  /* 0x00610000220c7984 */ /* 0x000ea20000000c00 */
[--C-:B-1----:R-:W-:Y:S02]  /*ce00*/  HADD2.F32 R25, -RZ, R9.reuse.H0_H0 ;  /* 0x20000009ff197230 */ /* 0x102fe40000004100 */
[----:B------:R-:W-:Y:S02]  /*ce10*/  HADD2.F32 R24, -RZ, R9.H1_H1 ;  /* 0x30000009ff187230 */ /* 0x000fe40000004100 */
[----:B------:R-:W-:Y:S02]  /*ce20*/  HADD2.F32 R23, -RZ, R8.H0_H0 ;  /* 0x20000008ff177230 */ /* 0x000fe40000004100 */
[----:B--2---:R-:W-:Y:S02]  /*ce30*/  HADD2.F32 R9, -RZ, R12.H0_H0 ;  /* 0x2000000cff097230 */ /* 0x004fe40000004100 */
[----:B------:R-:W-:Y:S02]  /*ce40*/  HADD2.F32 R22, -RZ, R8.H1_H1 ;  /* 0x30000008ff167230 */ /* 0x000fe40000004100 */
[--C-:B------:R-:W-:Y:S01]  /*ce50*/  HADD2.F32 R29, -RZ, R11.reuse.H0_H0 ;  /* 0x2000000bff1d7230 */ /* 0x100fe20000004100 */
[C---:B------:R-:W-:Y:S01]  /*ce60*/  FMUL.FTZ R37, R7.reuse, R9 ;  /* 0x0000000907257220 */ /* 0x040fe20000410000 */
[----:B------:R-:W-:Y:S01]  /*ce70*/  HADD2.F32 R28, -RZ, R11.H1_H1 ;  /* 0x3000000bff1c7230 */ /* 0x000fe20000004100 */
[----:B------:R-:W-:Y:S01]  /*ce80*/  FMUL.FTZ R11, R7, R23 ;  /* 0x00000017070b7220 */ /* 0x000fe20000410000 */
        /* <DEDUP_REMOVED lines=8> */
[-C--:B------:R-:W-:Y:S01]  /*cf10*/  FFMA.FTZ R40, R18, R8.reuse, R7 ;  /* 0x0000000812287223 */ /* 0x080fe20000010007 */
        /* <DEDUP_REMOVED lines=11> */
[----:B------:R-:W-:Y:S01]  /*cfd0*/  HADD2.F32 R13, -RZ, R70.H1_H1 ;  /* 0x30000046ff0d7230 */ /* 0x000fe20000004100 */
        /* <DEDUP_REMOVED lines=9> */
[----:B------:R-:W-:Y:S01]  /*d070*/  HADD2.F32 R10, -RZ, R71.H1_H1 ;  /* 0x30000047ff0a7230 */ /* 0x000fe20000004100 */
[C---:B------:R-:W-:Y:S01]  /*d080*/  FMUL.FTZ R9, R8.reuse, R26 ;  /* 0x0000001a08097220 */ /* 0x040fe20000410000 */
[--C-:B------:R-:W-:Y:S01]  /*d090*/  HADD2.F32 R7, -RZ, R68.reuse.H1_H1 ;  /* 0x30000044ff077230 */ /* 0x100fe20000004100 */
[-C--:B------:R-:W-:Y:S01]  /*d0a0*/  FMUL.FTZ R16, R8, R14.reuse ;  /* 0x0000000e08107220 */ /* 0x080fe20000410000 */
[----:B------:R-:W-:Y:S01]  /*d0b0*/  HADD2.F32 R6, -RZ, R68.H0_H0 ;  /* 0x20000044ff067230 */ /* 0x000fe20000004100 */
[----:B------:R-:W-:Y:S01]  /*d0c0*/  FFMA.FTZ R30, R10, R14, R9 ;  /* 0x0000000e0a1e7223 */ /* 0x000fe20000010009 */
[--C-:B------:R-:W-:Y:S01]  /*d0d0*/  HADD2.F32 R9, -RZ, R72.reuse.H1_H1 ;  /* 0x30000048ff097230 */ /* 0x100fe20000004100 */
        /* <DEDUP_REMOVED lines=24> */
.L_x_115:
[----:B------:R-:W-:Y:S05]  /*d260*/  BSYNC B2 ;  /* 0x0000000000027941 */ /* 0x000fea0003800000 */
.L_x_99:
[----:B-1----:R-:W-:Y:S01]  /*d270*/  IMAD R8, R75, c[0x0][0x208], RZ ;  /* 0x000082004b087a24 */ /* 0x002fe200078e02ff */
[----:B------:R-:W-:-:S04]  /*d280*/  DEPBAR.LE SB0, 0x0 ;  /* 0x000080000000791a */ /* 0x000fc80000000000 */
[----:B------:R-:W-:Y:S01]  /*d290*/  IMAD.WIDE.U32 R6, R251, c[0x0][0x208], RZ ;  /* 0x00008200fb067a25 */ /* 0x000fe200078e00ff */
[C---:B------:R-:W-:Y:S02]  /*d2a0*/  ISETP.GE.AND P2, PT, R176.reuse, c[0x0][0x1d4], PT ;  /* 0x00007500b0007a0c */ /* 0x040fe40003f46270 */
[----:B------:R-:W-:Y:S01]  /*d2b0*/  SHF.L.U32 R220, R3, 0x1, RZ ;  /* 0x0000000103dc7819 */ /* 0x000fe200000006ff */
[----:B------:R-:W-:Y:S01]  /*d2c0*/  IMAD R8, R251, c[0x0][0x20c], R8 ;  /* 0x00008300fb087a24 */ /* 0x000fe200078e0208 */
[----:B------:R-:W-:Y:S01]  /*d2d0*/  BAR.SYNC.DEFER_BLOCKING 0x0 ;  /* 0x0000000000007b1d */ /* 0x000fe20000010000 */
[----:B------:R-:W-:Y:S01]  /*d2e0*/  IMAD.WIDE R14, R176, 0x2, RZ ;  /* 0x00000002b00e7825 */ /* 0x000fe200078e02ff */
[----:B------:R-:W-:Y:S02]  /*d2f0*/  SHF.L.U32 R224, R0, 0x1, RZ ;  /* 0x0000000100e07819 */ /* 0x000fe400000006ff */
[----:B------:R-:W-:Y:S01]  /*d300*/  IADD3 R7, R7, R8, RZ ;  /* 0x0000000807077210 */ /* 0x000fe20007ffe0ff */
[----:B------:R-:W-:Y:S01]  /*d310*/  IMAD R8, R76, c[0x0][0x218], RZ ;  /* 0x000086004c087a24 */ /* 0x000fe200078e02ff */
[----:B------:R-:W-:-:S02]  /*d320*/  LEA R0, R2, R220, 0x1 ;  /* 0x000000dc02007211 */ /* 0x000fc400078e08ff */
[----:B------:R-:W-:Y:S01]  /*d330*/  LEA R225, R4, R224, 0x1 ;  /* 0x000000e004e17211 */ /* 0x000fe200078e08ff */
[----:B------:R-:W-:Y:S01]  /*d340*/  IMAD.WIDE.U32 R6, R244, c[0x0][0x218], R6 ;  /* 0x00008600f4067a25 */ /* 0x000fe200078e0006 */
[----:B------:R-:W-:Y:S02]  /*d350*/  SHF.L.U32 R226, R226, 0x1, RZ ;  /* 0x00000001e2e27819 */ /* 0x000fe400000006ff */
[----:B------:R-:W-:Y:S01]  /*d360*/  P2R R34, PR, RZ, 0x8 ;  /* 0x00000008ff227803 */ /* 0x000fe20000000000 */
[----:B------:R-:W-:Y:S01]  /*d370*/  IMAD R8, R244, c[0x0][0x21c], R8 ;  /* 0x00008700f4087a24 */ /* 0x000fe200078e0208 */
[----:B------:R-:W-:Y:S02]  /*d380*/  IADD3 R6, P0, R78, R6, RZ ;  /* 0x000000064e067210 */ /* 0x000fe40007f1e0ff */
[----:B------:R-:W-:Y:S02]  /*d390*/  SHF.R.S32.HI R161, RZ, 0x1f, R176 ;  /* 0x0000001fffa17819 */ /* 0x000fe400000114b0 */
[----:B------:R-:W-:-:S02]  /*d3a0*/  IADD3.X R8, R77, R7, R8, P0, !PT ;  /* 0x000000074d087210 */ /* 0x000fc400007fe408 */
[----:B------:R-:W-:-:S04]  /*d3b0*/  LEA R7, P0, R6, c[0x0][0x1f8], 0x1 ;  /* 0x00007e0006077a11 */ /* 0x000fc800078008ff */
[----:B------:R-:W-:Y:S01]  /*d3c0*/  LEA.HI.X R6, R6, c[0x0][0x1fc], R8, 0x1, P0 ;  /* 0x00007f0006067a11 */ /* 0x000fe200000f0c08 */
[----:B------:R-:W1:Y:S04]  /*d3d0*/  SHFL.IDX PT, R13, R7, RZ, 0x1c1f ;  /* 0x001c1fff070d7589 */ /* 0x000e6800000e0000 */
[----:B------:R2:W3:Y:S04]  /*d3e0*/  SHFL.IDX PT, R11, R7, 0x1, 0x1c1f ;  /* 0x003c1f00070b7f89 */ /* 0x0004e800000e0000 */
[----:B------:R-:W4:Y:S04]  /*d3f0*/  SHFL.IDX PT, R12, R6, RZ, 0x1c1f ;  /* 0x001c1fff060c7589 */ /* 0x000f2800000e0000 */
[----:B------:R5:W5:Y:S04]  /*d400*/  SHFL.IDX PT, R10, R6, 0x1, 0x1c1f ;  /* 0x003c1f00060a7f89 */ /* 0x000b6800000e0000 */
[----:B------:R-:W-:Y:S04]  /*d410*/  LDSM.16.M88.4 R20, [R220+0x3100] ;  /* 0x00310000dc14783b */ /* 0x000fe80000000200 */
[----:B------:R-:W-:Y:S01]  /*d420*/  LDSM.16.M88.4 R52, [R220+0x3500] ;  /* 0x00350000dc34783b */ /* 0x000fe20000000200 */
[----:B-1----:R-:W-:-:S03]  /*d430*/  IADD3 R32, P1, R13, R14, RZ ;  /* 0x0000000e0d207210 */ /* 0x002fc60007f3e0ff */
[----:B------:R-:W-:Y:S01]  /*d440*/  LDSM.16.M88.4 R48, [R220+0x3900] ;  /* 0x00390000dc30783b */ /* 0x000fe20000000200 */
[----:B--2---:R-:W-:Y:S02]  /*d450*/  SHF.R.S32.HI R7, RZ, 0x1f, R74 ;  /* 0x0000001fff077819 */ /* 0x004fe4000001144a */
[----:B---3--:R-:W-:Y:S01]  /*d460*/  IADD3 R28, P0, R14, R11, RZ ;  /* 0x0000000b0e1c7210 */ /* 0x008fe20007f1e0ff */
[----:B------:R-:W-:Y:S01]  /*d470*/  LDSM.16.M88.4 R44, [R220+0x3d00] ;  /* 0x003d0000dc2c783b */ /* 0x000fe20000000200 */
[----:B------:R-:W-:Y:S02]  /*d480*/  LEA.HI R7, R7, R74, RZ, 0x3 ;  /* 0x0000004a07077211 */ /* 0x000fe400078f18ff */
[----:B----4-:R-:W-:Y:S01]  /*d490*/  IADD3.X R33, R12, R15, RZ, P1, !PT ;  /* 0x0000000f0c217210 */ /* 0x010fe20000ffe4ff */
[----:B------:R-:W-:Y:S01]  /*d4a0*/  LDSM.16.M88.4 R56, [R0+0x3100] ;  /* 0x003100000038783b */ /* 0x000fe20000000200 */
[----:B-----5:R-:W-:Y:S02]  /*d4b0*/  SHF.R.S32.HI R6, RZ, 0x1f, R73 ;  /* 0x0000001fff067819 */ /* 0x020fe40000011449 */
[----:B------:R-:W-:Y:S01]  /*d4c0*/  LOP3.LUT R240, R7, 0xfffffff8, RZ, 0xc0, !PT ;  /* 0xfffffff807f07812 */ /* 0x000fe200078ec0ff */
[----:B------:R-:W-:Y:S01]  /*d4d0*/  LDSM.16.M88.4 R80, [R0+0x3500] ;  /* 0x003500000050783b */ /* 0x000fe20000000200 */
[----:B------:R-:W-:-:S02]  /*d4e0*/  LEA.HI R6, R6, R73, RZ, 0x3 ;  /* 0x0000004906067211 */ /* 0x000fc400078f18ff */
[----:B------:R-:W-:Y:S01]  /*d4f0*/  IADD3.X R29, R15, R10, RZ, P0, !PT ;  /* 0x0000000a0f1d7210 */ /* 0x000fe200007fe4ff */
[----:B------:R-:W-:Y:S01]  /*d500*/  IMAD.WIDE R8, R240, 0x2, RZ ;  /* 0x00000002f0087825 */ /* 0x000fe200078e02ff */
[----:B------:R-:W-:Y:S01]  /*d510*/  LOP3.LUT R241, R6, 0xfffffff8, RZ, 0xc0, !PT ;  /* 0xfffffff806f17812 */ /* 0x000fe200078ec0ff */
[----:B------:R-:W-:Y:S01]  /*d520*/  LDSM.16.M88.4 R100, [R0+0x3900] ;  /* 0x003900000064783b */ /* 0x000fe20000000200 */
[----:B------:R-:W-:Y:S02]  /*d530*/  SHF.R.S32.HI R160, RZ, 0x1f, R240 ;  /* 0x0000001fffa07819 */ /* 0x000fe400000114f0 */
[----:B------:R-:W-:Y:S01]  /*d540*/  IADD3 R30, P1, R13, R8, RZ ;  /* 0x000000080d1e7210 */ /* 0x000fe20007f3e0ff */
[----:B------:R-:W-:Y:S01]  /*d550*/  IMAD.WIDE R6, R241, 0x2, RZ ;  /* 0x00000002f1067825 */ /* 0x000fe200078e02ff */
[----:B------:R-:W-:Y:S01]  /*d560*/  IADD3 R26, P0, R8, R11, RZ ;  /* 0x0000000b081a7210 */ /* 0x000fe20007f1e0ff */
[----:B------:R1:W-:Y:S01]  /*d570*/  LDSM.16.M88.4 R104, [R0+0x3d00] ;  /* 0x003d00000068783b */ /* 0x0003e20000000200 */
[----:B------:R-:W-:-:S02]  /*d580*/  IADD3.X R31, R12, R9, RZ, P1, !PT ;  /* 0x000000090c1f7210 */ /* 0x000fc40000ffe4ff */
[----:B------:R-:W-:Y:S01]  /*d590*/  IADD3.X R27, R9, R10, RZ, P0, !PT ;  /* 0x0000000a091b7210 */ /* 0x000fe200007fe4ff */
[----:B------:R-:W-:Y:S01]  /*d5a0*/  LDSM.16.M88.4 R40, [R225+0x6100] ;  /* 0x00610000e128783b */ /* 0x000fe20000000200 */
[----:B------:R-:W-:Y:S02]  /*d5b0*/  IADD3 R24, P1, R13, R6, RZ ;  /* 0x000000060d187210 */ /* 0x000fe40007f3e0ff */
[----:B------:R-:W-:Y:S01]  /*d5c0*/  IADD3 R6, P0, R6, R11, RZ ;  /* 0x0000000b06067210 */ /* 0x000fe20007f1e0ff */
[----:B------:R-:W-:Y:S01]  /*d5d0*/  LDSM.16.M88.4 R16, [R225+0x7100] ;  /* 0x00710000e110783b */ /* 0x000fe20000000200 */
[----:B------:R-:W-:Y:S02]  /*d5e0*/  IADD3.X R25, R12, R7, RZ, P1, !PT ;  /* 0x000000070c197210 */ /* 0x000fe40000ffe4ff */
[----:B------:R-:W-:Y:S01]  /*d5f0*/  IADD3.X R7, R7, R10, RZ, P0, !PT ;  /* 0x0000000a07077210 */ /* 0x000fe200007fe4ff */
[----:B------:R-:W2:Y:S01]  /*d600*/  LDSM.16.M88.4 R12, [R224+0x6100] ;  /* 0x00610000e00c783b */ /* 0x000ea20000000200 */
[----:B------:R-:W-:-:S02]  /*d610*/  ISETP.LT.OR P0, PT, R65, 0x1, P2 ;  /* 0x000000014100780c */ /* 0x000fc40001701670 */
[----:B------:R-:W-:Y:S01]  /*d620*/  ISETP.GE.AND P1, PT, R74, c[0x0][0x1d4], PT ;  /* 0x000075004a007a0c */ /* 0x000fe20003f26270 */
[----:B------:R-:W3:Y:S01]  /*d630*/  LDSM.16.M88.4 R8, [R224+0x7100] ;  /* 0x00710000e008783b */ /* 0x000ee20000000200 */
[----:B------:R-:W-:Y:S02]  /*d640*/  ISETP.LT.OR P2, PT, R65, 0x21, P2 ;  /* 0x000000214100780c */ /* 0x000fe40001741670 */
[----:B------:R-:W-:Y:S02]  /*d650*/  SHF.R.S32.HI R159, RZ, 0x1f, R241 ;  /* 0x0000001fff9f7819 */ /* 0x000fe400000114f1 */
[----:B-1----:R-:W-:-:S05]  /*d660*/  IADD3 R0, R220, 0x3100, RZ ;  /* 0x00003100dc007810 */ /* 0x002fca0007ffe0ff */
[----:B------:R-:W-:Y:S01]  /*d670*/  @!PT LDS RZ, [RZ] ;  /* 0x00000000fffff984 */ /* 0x000fe20000000800 */
[----:B------:R-:W-:Y:S01]  /*d680*/  @!PT LDS RZ, [RZ] ;  /* 0x00000000fffff984 */ /* 0x000fe20000000800 */
[----:B------:R-:W-:Y:S01]  /*d690*/  @!PT LDS RZ, [RZ] ;  /* 0x00000000fffff984 */ /* 0x000fe20000000800 */
[----:B------:R1:W-:Y:S01]  /*d6a0*/  LDGSTS.E.BYPASS.LTC128B.128 [R226+0x100], [R32.64], !P0 ;  /* 0x0010000020e27fae */ /* 0x0003e2000c101d46 */
[C---:B------:R-:W-:Y:S02]  /*d6b0*/  ISETP.LT.OR P0, PT, R65.reuse, 0x1, P1 ;  /* 0x000000014100780c */ /* 0x040fe40000f01670 */
[----:B------:R-:W-:Y:S02]  /*d6c0*/  ISETP.LT.OR P1, PT, R65, 0x21, P1 ;  /* 0x000000214100780c */ /* 0x000fe40000f21670 */
[----:B------:R-:W-:-:S09]  /*d6d0*/  LEA R223, R2, R0, 0x1 ;  /* 0x0000000002df7211 */ /* 0x000fd200078e08ff */
[----:B------:R4:W-:Y:S01]  /*d6e0*/  LDGSTS.E.BYPASS.LTC128B.128 [R226+0x1100], [R30.64], !P0 ;  /* 0x011000001ee27fae */ /* 0x0009e2000c101d46 */
[----:B------:R-:W-:-:S04]  /*d6f0*/  ISETP.GE.AND P0, PT, R73, c[0x0][0x1d4], PT ;  /* 0x0000750049007a0c */ /* 0x000fc80003f06270 */
[C---:B------:R-:W-:Y:S02]  /*d700*/  ISETP.LT.OR P3, PT, R65.reuse, 0x1, P0 ;  /* 0x000000014100780c */ /* 0x040fe40000761670 */
[----:B------:R-:W-:Y:S01]  /*d710*/  ISETP.LT.OR P0, PT, R65, 0x21, P0 ;  /* 0x000000214100780c */ /* 0x000fe20000701670 */
[----:B--2---:R-:W-:Y:S10]  /*d720*/  HMMA.16816.F32 R76, R12, R22, RZ ;  /* 0x000000160c4c723c */ /* 0x004ff400000018ff */
[----:B------:R2:W-:Y:S01]  /*d730*/  LDGSTS.E.BYPASS.LTC128B.128 [R226+0x2100], [R24.64], !P3 ;  /* 0x0210000018e27fae */ /* 0x0005e2000d901d46 */
[----:B------:R-:W-:Y:S01]  /*d740*/  ISETP.NE.AND P3, PT, R34, RZ, PT ;  /* 0x000000ff2200720c */ /* 0x000fe20003f65270 */
[----:B---3--:R-:W-:Y:S02]  /*d750*/  HMMA.16816.F32 R92, R8, R52, RZ ;  /* 0x00000034085c723c */ /* 0x008fe400000018ff */
[----:B------:R4:W-:Y:S01]  /*d760*/  LDGSTS.E.BYPASS.LTC128B.128 [R226+0x900], [R28.64], !P2 ;  /* 0x009000001ce27fae */ /* 0x0009e2000d101d46 */
[----:B------:R-:W-:-:S03]  /*d770*/  ISETP.GE.AND P2, PT, R165, 0x41, PT ;  /* 0x00000041a500780c */ /* 0x000fc60003f46270 */
[----:B------:R2:W-:Y:S02]  /*d780*/  LDGSTS.E.BYPASS.LTC128B.128 [R226+0x1900], [R26.64], !P1 ;  /* 0x019000001ae27fae */ /* 0x0005e4000c901d46 */
[C---:B------:R-:W-:Y:S02]  /*d790*/  HMMA.16816.F32 R84, R8.reuse, R48, RZ ;  /* 0x000000300854723c */ /* 0x040fe400000018ff */
[----:B------:R3:W-:Y:S04]  /*d7a0*/  LDGSTS.E.BYPASS.LTC128B.128 [R226+0x2900], [R6.64], !P0 ;  /* 0x0290000006e27fae */ /* 0x0007e8000c101d46 */
[----:B------:R-:W-:Y:S02]  /*d7b0*/  LDSM.16.M88.4 R64, [R220+0x4100] ;  /* 0x00410000dc40783b */ /* 0x000fe40000000200 */
[C---:B------:R-:W-:Y:S02]  /*d7c0*/  HMMA.16816.F32 R68, R8.reuse, R44, RZ ;  /* 0x0000002c0844723c */ /* 0x040fe400000018ff */
[----:B------:R-:W5:Y:S04]  /*d7d0*/  LDSM.16.M88.4 R36, [R224+0x8100] ;  /* 0x00810000e024783b */ /* 0x000f680000000200 */
[----:B-1----:R-:W1:Y:S02]  /*d7e0*/  LDSM.16.M88.4 R32, [R224+0x9100] ;  /* 0x00910000e020783b */ /* 0x002e640000000200 */
[C---:B------:R-:W-:Y:S02]  /*d7f0*/  HMMA.16816.F32 R96, R8.reuse, R22, RZ ;  /* 0x000000160860723c */ /* 0x040fe400000018ff */
[----:B------:R-:W0:Y:S06]  /*d800*/  LDGDEPBAR ;  /* 0x00000000000079af */ /* 0x000e2c0000000000 */
[C---:B----4-:R-:W-:Y:S01]  /*d810*/  HMMA.16816.F32 R28, R8.reuse, R20, RZ ;  /* 0x00000014081c723c */ /* 0x050fe200000018ff */
[----:B--2---:R-:W-:Y:S07]  /*d820*/  LDSM.16.M88.4 R24, [R225+0x9100] ;  /* 0x00910000e118783b */ /* 0x004fee0000000200 */
[C---:B------:R-:W-:Y:S08]  /*d830*/  HMMA.16816.F32 R88, R8.reuse, R54, RZ ;  /* 0x000000360858723c */ /* 0x040ff000000018ff */
[C---:B------:R-:W-:Y:S08]  /*d840*/  HMMA.16816.F32 R72, R8.reuse, R50, RZ ;  /* 0x000000320848723c */ /* 0x040ff000000018ff */
[----:B------:R-:W-:Y:S08]  /*d850*/  HMMA.16816.F32 R60, R8, R46, RZ ;  /* 0x0000002e083c723c */ /* 0x000ff000000018ff */
[C---:B------:R-:W-:Y:S08]  /*d860*/  HMMA.16816.F32 R8, R12.reuse, R20, RZ ;  /* 0x000000140c08723c */ /* 0x040ff000000018ff */
[C---:B------:R-:W-:Y:S08]  /*d870*/  HMMA.16816.F32 R20, R12.reuse, R52, RZ ;  /* 0x000000340c14723c */ /* 0x040ff000000018ff */
[----:B------:R-:W-:Y:S01]  /*d880*/  HMMA.16816.F32 R116, R12, R54, RZ ;  /* 0x000000360c74723c */ /* 0x000fe200000018ff */
[----:B------:R-:W-:Y:S07]  /*d890*/  LDSM.16.M88.4 R52, [R223+0x1000] ;  /* 0x00100000df34783b */ /* 0x000fee0000000200 */
[----:B------:R-:W-:Y:S08]  /*d8a0*/  HMMA.16816.F32 R8, R40, R56, R8 ;  /* 0x000000382808723c */ /* 0x000ff00000001808 */
[C---:B------:R-:W-:Y:S08]  /*d8b0*/  HMMA.16816.F32 R108, R12.reuse, R48, RZ ;  /* 0x000000300c6c723c */ /* 0x040ff000000018ff */
[C---:B------:R-:W-:Y:S01]  /*d8c0*/  HMMA.16816.F32 R128, R12.reuse, R50, RZ ;  /* 0x000000320c80723c */ /* 0x040fe200000018ff */
[----:B------:R-:W-:Y:S07]  /*d8d0*/  LDSM.16.M88.4 R48, [R223+0x2000] ;  /* 0x00200000df30783b */ /* 0x000fee0000000200 */
[C---:B------:R-:W-:Y:S08]  /*d8e0*/  HMMA.16816.F32 R112, R12.reuse, R44, RZ ;  /* 0x0000002c0c70723c */ /* 0x040ff000000018ff */
[----:B------:R-:W-:Y:S01]  /*d8f0*/  HMMA.16816.F32 R120, R12, R46, RZ ;  /* 0x0000002e0c78723c */ /* 0x000fe200000018ff */
[----:B------:R-:W-:Y:S07]  /*d900*/  LDSM.16.M88.4 R44, [R220+0x5100] ;  /* 0x00510000dc2c783b */ /* 0x000fee0000000200 */
[----:B------:R-:W-:Y:S01]  /*d910*/  HMMA.16816.F32 R12, R16, R56, R28 ;  /* 0x00000038100c723c */ /* 0x000fe2000000181c */
[----:B------:R-:W2:Y:S07]  /*d920*/  LDSM.16.M88.4 R28, [R225+0x8100] ;  /* 0x00810000e11c783b */ /* 0x000eae0000000200 */
[----:B-----5:R-:W-:Y:S08]  /*d930*/  HMMA.16816.F32 R8, R36, R64, R8 ;  /* 0x000000402408723c */ /* 0x020ff00000001808 */
[----:B------:R-:W-:Y:S08]  /*d940*/  HMMA.16816.F32 R132, R16, R82, R88 ;  /* 0x000000521084723c */ /* 0x000ff00000001858 */
[----:B------:R-:W-:Y:S01]  /*d950*/  HMMA.16816.F32 R88, R40, R80, R20 ;  /* 0x000000502858723c */ /* 0x000fe20000001814 */
[----:B------:R-:W4:Y:S07]  /*d960*/  LDSM.16.M88.4 R20, [R224+0xa100] ;  /* 0x00a10000e014783b */ /* 0x000f2e0000000200 */
[-C--:B------:R-:W-:Y:S08]  /*d970*/  HMMA.16816.F32 R96, R16, R58.reuse, R96 ;  /* 0x0000003a1060723c */ /* 0x080ff00000001860 */
[----:B------:R-:W-:Y:S08]  /*d980*/  HMMA.16816.F32 R76, R40, R58, R76 ;  /* 0x0000003a284c723c */ /* 0x000ff0000000184c */
[----:B-1----:R-:W-:Y:S01]  /*d990*/  HMMA.16816.F32 R56, R32, R64, R12 ;  /* 0x000000402038723c */ /* 0x002fe2000000180c */
[----:B------:R-:W-:Y:S07]  /*d9a0*/  LDSM.16.M88.4 R12, [R225+0xa100] ;  /* 0x00a10000e10c783b */ /* 0x000fee0000000200 */
[C---:B------:R-:W-:Y:S08]  /*d9b0*/  HMMA.16816.F32 R124, R16.reuse, R80, R92 ;  /* 0x00000050107c723c */ /* 0x040ff0000000185c */
[C---:B------:R-:W-:Y:S08]  /*d9c0*/  HMMA.16816.F32 R136, R16.reuse, R100, R84 ;  /* 0x000000641088723c */ /* 0x040ff00000001854 */
[C---:B------:R-:W-:Y:S08]  /*d9d0*/  HMMA.16816.F32 R144, R16.reuse, R104, R68 ;  /* 0x000000681090723c */ /* 0x040ff00000001844 */
[C---:B------:R-:W-:Y:S08]  /*d9e0*/  HMMA.16816.F32 R140, R16.reuse, R102, R72 ;  /* 0x00000066108c723c */ /* 0x040ff00000001848 */
[----:B------:R-:W-:Y:S01]  /*d9f0*/  HMMA.16816.F32 R148, R16, R106, R60 ;  /* 0x0000006a1094723c */ /* 0x000fe2000000183c */
[----:B------:R-:W1:Y:S07]  /*da00*/  LDSM.16.M88.4 R16, [R224+0xb100] ;  /* 0x00b10000e010783b */ /* 0x000e6e0000000200 */
[-C--:B--2---:R-:W-:Y:S01]  /*da10*/  HMMA.16816.F32 R68, R28, R52.reuse, R8 ;  /* 0x000000341c44723c */ /* 0x084fe20000001808 */
[----:B------:R-:W-:Y:S07]  /*da20*/  LDSM.16.M88.4 R8, [R225+0xb100] ;  /* 0x00b10000e108783b */ /* 0x000fee0000000200 */
[----:B------:R-:W-:Y:S01]  /*da30*/  HMMA.16816.F32 R60, R24, R52, R56 ;  /* 0x00000034183c723c */ /* 0x000fe20000001838 */
[----:B------:R-:W2:Y:S07]  /*da40*/  LDSM.16.M88.4 R56, [R220+0x4500] ;  /* 0x00450000dc38783b */ /* 0x000eae0000000200 */
[----:B------:R-:W-:Y:S08]  /*da50*/  HMMA.16816.F32 R76, R36, R66, R76 ;  /* 0x00000042244c723c */ /* 0x000ff0000000184c */
[----:B----4-:R-:W-:Y:S08]  /*da60*/  HMMA.16816.F32 R72, R20, R44, R68 ;  /* 0x0000002c1448723c */ /* 0x010ff00000001844 */
[----:B------:R-:W-:Y:S08]  /*da70*/  HMMA.16816.F32 R92, R40, R82, R116 ;  /* 0x00000052285c723c */ /* 0x000ff00000001874 */
[----:B------:R-:W-:Y:S08]  /*da80*/  HMMA.16816.F32 R80, R32, R66, R96 ;  /* 0x000000422050723c */ /* 0x000ff00000001860 */
[----:B-1----:R-:W-:Y:S01]  /*da90*/  HMMA.16816.F32 R64, R16, R44, R60 ;  /* 0x0000002c1040723c */ /* 0x002fe2000000183c */
[----:B------:R-:W1:Y:S07]  /*daa0*/  LDSM.16.M88.4 R60, [R223+0x1400] ;  /* 0x00140000df3c783b */ /* 0x000e6e0000000200 */
[----:B------:R-:W-:Y:S08]  /*dab0*/  HMMA.16816.F32 R68, R28, R54, R76 ;  /* 0x000000361c44723c */ /* 0x000ff0000000184c */
[----:B------:R-:W-:Y:S08]  /*dac0*/  HMMA.16816.F32 R84, R12, R48, R72 ;  /* 0x000000300c54723c */ /* 0x000ff00000001848 */
[----:B------:R-:W-:Y:S08]  /*dad0*/  HMMA.16816.F32 R76, R24, R54, R80 ;  /* 0x00000036184c723c */ /* 0x000ff00000001850 */
[----:B--2---:R-:W-:Y:S08]  /*dae0*/  HMMA.16816.F32 R72, R36, R56, R88 ;  /* 0x000000382448723c */ /* 0x004ff00000001858 */
[----:B------:R-:W-:Y:S01]  /*daf0*/  HMMA.16816.F32 R108, R40, R100, R108 ;  /* 0x00000064286c723c */ /* 0x000fe2000000186c */
[----:B------:R-:W-:-:S04]  /*db00*/  FMUL.FTZ R0, R84, c[0x0][0x320] ;  /* 0x0000c80054007a20 */ /* 0x000fc80000410000 */
[----:B------:R2:W4:Y:S03]  /*db10*/  MUFU.TANH R155, R0 ;  /* 0x00000000009b7308 */ /* 0x0005260000002400 */
[C---:B------:R-:W-:Y:S08]  /*db20*/  HMMA.16816.F32 R112, R40.reuse, R104, R112 ;  /* 0x000000682870723c */ /* 0x040ff00000001870 */
[----:B------:R-:W-:Y:S01]  /*db30*/  HMMA.16816.F32 R128, R40, R102, R128 ;  /* 0x000000662880723c */ /* 0x000fe20000001880 */
[----:B--2---:R-:W-:-:S07]  /*db40*/  FMUL.FTZ R0, R85, c[0x0][0x320] ;  /* 0x0000c80055007a20 */ /* 0x004fce0000410000 */
[----:B------:R-:W-:Y:S01]  /*db50*/  HMMA.16816.F32 R120, R40, R106, R120 ;  /* 0x0000006a2878723c */ /* 0x000fe20000001878 */
[----:B------:R-:W2:Y:S01]  /*db60*/  LDSM.16.M88.4 R40, [R220+0x5500] ;  /* 0x00550000dc28783b */ /* 0x000ea20000000200 */
[----:B------:R5:W1:Y:S06]  /*db70*/  MUFU.TANH R154, R0 ;  /* 0x00000000009a7308 */ /* 0x000a6c0000002400 */
[----:B------:R-:W-:Y:S08]  /*db80*/  HMMA.16816.F32 R80, R8, R48, R64 ;  /* 0x000000300850723c */ /* 0x000ff00000001840 */
[----:B------:R-:W-:Y:S01]  /*db90*/  HMMA.16816.F32 R64, R20, R46, R68 ;  /* 0x0000002e1440723c */ /* 0x000fe20000001844 */
[----:B-----5:R-:W-:-:S04]  /*dba0*/  FMUL.FTZ R0, R86, c[0x0][0x320] ;  /* 0x0000c80056007a20 */ /* 0x020fc80000410000 */
[----:B------:R5:W1:Y:S03]  /*dbb0*/  MUFU.TANH R153, R0 ;  /* 0x0000000000997308 */ /* 0x000a660000002400 */
[----:B------:R-:W-:Y:S08]  /*dbc0*/  HMMA.16816.F32 R52, R32, R56, R124 ;  /* 0x000000382034723c */ /* 0x000ff0000000187c */
[----:B------:R-:W-:Y:S01]  /*dbd0*/  HMMA.16816.F32 R68, R16, R46, R76 ;  /* 0x0000002e1044723c */ /* 0x000fe2000000184c */
[----:B------:R-:W2:Y:S01]  /*dbe0*/  LDSM.16.M88.4 R44, [R223+0x2400] ;  /* 0x00240000df2c783b */ /* 0x000ea20000000200 */
[----:B-----5:R-:W-:-:S06]  /*dbf0*/  FMUL.FTZ R0, R87, c[0x0][0x320] ;  /* 0x0000c80057007a20 */ /* 0x020fcc0000410000 */
[----:B-1----:R-:W-:Y:S01]  /*dc00*/  HMMA.16816.F32 R72, R28, R60, R72 ;  /* 0x0000003c1c48723c */ /* 0x002fe20000001848 */
[----:B------:R1:W1:Y:S07]  /*dc10*/  MUFU.TANH R152, R0 ;  /* 0x0000000000987308 */ /* 0x00026e0000002400 */
[----:B------:R-:W-:Y:S08]  /*dc20*/  HMMA.16816.F32 R76, R12, R50, R64 ;  /* 0x000000320c4c723c */ /* 0x000ff00000001840 */
[----:B------:R-:W-:Y:S01]  /*dc30*/  HMMA.16816.F32 R64, R24, R60, R52 ;  /* 0x0000003c1840723c */ /* 0x000fe20000001834 */
[----:B------:R-:W5:Y:S01]  /*dc40*/  LDSM.16.M88.4 R52, [R220+0x4900] ;  /* 0x00490000dc34783b */ /* 0x000f620000000200 */
[----:B-1----:R-:W-:-:S04]  /*dc50*/  FMUL.FTZ R0, R80, c[0x0][0x320] ;  /* 0x0000c80050007a20 */ /* 0x002fc80000410000 */
[----:B------:R1:W1:Y:S02]  /*dc60*/  MUFU.TANH R127, R0 ;  /* 0x00000000007f7308 */ /* 0x0002640000002400 */
[----:B------:R-:W-:Y:S08]  /*dc70*/  HMMA.16816.F32 R84, R8, R50, R68 ;  /* 0x000000320854723c */ /* 0x000ff00000001844 */
[----:B------:R-:W-:Y:S01]  /*dc80*/  HMMA.16816.F32 R48, R36, R58, R92 ;  /* 0x0000003a2430723c */ /* 0x000fe2000000185c */
[----:B-1----:R-:W-:-:S07]  /*dc90*/  FMUL.FTZ R0, R81, c[0x0][0x320] ;  /* 0x0000c80051007a20 */ /* 0x002fce0000410000 */
[----:B--2---:R-:W-:Y:S01]  /*dca0*/  HMMA.16816.F32 R68, R20, R40, R72 ;  /* 0x000000281444723c */ /* 0x004fe20000001848 */
[----:B------:R1:W2:Y:S07]  /*dcb0*/  MUFU.TANH R126, R0 ;  /* 0x00000000007e7308 */ /* 0x0002ae0000002400 */
[----:B------:R-:W-:Y:S08]  /*dcc0*/  HMMA.16816.F32 R72, R32, R58, R132 ;  /* 0x0000003a2048723c */ /* 0x000ff00000001884 */
[----:B------:R-:W-:Y:S01]  /*dcd0*/  HMMA.16816.F32 R56, R16, R40, R64 ;  /* 0x000000281038723c */ /* 0x000fe20000001840 */
[----:B-1----:R-:W-:-:S04]  /*dce0*/  FMUL.FTZ R0, R82, c[0x0][0x320] ;  /* 0x0000c80052007a20 */ /* 0x002fc80000410000 */
[----:B------:R1:W1:Y:S03]  /*dcf0*/  MUFU.TANH R125, R0 ;  /* 0x00000000007d7308 */ /* 0x0002660000002400 */
[----:B------:R-:W-:Y:S01]  /*dd00*/  HMMA.16816.F32 R64, R28, R62, R48 ;  /* 0x0000003e1c40723c */ /* 0x000fe20000001830 */
[----:B------:R-:W2:Y:S01]  /*dd10*/  LDSM.16.M88.4 R48, [R223+0x1800] ;  /* 0x00180000df30783b */ /* 0x000ea20000000200 */
[----:B-1----:R-:W-:Y:S11]  /*dd20*/  FMUL.FTZ R0, R83, c[0x0][0x320] ;  /* 0x0000c80053007a20 */ /* 0x002ff60000410000 */
[----:B------:R-:W-:Y:S03]  /*dd30*/  @!UPT UIADD3 URZ, URZ, URZ, URZ ;  /* 0x0000003f3f3ff290 */ /* 0x000fe6000fffe03f */
[----:B------:R-:W-:Y:S01]  /*dd40*/  HMMA.16816.F32 R80, R8, R44, R56 ;  /* 0x0000002c0850723c */ /* 0x000fe20000001838 */
[----:B------:R-:W1:Y:S01]  /*dd50*/  LDSM.16.M88.4 R56, [R220+0x5900] ;  /* 0x00590000dc38783b */ /* 0x000e620000000200 */
        /* <DEDUP_REMOVED lines=12> */
[----:B-----5:R-:W-:Y:S01]  /*de20*/  HMMA.16816.F32 R72, R36, R52, R108 ;  /* 0x000000342448723c */ /* 0x020fe2000000186c */
[----:B---3--:R-:W-:-:S04]  /*de30*/  FMUL.FTZ R0, R84, c[0x0][0x320] ;  /* 0x0000c80054007a20 */ /* 0x008fc80000410000 */
[----:B------:R3:W1:Y:S03]  /*de40*/  MUFU.TANH R107, R0 ;  /* 0x00000000006b7308 */ /* 0x0006660000002400 */
[----:B------:R-:W-:Y:S08]  /*de50*/  HMMA.16816.F32 R60, R32, R52, R136 ;  /* 0x00000034203c723c */ /* 0x000ff00000001888 */
[----:B------:R-:W-:Y:S01]  /*de60*/  HMMA.16816.F32 R68, R16, R42, R68 ;  /* 0x0000002a1044723c */ /* 0x000fe20000001844 */
[----:B------:R-:W5:Y:S01]  /*de70*/  LDSM.16.M88.4 R40, [R223+0x2800] ;  /* 0x00280000df28783b */ /* 0x000f620000000200 */
[----:B---3--:R-:W-:-:S06]  /*de80*/  FMUL.FTZ R0, R85, c[0x0][0x320] ;  /* 0x0000c80055007a20 */ /* 0x008fcc0000410000 */
[-C--:B--2---:R-:W-:Y:S01]  /*de90*/  HMMA.16816.F32 R72, R28, R48.reuse, R72 ;  /* 0x000000301c48723c */ /* 0x084fe20000001848 */
[----:B------:R2:W3:Y:S07]  /*dea0*/  MUFU.TANH R106, R0 ;  /* 0x00000000006a7308 */ /* 0x0004ee0000002400 */
[----:B------:R-:W-:Y:S01]  /*deb0*/  HMMA.16816.F32 R60, R24, R48, R60 ;  /* 0x00000030183c723c */ /* 0x000fe2000000183c */
[----:B--2---:R-:W-:-:S04]  /*dec0*/  FMUL.FTZ R0, R86, c[0x0][0x320] ;  /* 0x0000c80056007a20 */ /* 0x004fc80000410000 */
[----:B------:R2:W2:Y:S11]  /*ded0*/  MUFU.TANH R105, R0 ;  /* 0x0000000000697308 */ /* 0x0004b60000002400 */
[----:B------:R-:W-:Y:S08]  /*dee0*/  @!UPT UIADD3 URZ, URZ, URZ, URZ ;  /* 0x0000003f3f3ff290 */ /* 0x000ff0000fffe03f */
[----:B-1----:R-:W-:Y:S01]  /*def0*/  HMMA.16816.F32 R60, R16, R56, R60 ;  /* 0x00000038103c723c */ /* 0x002fe2000000183c */
[----:B--2---:R-:W-:-:S07]  /*df00*/  FMUL.FTZ R0, R87, c[0x0][0x320] ;  /* 0x0000c80057007a20 */ /* 0x004fce0000410000 */
        /* <DEDUP_REMOVED lines=20> */
[----:B-----5:R-:W-:Y:S01]  /*e050*/  HMMA.16816.F32 R72, R8, R42, R72 ;  /* 0x0000002a0848723c */ /* 0x020fe20000001848 */
[----:B--2---:R-:W-:-:S04]  /*e060*/  FMUL.FTZ R0, R80, c[0x0][0x320] ;  /* 0x0000c80050007a20 */ /* 0x004fc80000410000 */
[----:B------:R2:W1:Y:S11]  /*e070*/  MUFU.TANH R99, R0 ;  /* 0x0000000000637308 */ /* 0x0004760000002400 */
[----:B------:R-:W-:Y:S01]  /*e080*/  HMMA.16816.F32 R64, R28, R50, R64 ;  /* 0x000000321c40723c */ /* 0x000fe20000001840 */
[----:B------:R-:W5:Y:S01]  /*e090*/  LDSM.16.M88.4 R48, [R220+0x5d00] ;  /* 0x005d0000dc30783b */ /* 0x000f620000000200 */
        /* <DEDUP_REMOVED lines=37> */
[----:B-----5:R-:W-:Y:S01]  /*e2f0*/  HMMA.16816.F32 R56, R20, R48, R56 ;  /* 0x000000301438723c */ /* 0x020fe20000001838 */
        /* <DEDUP_REMOVED lines=15> */
[----:B-----5:R-:W-:-:S07]  /*e3f0*/  FMUL.FTZ R0, R76, c[0x0][0x320] ;  /* 0x0000c8004c007a20 */ /* 0x020fce0000410000 */
[C---:B------:R-:W-:Y:S01]  /*e400*/  HMMA.16816.F32 R28, R8.reuse, R36, R40 ;  /* 0x00000024081c723c */ /* 0x040fe20000001828 */
[----:B------:R5:W1:Y:S07]  /*e410*/  MUFU.TANH R87, R0 ;  /* 0x0000000000577308 */ /* 0x000a6e0000002400 */
[----:B------:R-:W-:Y:S01]  /*e420*/  HMMA.16816.F32 R8, R8, R38, R16 ;  /* 0x000000260808723c */ /* 0x000fe20000001810 */
[----:B------:R-:W-:Y:S02]  /*e430*/  FMUL.FTZ R56, R56, c[0x0][0x320] ;  /* 0x0000c80038387a20 */ /* 0x000fe40000410000 */
[----:B------:R-:W-:-:S02]  /*e440*/  FMUL.FTZ R57, R57, c[0x0][0x320] ;  /* 0x0000c80039397a20 */ /* 0x000fc40000410000 */
[----:B------:R-:W-:Y:S02]  /*e450*/  FMUL.FTZ R58, R58, c[0x0][0x320] ;  /* 0x0000c8003a3a7a20 */ /* 0x000fe40000410000 */
[----:B------:R-:W1:Y:S01]  /*e460*/  MUFU.TANH R56, R56 ;  /* 0x0000003800387308 */ /* 0x000e620000002400 */
[----:B------:R-:W-:Y:S01]  /*e470*/  HMMA.16816.F32 R12, R12, R38, R20 ;  /* 0x000000260c0c723c */ /* 0x000fe20000001814 */
[----:B-----5:R-:W-:-:S06]  /*e480*/  FMUL.FTZ R0, R77, c[0x0][0x320] ;  /* 0x0000c8004d007a20 */ /* 0x020fcc0000410000 */
[----:B------:R5:W1:Y:S08]  /*e490*/  MUFU.TANH R86, R0 ;  /* 0x0000000000567308 */ /* 0x000a700000002400 */
[----:B------:R-:W1:Y:S01]  /*e4a0*/  MUFU.TANH R57, R57 ;  /* 0x0000003900397308 */ /* 0x000e620000002400 */
[----:B------:R-:W-:Y:S02]  /*e4b0*/  FMUL.FTZ R8, R8, c[0x0][0x320] ;  /* 0x0000c80008087a20 */ /* 0x000fe40000410000 */
[----:B------:R-:W-:-:S02]  /*e4c0*/  FMUL.FTZ R9, R9, c[0x0][0x320] ;  /* 0x0000c80009097a20 */ /* 0x000fc40000410000 */
[----:B------:R-:W-:Y:S02]  /*e4d0*/  FMUL.FTZ R10, R10, c[0x0][0x320] ;  /* 0x0000c8000a0a7a20 */ /* 0x000fe40000410000 */
[----:B------:R-:W-:Y:S01]  /*e4e0*/  FMUL.FTZ R11, R11, c[0x0][0x320] ;  /* 0x0000c8000b0b7a20 */ /* 0x000fe20000410000 */
[----:B------:R-:W1:Y:S01]  /*e4f0*/  MUFU.TANH R58, R58 ;  /* 0x0000003a003a7308 */ /* 0x000e620000002400 */
[----:B-----5:R-:W-:Y:S02]  /*e500*/  FMUL.FTZ R0, R78, c[0x0][0x320] ;  /* 0x0000c8004e007a20 */ /* 0x020fe40000410000 */
[----:B------:R-:W-:Y:S02]  /*e510*/  FMUL.FTZ R12, R12, c[0x0][0x320] ;  /* 0x0000c8000c0c7a20 */ /* 0x000fe40000410000 */
[----:B------:R-:W-:Y:S02]  /*e520*/  FMUL.FTZ R13, R13, c[0x0][0x320] ;  /* 0x0000c8000d0d7a20 */ /* 0x000fe40000410000 */
[----:B------:R-:W-:Y:S01]  /*e530*/  FMUL.FTZ R14, R14, c[0x0][0x320] ;  /* 0x0000c8000e0e7a20 */ /* 0x000fe20000410000 */
[----:B------:R5:W1:Y:S01]  /*e540*/  MUFU.TANH R85, R0 ;  /* 0x0000000000557308 */ /* 0x000a620000002400 */
[----:B------:R-:W-:-:S07]  /*e550*/  FMUL.FTZ R15, R15, c[0x0][0x320] ;  /* 0x0000c8000f0f7a20 */ /* 0x000fce0000410000 */
        /* <DEDUP_REMOVED lines=29> */
[----:B------:R-:W1:Y:S08]  /*e730*/  MUFU.TANH R30, R11 ;  /* 0x0000000b001e7308 */ /* 0x000e700000002400 */
[----:B------:R5:W1:Y:S02]  /*e740*/  MUFU.TANH R27, R0 ;  /* 0x00000000001b7308 */ /* 0x000a640000002400 */
[----:B-----5:R-:W-:-:S06]  /*e750*/  FMUL.FTZ R0, R31, c[0x0][0x320] ;  /* 0x0000c8001f007a20 */ /* 0x020fcc0000410000 */
[----:B------:R1:W1:Y:S08]  /*e760*/  MUFU.TANH R31, R13 ;  /* 0x0000000d001f7308 */ /* 0x0002700000002400 */
[----:B------:R1:W1:Y:S01]  /*e770*/  MUFU.TANH R29, R0 ;  /* 0x00000000001d7308 */ /* 0x0002620000002400 */
[----:B------:R-:W-:Y:S06]  /*e780*/  BAR.SYNC.DEFER_BLOCKING 0x0 ;  /* 0x0000000000007b1d */ /* 0x000fec0000010000 */
[----:B------:R-:W-:Y:S05]  /*e790*/  @!P2 BRA `(.L_x_138) ;  /* 0x000004200000a947 */ /* 0x000fea0003800000 */
[----:B--234-:R-:W-:Y:S01]  /*e7a0*/  ISETP.NE.AND P1, PT, R172, 0x1, PT ;  /* 0x00000001ac00780c */ /* 0x01cfe20003f25270 */
[----:B------:R-:W-:Y:S01]  /*e7b0*/  IMAD.MOV.U32 R244, RZ, RZ, RZ ;  /* 0x000000fffff47224 */ /* 0x000fe200078e00ff */
[----:B------:R-:W-:-:S04]  /*e7c0*/  IADD3 R2, R164, R171, R170 ;  /* 0x000000aba4027210 */ /* 0x000fc80007ffe0aa */
[----:B------:R-:W-:-:S05]  /*e7d0*/  IADD3 R2, R2, -0x80, RZ ;  /* 0xffffff8002027810 */ /* 0x000fca0007ffe0ff */
[----:B-1----:R-:W-:Y:S02]  /*e7e0*/  IMAD.MOV.U32 R0, RZ, RZ, R2 ;  /* 0x000000ffff007224 */ /* 0x002fe400078e0002 */
[----:B------:R-:W-:-:S05]  /*e7f0*/  @P1 IMAD.HI.U32 R3, R2, c[0x0][0x2bc], RZ ;  /* 0x0000af0002031a27 */ /* 0x000fca00078e00ff */
[----:B------:R-:W-:-:S04]  /*e800*/  @P1 SHF.R.U32.HI R0, RZ, c[0x0][0x2c0], R3 ;  /* 0x0000b000ff001a19 */ /* 0x000fc80000011603 */
[----:B------:R-:W-:-:S04]  /*e810*/  @!P3 IADD3 R3, P0, R0, R168, RZ ;  /* 0x000000a80003b210 */ /* 0x000fc80007f1e0ff */
[----:B------:R-:W-:Y:S02]  /*e820*/  @!P3 LEA.HI.X.SX32 R7, R0, R163, 0x1, P0 ;  /* 0x000000a30007b211 */ /* 0x000fe400000f0eff */
[----:B------:R-:W-:-:S04]  /*e830*/  @!P3 LEA R6, P0, R3, c[0x0][0x2a0], 0x2 ;  /* 0x0000a8000306ba11 */ /* 0x000fc800078010ff */
[----:B------:R-:W-:-:S05]  /*e840*/  @!P3 LEA.HI.X R7, R3, c[0x0][0x2a4], R7, 0x2, P0 ;  /* 0x0000a9000307ba11 */ /* 0x000fca00000f1407 */
[----:B------:R-:W2:Y:S01]  /*e850*/  @!P3 LDG.E R244, [R6.64] ;  /* 0x0000000606f4b981 */ /* 0x000ea2000c1e1900 */
[----:B------:R-:W-:Y:S01]  /*e860*/  IMAD.MOV R0, RZ, RZ, -R0 ;  /* 0x000000ffff007224 */ /* 0x000fe200078e0a00 */
[----:B------:R-:W-:Y:S01]  /*e870*/  SEL R21, RZ, 0x10, P6 ;  /* 0x00000010ff157807 */ /* 0x000fe20003000000 */
[----:B------:R-:W-:Y:S01]  /*e880*/  IMAD.SHL.U32 R10, R176, 0x2, RZ ;  /* 0x00000002b00a7824 */ /* 0x000fe200078e00ff */
[----:B------:R-:W-:Y:S01]  /*e890*/  SEL R20, RZ, 0x10, P5 ;  /* 0x00000010ff147807 */ /* 0x000fe20002800000 */
[----:B------:R-:W-:Y:S01]  /*e8a0*/  IMAD R251, R0, c[0x0][0x2b8], R2 ;  /* 0x0000ae0000fb7a24 */ /* 0x000fe200078e0202 */
[----:B------:R-:W-:Y:S01]  /*e8b0*/  SHF.L.U64.HI R9, R176, 0x1, R161 ;  /* 0x00000001b0097819 */ /* 0x000fe200000102a1 */
[----:B------:R-:W-:Y:S01]  /*e8c0*/  IMAD.SHL.U32 R8, R240, 0x2, RZ ;  /* 0x00000002f0087824 */ /* 0x000fe200078e00ff */
[----:B------:R-:W-:Y:S01]  /*e8d0*/  IADD3 R14, -R20, 0x10, RZ ;  /* 0x00000010140e7810 */ /* 0x000fe20007ffe1ff */
[----:B------:R-:W-:Y:S01]  /*e8e0*/  IMAD.WIDE.U32 R2, R251, c[0x0][0x1e0], RZ ;  /* 0x00007800fb027a25 */ /* 0x000fe200078e00ff */
[----:B------:R-:W-:-:S02]  /*e8f0*/  SHF.R.S32.HI R0, RZ, 0x1f, R251 ;  /* 0x0000001fff007819 */ /* 0x000fc400000114fb */
[----:B------:R-:W-:Y:S02]  /*e900*/  LOP3.LUT R14, R14, 0xf, RZ, 0xc0, !PT ;  /* 0x0000000f0e0e7812 */ /* 0x000fe400078ec0ff */
[----:B------:R-:W-:Y:S01]  /*e910*/  IADD3 R12, -R157, 0x10, RZ ;  /* 0x000000109d0c7810 */ /* 0x000fe20007ffe1ff */
[----:B------:R-:W-:Y:S01]  /*e920*/  IMAD R0, R0, c[0x0][0x1e0], RZ ;  /* 0x0000780000007a24 */ /* 0x000fe200078e02ff */
[----:B------:R-:W-:Y:S02]  /*e930*/  SHF.L.U64.HI R18, R240, 0x1, R160 ;  /* 0x00000001f0127819 */ /* 0x000fe400000102a0 */
[----:B------:R-:W-:Y:S01]  /*e940*/  LOP3.LUT R12, R12, 0xf, RZ, 0xc0, !PT ;  /* 0x0000000f0c0c7812 */ /* 0x000fe200078ec0ff */
[----:B------:R-:W-:Y:S01]  /*e950*/  IMAD R0, R251, c[0x0][0x1e4], R0 ;  /* 0x00007900fb007a24 */ /* 0x000fe200078e0200 */
[----:B------:R-:W-:-:S03]  /*e960*/  SHF.L.U64.HI R19, R241, 0x1, R159 ;  /* 0x00000001f1137819 */ /* 0x000fc6000001029f */
[----:B------:R-:W-:Y:S01]  /*e970*/  IMAD.IADD R3, R3, 0x1, R0 ;  /* 0x0000000103037824 */ /* 0x000fe200078e0200 */
[----:B--2---:R-:W-:-:S03]  /*e980*/  SHF.R.S32.HI R0, RZ, 0x1f, R244 ;  /* 0x0000001fff007819 */ /* 0x004fc600000114f4 */
[----:B------:R-:W-:-:S04]  /*e990*/  IMAD.WIDE.U32 R2, R244, c[0x0][0x1f0], R2 ;  /* 0x00007c00f4027a25 */ /* 0x000fc800078e0002 */
[----:B------:R-:W-:-:S04]  /*e9a0*/  IMAD R0, R0, c[0x0][0x1f0], RZ ;  /* 0x00007c0000007a24 */ /* 0x000fc800078e02ff */
[----:B------:R-:W-:Y:S01]  /*e9b0*/  IMAD R6, R244, c[0x0][0x1f4], R0 ;  /* 0x00007d00f4067a24 */ /* 0x000fe200078e0200 */
[----:B------:R-:W-:-:S04]  /*e9c0*/  IADD3 R0, P0, R166, R2, RZ ;  /* 0x00000002a6007210 */ /* 0x000fc80007f1e0ff */
[----:B------:R-:W-:Y:S02]  /*e9d0*/  IADD3.X R3, R162, R3, R6, P0, !PT ;  /* 0x00000003a2037210 */ /* 0x000fe400007fe406 */
[C---:B------:R-:W-:Y:S02]  /*e9e0*/  LEA R7, P0, R0.reuse, c[0x0][0x1c8], 0x1 ;  /* 0x0000720000077a11 */ /* 0x040fe400078008ff */
[----:B------:R-:W-:Y:S02]  /*e9f0*/  IADD3 R6, -R21, 0x10, RZ ;  /* 0x0000001015067810 */ /* 0x000fe40007ffe1ff */
[----:B------:R-:W-:Y:S02]  /*ea00*/  LEA.HI.X R3, R0, c[0x0][0x1cc], R3, 0x1, P0 ;  /* 0x0000730000037a11 */ /* 0x000fe400000f0c03 */
[----:B------:R-:W1:Y:S01]  /*ea10*/  SHFL.IDX PT, R0, R7, 0x1, 0x1c1f ;  /* 0x003c1f0007007f89 */ /* 0x000e6200000e0000 */
[----:B------:R-:W-:-:S03]  /*ea20*/  LOP3.LUT R6, R6, 0xf, RZ, 0xc0, !PT ;  /* 0x0000000f06067812 */ /* 0x000fc600078ec0ff */
[----:B------:R-:W2:Y:S01]  /*ea30*/  SHFL.IDX PT, R2, R3, 0x1, 0x1c1f ;  /* 0x003c1f0003027f89 */ /* 0x000ea200000e0000 */
[----:B-1----:R-:W-:Y:S01]  /*ea40*/  IADD3 R16, P1, P0, R6, R0, R10 ;  /* 0x0000000006107210 */ /* 0x002fe2000783e00a */
[----:B------:R-:W-:-:S03]  /*ea50*/  IMAD.SHL.U32 R6, R241, 0x2, RZ ;  /* 0x00000002f1067824 */ /* 0x000fc600078e00ff */
[----:B--2---:R-:W-:Y:S02]  /*ea60*/  IADD3.X R17, RZ, R2, R9, P1, P0 ;  /* 0x00000002ff117210 */ /* 0x004fe40000fe0409 */
[----:B------:R-:W-:-:S04]  /*ea70*/  IADD3 R14, P1, P0, R14, R0, R8 ;  /* 0x000000000e0e7210 */ /* 0x000fc8000783e008 */
[----:B------:R-:W-:Y:S02]  /*ea80*/  IADD3.X R15, RZ, R2, R18, P1, P0 ;  /* 0x00000002ff0f7210 */ /* 0x000fe40000fe0412 */
        /* <DEDUP_REMOVED lines=19> */
.L_x_138:
        /* <DEDUP_REMOVED lines=105> */
[----:B------:R-:W-:Y:S02]  /*f250*/  FMNMX.FTZ R6, R32, R36, !PT ;  /* 0x0000002420067209 */ /* 0x000fe40007810000 */
[----:B------:R-:W-:-:S02]  /*f260*/  ISETP.GT.AND P0, PT, R0, 0x39, PT ;  /* 0x000000390000780c */ /* 0x000fc40003f04270 */
[----:B------:R-:W-:Y:S02]  /*f270*/  FMNMX.FTZ R0, R205, R2, !PT ;  /* 0x00000002cd007209 */ /* 0x000fe40007810000 */
[----:B------:R-:W-:Y:S02]  /*f280*/  FMNMX.FTZ R2, R161, R3, !PT ;  /* 0x00000003a1027209 */ /* 0x000fe40007810000 */
[----:B------:R-:W-:Y:S02]  /*f290*/  FMNMX.FTZ R3, R40, R6, !PT ;  /* 0x0000000628037209 */ /* 0x000fe40007810000 */
[----:B------:R-:W-:Y:S02]  /*f2a0*/  FSEL R203, R24, -INF , P0 ;  /* 0xff80000018cb7808 */ /* 0x000fe40000000000 */
[----:B------:R-:W-:Y:S01]  /*f2b0*/  FMNMX.FTZ R0, R204, R0, !PT ;  /* 0x00000000cc007209 */ /* 0x000fe20007810000 */
[----:B------:R-:W-:Y:S01]  /*f2c0*/  LDSM.16.MT88.4 R24, [R221+0x100] ;  /* 0x00010000dd18783b */ /* 0x000fe20000004200 */
[----:B------:R-:W-:-:S02]  /*f2d0*/  FMNMX.FTZ R2, R162, R2, !PT ;  /* 0x00000002a2027209 */ /* 0x000fc40007810000 */
[----:B------:R-:W-:Y:S02]  /*f2e0*/  FMNMX.FTZ R3, R41, R3, !PT ;  /* 0x0000000329037209 */ /* 0x000fe40007810000 */
[----:B------:R-:W-:Y:S02]  /*f2f0*/  FMNMX.FTZ R6, R203, R0, !PT ;  /* 0x00000000cb067209 */ /* 0x000fe40007810000 */
[----:B------:R-:W-:Y:S02]  /*f300*/  FMNMX.FTZ R0, R163, R2, !PT ;  /* 0x00000002a3007209 */ /* 0x000fe40007810000 */
[----:B------:R-:W-:Y:S01]  /*f310*/  FMNMX.FTZ R2, R102, R3, !PT ;  /* 0x0000000366027209 */ /* 0x000fe20007810000 */
[----:B------:R-:W1:Y:S01]  /*f320*/  SHFL.BFLY PT, R7, R6, 0x2, 0x1f ;  /* 0x0c401f0006077f89 */ /* 0x000e6200000e0000 */
[----:B------:R-:W-:Y:S02]  /*f330*/  FMNMX.FTZ R0, R177, R0, !PT ;  /* 0x00000000b1007209 */ /* 0x000fe40007810000 */
[----:B------:R-:W-:-:S02]  /*f340*/  FMNMX.FTZ R2, R106, R2, !PT ;  /* 0x000000026a027209 */ /* 0x000fc40007810000 */
[----:B------:R-:W-:Y:S02]  /*f350*/  FMNMX.FTZ R0, R213, R0, !PT ;  /* 0x00000000d5007209 */ /* 0x000fe40007810000 */
[----:B------:R-:W-:Y:S02]  /*f360*/  FMNMX.FTZ R2, R107, R2, !PT ;  /* 0x000000026b027209 */ /* 0x000fe40007810000 */
[----:B------:R-:W-:Y:S02]  /*f370*/  FMNMX.FTZ R0, R215, R0, !PT ;  /* 0x00000000d7007209 */ /* 0x000fe40007810000 */
[----:B------:R-:W-:Y:S02]  /*f380*/  FMNMX.FTZ R2, R124, R2, !PT ;  /* 0x000000027c027209 */ /* 0x000fe40007810000 */
[----:B------:R-:W-:Y:S02]  /*f390*/  FSEL R207, R30, -INF , P0 ;  /* 0xff8000001ecf7808 */ /* 0x000fe40000000000 */
[----:B------:R-:W-:-:S02]  /*f3a0*/  FMNMX.FTZ R0, R212, R0, !PT ;  /* 0x00000000d4007209 */ /* 0x000fc40007810000 */
[----:B------:R-:W-:Y:S02]  /*f3b0*/  FMNMX.FTZ R2, R178, R2, !PT ;  /* 0x00000002b2027209 */ /* 0x000fe40007810000 */
[----:B------:R-:W-:Y:S02]  /*f3c0*/  FMNMX.FTZ R3, R42, R43, !PT ;  /* 0x0000002b2a037209 */ /* 0x000fe40007810000 */
[----:B------:R-:W-:Y:S02]  /*f3d0*/  FMNMX.FTZ R9, R207, R0, !PT ;  /* 0x00000000cf097209 */ /* 0x000fe40007810000 */
[----:B------:R-:W-:Y:S02]  /*f3e0*/  FMNMX.FTZ R0, R187, R2, !PT ;  /* 0x00000002bb007209 */ /* 0x000fe40007810000 */
[----:B------:R-:W-:Y:S01]  /*f3f0*/  FMNMX.FTZ R3, R44, R3, !PT ;  /* 0x000000032c037209 */ /* 0x000fe20007810000 */
[----:B------:R-:W2:Y:S01]  /*f400*/  SHFL.BFLY PT, R8, R9, 0x2, 0x1f ;  /* 0x0c401f0009087f89 */ /* 0x000ea200000e0000 */
[----:B------:R-:W-:-:S02]  /*f410*/  FMNMX.FTZ R0, R190, R0, !PT ;  /* 0x00000000be007209 */ /* 0x000fc40007810000 */
[----:B------:R-:W-:Y:S02]  /*f420*/  FMNMX.FTZ R2, R45, R3, !PT ;  /* 0x000000032d027209 */ /* 0x000fe40007810000 */
[----:B------:R-:W-:Y:S02]  /*f430*/  FMNMX.FTZ R0, R189, R0, !PT ;  /* 0x00000000bd007209 */ /* 0x000fe40007810000 */
[----:B------:R-:W-:Y:S02]  /*f440*/  FMNMX.FTZ R2, R125, R2, !PT ;  /* 0x000000027d027209 */ /* 0x000fe40007810000 */
[----:B------:R-:W-:Y:S02]  /*f450*/  FMNMX.FTZ R0, R229, R0, !PT ;  /* 0x00000000e5007209 */ /* 0x000fe40007810000 */
[----:B-1----:R-:W-:Y:S02]  /*f460*/  FMNMX.FTZ R6, R6, R7, !PT ;  /* 0x0000000706067209 */ /* 0x002fe40007810000 */
[----:B------:R-:W-:-:S02]  /*f470*/  FMNMX.FTZ R2, R126, R2, !PT ;  /* 0x000000027e027209 */ /* 0x000fc40007810000 */
[----:B------:R-:W-:Y:S01]  /*f480*/  FMNMX.FTZ R0, R228, R0, !PT ;  /* 0x00000000e4007209 */ /* 0x000fe20007810000 */
[----:B------:R-:W1:Y:S01]  /*f490*/  SHFL.BFLY PT, R103, R6, 0x1, 0x1f ;  /* 0x0c201f0006677f89 */ /* 0x000e6200000e0000 */
[----:B------:R-:W-:Y:S02]  /*f4a0*/  FMNMX.FTZ R2, R127, R2, !PT ;  /* 0x000000027f027209 */ /* 0x000fe40007810000 */
[----:B------:R-:W-:Y:S02]  /*f4b0*/  FSEL R214, R31, -INF , P0 ;  /* 0xff8000001fd67808 */ /* 0x000fe40000000000 */
[----:B------:R-:W-:Y:S02]  /*f4c0*/  FMNMX.FTZ R0, R234, R0, !PT ;  /* 0x00000000ea007209 */ /* 0x000fe40007810000 */
[----:B------:R-:W-:Y:S02]  /*f4d0*/  FMNMX.FTZ R2, R128, R2, !PT ;  /* 0x0000000280027209 */ /* 0x000fe40007810000 */
[----:B------:R-:W-:-:S02]  /*f4e0*/  FMNMX.FTZ R7, R214, R0, !PT ;  /* 0x00000000d6077209 */ /* 0x000fc40007810000 */
[----:B------:R-:W-:Y:S02]  /*f4f0*/  FMNMX.FTZ R2, R196, R2, !PT ;  /* 0x00000002c4027209 */ /* 0x000fe40007810000 */
[----:B--2---:R-:W-:Y:S02]  /*f500*/  FMNMX.FTZ R9, R9, R8, !PT ;  /* 0x0000000809097209 */ /* 0x004fe40007810000 */
[----:B------:R-:W2:Y:S01]  /*f510*/  SHFL.BFLY PT, R8, R7, 0x2, 0x1f ;  /* 0x0c401f0007087f89 */ /* 0x000ea200000e0000 */
[----:B------:R-:W-:Y:S02]  /*f520*/  FMNMX.FTZ R0, R198, R2, !PT ;  /* 0x00000002c6007209 */ /* 0x000fe40007810000 */
[----:B------:R-:W-:Y:S01]  /*f530*/  FSEL R227, R37, -INF , P0 ;  /* 0xff80000025e37808 */ /* 0x000fe20000000000 */
[----:B------:R-:W3:Y:S01]  /*f540*/  SHFL.BFLY PT, R2, R9, 0x1, 0x1f ;  /* 0x0c201f0009027f89 */ /* 0x000ee200000e0000 */
[----:B------:R-:W-:-:S04]  /*f550*/  FMNMX.FTZ R0, R200, R0, !PT ;  /* 0x00000000c8007209 */ /* 0x000fc80007810000 */
[----:B------:R-:W-:Y:S02]  /*f560*/  FMNMX.FTZ R0, R199, R0, !PT ;  /* 0x00000000c7007209 */ /* 0x000fe40007810000 */
[----:B-1----:R-:W-:Y:S02]  /*f570*/  FMNMX.FTZ R103, R6, R103, !PT ;  /* 0x0000006706677209 */ /* 0x002fe40007810000 */
[----:B------:R-:W-:Y:S02]  /*f580*/  FMNMX.FTZ R0, R179, R0, !PT ;  /* 0x00000000b3007209 */ /* 0x000fe40007810000 */
[C---:B------:R-:W-:Y:S01]  /*f590*/  FSETP.NEU.FTZ.AND P0, PT, R103.reuse, -INF , PT ;  /* 0xff8000006700780b */ /* 0x040fe20003f1d000 */
[----:B------:R-:W-:Y:S01]  /*f5a0*/  FMUL.FTZ R3, R103, c[0x0][0x2d0] ;  /* 0x0000b40067037a20 */ /* 0x000fe20000410000 */
[----:B------:R-:W-:-:S04]  /*f5b0*/  FMNMX.FTZ R6, R252, R0, !PT ;  /* 0x00000000fc067209 */ /* 0x000fc80007810000 */
[----:B------:R-:W-:Y:S02]  /*f5c0*/  FMNMX.FTZ R6, R250, R6, !PT ;  /* 0x00000006fa067209 */ /* 0x000fe40007810000 */
[----:B------:R-:W-:Y:S02]  /*f5d0*/  FSEL R3, R3, RZ, P0 ;  /* 0x000000ff03037208 */ /* 0x000fe40000000000 */
[----:B--2---:R-:W-:Y:S02]  /*f5e0*/  FMNMX.FTZ R8, R7, R8, !PT ;  /* 0x0000000807087209 */ /* 0x004fe40007810000 */
[----:B------:R-:W-:Y:S01]  /*f5f0*/  FMNMX.FTZ R6, R227, R6, !PT ;  /* 0x00000006e3067209 */ /* 0x000fe20007810000 */
[--C-:B------:R-:W-:Y:S01]  /*f600*/  FFMA.FTZ R0, R10, c[0x0][0x2d0], -R3.reuse ;  /* 0x0000b4000a007a23 */ /* 0x100fe20000010803 */
[----:B---3--:R-:W-:Y:S01]  /*f610*/  FMNMX.FTZ R2, R2, R9, !PT ;  /* 0x0000000902027209 */ /* 0x008fe20007810000 */
[----:B------:R-:W1:Y:S01]  /*f620*/  SHFL.BFLY PT, R10, R8, 0x1, 0x1f ;  /* 0x0c201f00080a7f89 */ /* 0x000e6200000e0000 */
[--C-:B------:R-:W-:Y:S01]  /*f630*/  FFMA.FTZ R7, R12, c[0x0][0x2d0], -R3.reuse ;  /* 0x0000b4000c077a23 */ /* 0x100fe20000010803 */
[----:B------:R2:W-:Y:S01]  /*f640*/  MUFU.EX2 R17, R0 ;  /* 0x0000000000117308 */ /* 0x0005e20000000800 */
[----:B------:R-:W-:Y:S01]  /*f650*/  FSETP.NEU.FTZ.AND P0, PT, R2, -INF , PT ;  /* 0xff8000000200780b */ /* 0x000fe20003f1d000 */
[----:B------:R-:W3:Y:S06]  /*f660*/  SHFL.BFLY PT, R9, R6, 0x2, 0x1f ;  /* 0x0c401f0006097f89 */ /* 0x000eec00000e0000 */
[----:B------:R4:W-:Y:S01]  /*f670*/  MUFU.EX2 R137, R7 ;  /* 0x0000000700897308 */ /* 0x0009e20000000800 */
[----:B--2---:R-:W-:-:S07]  /*f680*/  FFMA.FTZ R0, R11, c[0x0][0x2d0], -R3 ;  /* 0x0000b4000b007a23 */ /* 0x004fce0000010803 */
[----:B------:R2:W5:Y:S01]  /*f690*/  MUFU.EX2 R18, R0 ;  /* 0x0000000000127308 */ /* 0x0005620000000800 */
[----:B-1----:R-:W-:Y:S01]  /*f6a0*/  FMNMX.FTZ R105, R8, R10, !PT ;  /* 0x0000000a08697209 */ /* 0x002fe20007810000 */
[----:B----4-:R-:W-:Y:S01]  /*f6b0*/  FFMA.FTZ R7, R13, c[0x0][0x2d0], -R3 ;  /* 0x0000b4000d077a23 */ /* 0x010fe20000010803 */
[----:B---3--:R-:W-:-:S05]  /*f6c0*/  FMNMX.FTZ R6, R6, R9, !PT ;  /* 0x0000000906067209 */ /* 0x008fca0007810000 */
[----:B------:R1:W3:Y:S01]  /*f6d0*/  MUFU.EX2 R185, R7 ;  /* 0x0000000700b97308 */ /* 0x0002e20000000800 */
[----:B--2---:R-:W-:-:S05]  /*f6e0*/  FMUL.FTZ R0, R2, c[0x0][0x2d0] ;  /* 0x0000b40002007a20 */ /* 0x004fca0000410000 */
[----:B------:R-:W-:Y:S02]  /*f6f0*/  FSEL R0, R0, RZ, P0 ;  /* 0x000000ff00007208 */ /* 0x000fe40000000000 */
[----:B------:R-:W-:-:S03]  /*f700*/  FSETP.NEU.FTZ.AND P0, PT, R105, -INF , PT ;  /* 0xff8000006900780b */ /* 0x000fc60003f1d000 */
[--C-:B-1----:R-:W-:Y:S02]  /*f710*/  FFMA.FTZ R7, R14, c[0x0][0x2d0], -R0.reuse ;  /* 0x0000b4000e077a23 */ /* 0x102fe40000010800 */
[--C-:B------:R-:W-:Y:S02]  /*f720*/  FFMA.FTZ R4, R16, c[0x0][0x2d0], -R0.reuse ;  /* 0x0000b40010047a23 */ /* 0x100fe40000010800 */
[----:B------:R1:W-:Y:S01]  /*f730*/  MUFU.EX2 R138, R7 ;  /* 0x00000007008a7308 */ /* 0x0003e20000000800 */
[----:B------:R-:W-:Y:S02]  /*f740*/  FFMA.FTZ R5, R15, c[0x0][0x2d0], -R0 ;  /* 0x0000b4000f057a23 */ /* 0x000fe40000010800 */
[----:B-----5:R-:W-:Y:S02]  /*f750*/  IMAD.MOV.U32 R14, RZ, RZ, R18 ;  /* 0x000000ffff0e7224 */ /* 0x020fe400078e0012 */
[----:B------:R-:W-:Y:S02]  /*f760*/  IMAD.MOV.U32 R15, RZ, RZ, R17 ;  /* 0x000000ffff0f7224 */ /* 0x000fe400078e0011 */
[----:B------:R-:W-:Y:S01]  /*f770*/  LDSM.16.MT88.4 R16, [R222+0x100] ;  /* 0x00010000de10783b */ /* 0x000fe20000004200 */
[----:B------:R2:W-:Y:S03]  /*f780*/  MUFU.EX2 R136, R4 ;  /* 0x0000000400887308 */ /* 0x0005e60000000800 */
[----:B-1----:R-:W1:Y:S05]  /*f790*/  SHFL.BFLY PT, R7, R6, 0x1, 0x1f ;  /* 0x0c201f0006077f89 */ /* 0x002e6a00000e0000 */
[----:B------:R4:W5:Y:S01]  /*f7a0*/  MUFU.EX2 R139, R5 ;  /* 0x00000005008b7308 */ /* 0x0009620000000800 */
[----:B--2---:R-:W-:-:S05]  /*f7b0*/  FMUL.FTZ R4, R105, c[0x0][0x2d0] ;  /* 0x0000b40069047a20 */ /* 0x004fca0000410000 */
[----:B------:R-:W-:Y:S01]  /*f7c0*/  FSEL R12, R4, RZ, P0 ;  /* 0x000000ff040c7208 */ /* 0x000fe20000000000 */
[----:B----4-:R-:W-:-:S04]  /*f7d0*/  FFMA.FTZ R5, R28, c[0x0][0x2d0], -R0 ;  /* 0x0000b4001c057a23 */ /* 0x010fc80000010800 */
[--C-:B------:R-:W-:Y:S01]  /*f7e0*/  FFMA.FTZ R4, R32, c[0x0][0x2d0], -R12.reuse ;  /* 0x0000b40020047a23 */ /* 0x100fe2000001080c */
[----:B------:R-:W2:Y:S01]  /*f7f0*/  LDSM.16.MT88.4 R28, [R222+0x1100] ;  /* 0x00110000de1c783b */ /* 0x000ea20000004200 */
[----:B------:R5:W4:Y:S01]  /*f800*/  MUFU.EX2 R184, R5 ;  /* 0x0000000500b87308 */ /* 0x000b220000000800 */
[----:B------:R-:W-:Y:S02]  /*f810*/  FFMA.FTZ R9, R40, c[0x0][0x2d0], -R12 ;  /* 0x0000b40028097a23 */ /* 0x000fe4000001080c */
[----:B------:R-:W2:Y:S01]  /*f820*/  LDSM.16.MT88.4 R32, [R221+0x2100] ;  /* 0x00210000dd20783b */ /* 0x000ea20000004200 */
[----:B-1----:R-:W-:Y:S02]  /*f830*/  FMNMX.FTZ R104, R6, R7, !PT ;  /* 0x0000000706687209 */ /* 0x002fe40007810000 */
[----:B---3--:R-:W-:Y:S02]  /*f840*/  F2FP.PACK_AB R6, R185, R137 ;  /* 0x00000089b906723e */ /* 0x008fe400000000ff */
[----:B------:R1:W-:Y:S01]  /*f850*/  MUFU.EX2 R247, R4 ;  /* 0x0000000400f77308 */ /* 0x0003e20000000800 */
[C---:B------:R-:W-:Y:S01]  /*f860*/  FMUL.FTZ R8, R104.reuse, c[0x0][0x2d0] ;  /* 0x0000b40068087a20 */ /* 0x040fe20000410000 */
[----:B------:R-:W-:-:S04]  /*f870*/  FSETP.NEU.FTZ.AND P0, PT, R104, -INF , PT ;  /* 0xff8000006800780b */ /* 0x000fc80003f1d000 */
[----:B------:R-:W-:Y:S01]  /*f880*/  FSEL R13, R8, RZ, P0 ;  /* 0x000000ff080d7208 */ /* 0x000fe20000000000 */
[--C-:B------:R-:W-:Y:S01]  /*f890*/  FFMA.FTZ R8, R41, c[0x0][0x2d0], -R12.reuse ;  /* 0x0000b40029087a23 */ /* 0x100fe2000001080c */
[----:B-----5:R-:W-:Y:S01]  /*f8a0*/  F2FP.PACK_AB R5, R139, R138 ;  /* 0x0000008a8b05723e */ /* 0x020fe200000000ff */
[----:B------:R-:W-:Y:S01]  /*f8b0*/  MUFU.EX2 R248, R9 ;  /* 0x0000000900f87308 */ /* 0x000fe20000000800 */
[----:B----4-:R-:W-:Y:S01]  /*f8c0*/  F2FP.PACK_AB R7, R184, R136 ;  /* 0x00000088b807723e */ /* 0x010fe200000000ff */
[----:B-1----:R-:W-:-:S06]  /*f8d0*/  FFMA.FTZ R4, R36, c[0x0][0x2d0], -R12 ;  /* 0x0000b40024047a23 */ /* 0x002fcc000001080c */
[----:B------:R1:W3:Y:S01]  /*f8e0*/  MUFU.EX2 R249, R8 ;  /* 0x0000000800f97308 */ /* 0x0002e20000000800 */
[----:B------:R-:W4:Y:S07]  /*f8f0*/  LDSM.16.MT88.4 R36, [R222+0x2100] ;  /* 0x00210000de24783b */ /* 0x000f2e0000004200 */
[----:B------:R5:W-:Y:S01]  /*f900*/  MUFU.EX2 R239, R4 ;  /* 0x0000000400ef7308 */ /* 0x000be20000000800 */
[----:B-1----:R-:W-:Y:S01]  /*f910*/  FFMA.FTZ R8, R42, c[0x0][0x2d0], -R13 ;  /* 0x0000b4002a087a23 */ /* 0x002fe2000001080d */
[----:B---3--:R-:W-:-:S06]  /*f920*/  F2FP.PACK_AB R10, R249, R248 ;  /* 0x000000f8f90a723e */ /* 0x008fcc00000000ff */
[----:B------:R1:W-:Y:S01]  /*f930*/  MUFU.EX2 R236, R8 ;  /* 0x0000000800ec7308 */ /* 0x0003e20000000800 */
[----:B-----5:R-:W-:-:S07]  /*f940*/  F2FP.PACK_AB R4, R14, R15 ;  /* 0x0000000f0e04723e */ /* 0x020fce00000000ff */
[C---:B------:R-:W-:Y:S01]  /*f950*/  HMMA.16816.F32 R120, R4.reuse, R24, RZ ;  /* 0x000000180478723c */ /* 0x040fe200000018ff */
[--C-:B-1----:R-:W-:Y:S02]  /*f960*/  FFMA.FTZ R8, R43, c[0x0][0x2d0], -R13.reuse ;  /* 0x0000b4002b087a23 */ /* 0x102fe4000001080d */
[----:B------:R-:W-:Y:S05]  /*f970*/  LDSM.16.MT88.4 R40, [R222+0x2500] ;  /* 0x00250000de28783b */ /* 0x000fea0000004200 */
[C---:B------:R-:W-:Y:S01]  /*f980*/  HMMA.16816.F32 R116, R4.reuse, R16, RZ ;  /* 0x000000100474723c */ /* 0x040fe200000018ff */
[----:B------:R1:W3:Y:S07]  /*f990*/  MUFU.EX2 R235, R8 ;  /* 0x0000000800eb7308 */ /* 0x0002ee0000000800 */
[C---:B------:R-:W-:Y:S08]  /*f9a0*/  HMMA.16816.F32 R112, R4.reuse, R20, RZ ;  /* 0x000000140470723c */ /* 0x040ff000000018ff */
[----:B--2---:R-:W-:Y:S01]  /*f9b0*/  HMMA.16816.F32 R108, R4, R28, RZ ;  /* 0x0000001c046c723c */ /* 0x004fe200000018ff */
[----:B-1----:R-:W-:Y:S01]  /*f9c0*/  FFMA.FTZ R8, R44, c[0x0][0x2d0], -R13 ;  /* 0x0000b4002c087a23 */ /* 0x002fe2000001080d */
[----:B---3--:R-:W-:-:S03]  /*f9d0*/  F2FP.PACK_AB R9, R235, R236 ;  /* 0x000000eceb09723e */ /* 0x008fc600000000ff */
[----:B------:R1:W-:Y:S03]  /*f9e0*/  MUFU.EX2 R238, R8 ;  /* 0x0000000800ee7308 */ /* 0x0003e60000000800 */
[C---:B------:R-:W-:Y:S08]  /*f9f0*/  HMMA.16816.F32 R96, R4.reuse, R32, RZ ;  /* 0x000000200460723c */ /* 0x040ff000000018ff */
[----:B----4-:R-:W-:Y:S01]  /*fa00*/  HMMA.16816.F32 R92, R4, R36, RZ ;  /* 0x00000024045c723c */ /* 0x010fe200000018ff */
        /* <DEDUP_REMOVED lines=14> */
[----:B------:R-:W2:Y:S07]  /*faf0*/  LDSM.16.MT88.4 R24, [R221+0x500] ;  /* 0x00050000dd18783b */ /* 0x000eae0000004200 */
        /* <DEDUP_REMOVED lines=8> */
[----:B------:R-:W1:Y:S01]  /*fb80*/  LDSM.16.MT88.4 R20, [R222+0x500] ;  /* 0x00050000de14783b */ /* 0x000e620000004200 */
[----:B------:R3:W-:Y:S06]  /*fb90*/  MUFU.EX2 R243, R4 ;  /* 0x0000000400f37308 */ /* 0x0007ec0000000800 */
[C---:B------:R-:W-:Y:S08]  /*fba0*/  HMMA.16816.F32 R52, R8.reuse, R28, RZ ;  /* 0x0000001c0834723c */ /* 0x040ff000000018ff */
[----:B------:R-:W-:Y:S01]  /*fbb0*/  HMMA.16816.F32 R152, R8, R30, RZ ;  /* 0x0000001e0898723c */ /* 0x000fe200000018ff */
[----:B------:R-:W4:Y:S01]  /*fbc0*/  LDSM.16.MT88.4 R28, [R222+0x1500] ;  /* 0x00150000de1c783b */ /* 0x000f220000004200 */
[----:B---3--:R-:W-:-:S04]  /*fbd0*/  FFMA.FTZ R4, R49, c[0x0][0x2d0], -R3 ;  /* 0x0000b40031047a23 */ /* 0x008fc80000010803 */
[----:B------:R3:W5:Y:S02]  /*fbe0*/  MUFU.EX2 R242, R4 ;  /* 0x0000000400f27308 */ /* 0x0007640000000800 */
[C---:B------:R-:W-:Y:S08]  /*fbf0*/  HMMA.16816.F32 R164, R8.reuse, R34, RZ ;  /* 0x0000002208a4723c */ /* 0x040ff000000018ff */
[----:B------:R-:W-:Y:S01]  /*fc00*/  HMMA.16816.F32 R44, R8, R36, RZ ;  /* 0x00000024082c723c */ /* 0x000fe200000018ff */
[----:B---3--:R-:W-:-:S07]  /*fc10*/  FFMA.FTZ R4, R50, c[0x0][0x2d0], -R0 ;  /* 0x0000b40032047a23 */ /* 0x008fce0000010800 */
[----:B------:R-:W-:Y:S01]  /*fc20*/  HMMA.16816.F32 R168, R8, R38, RZ ;  /* 0x0000002608a8723c */ /* 0x000fe200000018ff */
[----:B-----5:R-:W-:Y:S01]  /*fc30*/  F2FP.PACK_AB R6, R242, R243 ;  /* 0x000000f3f206723e */ /* 0x020fe200000000ff */
[----:B------:R-:W-:Y:S01]  /*fc40*/  LDSM.16.MT88.4 R36, [R222+0x2900] ;  /* 0x00290000de24783b */ /* 0x000fe20000004200 */
[----:B------:R3:W-:Y:S02]  /*fc50*/  MUFU.EX2 R230, R4 ;  /* 0x0000000400e67308 */ /* 0x0007e40000000800 */
[----:B---3--:R-:W-:-:S03]  /*fc60*/  FFMA.FTZ R4, R51, c[0x0][0x2d0], -R0 ;  /* 0x0000b40033047a23 */ /* 0x008fc60000010800 */
[----:B------:R-:W-:Y:S01]  /*fc70*/  HMMA.16816.F32 R48, R8, R32, RZ ;  /* 0x000000200830723c */ /* 0x000fe200000018ff */
[----:B------:R-:W3:Y:S02]  /*fc80*/  LDSM.16.MT88.4 R32, [R221+0x2500] ;  /* 0x00250000dd20783b */ /* 0x000ee40000004200 */
[----:B------:R5:W1:Y:S04]  /*fc90*/  MUFU.EX2 R233, R4 ;  /* 0x0000000400e97308 */ /* 0x000a680000000800 */
[----:B------:R-:W-:Y:S02]  /*fca0*/  FFMA.FTZ R8, R107, c[0x0][0x2d0], -R12 ;  /* 0x0000b4006b087a23 */ /* 0x000fe4000001080c */
[----:B------:R-:W-:Y:S02]  /*fcb0*/  IMAD.MOV.U32 R9, RZ, RZ, R139 ;  /* 0x000000ffff097224 */ /* 0x000fe400078e008b */
[----:B------:R2:W-:Y:S01]  /*fcc0*/  MUFU.EX2 R217, R8 ;  /* 0x0000000800d97308 */ /* 0x0005e20000000800 */
[----:B------:R-:W-:-:S02]  /*fcd0*/  IMAD.MOV.U32 R11, RZ, RZ, R138 ;  /* 0x000000ffff0b7224 */ /* 0x000fc400078e008a */
[----:B------:R-:W-:Y:S02]  /*fce0*/  IMAD.MOV.U32 R10, RZ, RZ, R137 ;  /* 0x000000ffff0a7224 */ /* 0x000fe400078e0089 */
[----:B-----5:R-:W-:Y:S01]  /*fcf0*/  FFMA.FTZ R4, R100, c[0x0][0x2d0], -R0 ;  /* 0x0000b40064047a23 */ /* 0x020fe20000010800 */
[----:B-1----:R-:W-:Y:S01]  /*fd00*/  F2FP.PACK_AB R5, R233, R230 ;  /* 0x000000e6e905723e */ /* 0x002fe200000000ff */
[----:B------:R-:W-:Y:S02]  /*fd10*/  IMAD.MOV.U32 R100, RZ, RZ, R136 ;  /* 0x000000ffff647224 */ /* 0x000fe400078e0088 */
[----:B------:R1:W-:Y:S01]  /*fd20*/  MUFU.EX2 R232, R4 ;  /* 0x0000000400e87308 */ /* 0x0003e20000000800 */
[----:B--2---:R-:W-:-:S07]  /*fd30*/  FFMA.FTZ R8, R124, c[0x0][0x2d0], -R12 ;  /* 0x0000b4007c087a23 */ /* 0x004fce000001080c */
[----:B------:R2:W-:Y:S01]  /*fd40*/  MUFU.EX2 R216, R8 ;  /* 0x0000000800d87308 */ /* 0x0005e20000000800 */
[----:B-1----:R-:W-:-:S07]  /*fd50*/  FFMA.FTZ R4, R101, c[0x0][0x2d0], -R0 ;  /* 0x0000b40065047a23 */ /* 0x002fce0000010800 */
[----:B------:R1:W5:Y:S01]  /*fd60*/  MUFU.EX2 R231, R4 ;  /* 0x0000000400e77308 */ /* 0x0003620000000800 */
[----:B--2---:R-:W-:-:S07]  /*fd70*/  FFMA.FTZ R8, R125, c[0x0][0x2d0], -R13 ;  /* 0x0000b4007d087a23 */ /* 0x004fce000001080d */
[----:B------:R2:W-:Y:S01]  /*fd80*/  MUFU.EX2 R210, R8 ;  /* 0x0000000800d27308 */ /* 0x0005e20000000800 */
[----:B-1----:R-:W-:Y:S01]  /*fd90*/  FFMA.FTZ R4, R102, c[0x0][0x2d0], -R12 ;  /* 0x0000b40066047a23 */ /* 0x002fe2000001080c */
[----:B-----5:R-:W-:-:S06]  /*fda0*/  F2FP.PACK_AB R7, R231, R232 ;  /* 0x000000e8e707723e */ /* 0x020fcc00000000ff */
[----:B------:R1:W-:Y:S01]  /*fdb0*/  MUFU.EX2 R219, R4 ;  /* 0x0000000400db7308 */ /* 0x0003e20000000800 */
[----:B--2---:R-:W-:-:S07]  /*fdc0*/  FFMA.FTZ R8, R126, c[0x0][0x2d0], -R13 ;  /* 0x0000b4007e087a23 */ /* 0x004fce000001080d */
[----:B------:R2:W-:Y:S01]  /*fdd0*/  MUFU.EX2 R211, R8 ;  /* 0x0000000800d37308 */ /* 0x0005e20000000800 */
[----:B-1----:R-:W-:-:S07]  /*fde0*/  FFMA.FTZ R4, R106, c[0x0][0x2d0], -R12 ;  /* 0x0000b4006a047a23 */ /* 0x002fce000001080c */
[----:B------:R1:W5:Y:S01]  /*fdf0*/  MUFU.EX2 R218, R4 ;  /* 0x0000000400da7308 */ /* 0x0003620000000800 */
[----:B--2---:R-:W-:Y:S02]  /*fe00*/  FFMA.FTZ R8, R127, c[0x0][0x2d0], -R13 ;  /* 0x0000b4007f087a23 */ /* 0x004fe4000001080d */
[----:B------:R-:W-:Y:S05]  /*fe10*/  LDSM.16.MT88.4 R124, [R221+0xd00] ;  /* 0x000d0000dd7c783b */ /* 0x000fea0000004200 */
[----:B------:R2:W-:Y:S01]  /*fe20*/  MUFU.EX2 R209, R8 ;  /* 0x0000000800d17308 */ /* 0x0005e20000000800 */
[----:B-1----:R-:W-:-:S07]  /*fe30*/  F2FP.PACK_AB R4, R245, R237 ;  /* 0x000000edf504723e */ /* 0x002fce00000000ff */
[----:B------:R-:W-:Y:S01]  /*fe40*/  HMMA.16816.F32 R180, R4, R24, R120 ;  /* 0x0000001804b4723c */ /* 0x000fe20000001878 */
[----:B--2---:R-:W-:-:S04]  /*fe50*/  FFMA.FTZ R8, R128, c[0x0][0x2d0], -R13 ;  /* 0x0000b40080087a23 */ /* 0x004fc8000001080d */
[----:B------:R1:W2:Y:S03]  /*fe60*/  MUFU.EX2 R208, R8 ;  /* 0x0000000800d07308 */ /* 0x0002a60000000800 */
[C---:B------:R-:W-:Y:S08]  /*fe70*/  HMMA.16816.F32 R172, R4.reuse, R20, R116 ;  /* 0x0000001404ac723c */ /* 0x040ff00000001874 */
[----:B----4-:R-:W-:Y:S01]  /*fe80*/  HMMA.16816.F32 R144, R4, R28, R108 ;  /* 0x0000001c0490723c */ /* 0x010fe2000000186c */
[----:B-1----:R-:W-:-:S07]  /*fe90*/  FFMA.FTZ R8, R129, c[0x0][0x2d0], -R3 ;  /* 0x0000b40081087a23 */ /* 0x002fce0000010803 */
[C---:B---3--:R-:W-:Y:S01]  /*fea0*/  HMMA.16816.F32 R116, R4.reuse, R32, R96 ;  /* 0x000000200474723c */ /* 0x048fe20000001860 */
[----:B------:R1:W-:Y:S07]  /*feb0*/  MUFU.EX2 R202, R8 ;  /* 0x0000000800ca7308 */ /* 0x0003ee0000000800 */
[C---:B------:R-:W-:Y:S08]  /*fec0*/  HMMA.16816.F32 R108, R4.reuse, R40, R92 ;  /* 0x00000028046c723c */ /* 0x040ff0000000185c */
[----:B------:R-:W-:Y:S01]  /*fed0*/  HMMA.16816.F32 R120, R4, R26, R88 ;  /* 0x0000001a0478723c */ /* 0x000fe20000001858 */
[----:B-1----:R-:W-:-:S04]  /*fee0*/  FFMA.FTZ R8, R160, c[0x0][0x2d0], -R3 ;  /* 0x0000b400a0087a23 */ /* 0x002fc80000010803 */
[----:B------:R1:W3:Y:S03]  /*fef0*/  MUFU.EX2 R201, R8 ;  /* 0x0000000800c97308 */ /* 0x0002e60000000800 */
[C---:B------:R-:W-:Y:S08]  /*ff00*/  HMMA.16816.F32 R136, R4.reuse, R22, R84 ;  /* 0x000000160488723c */ /* 0x040ff00000001854 */
[----:B------:R-:W-:Y:S01]  /*ff10*/  HMMA.16816.F32 R156, R4, R16, R112 ;  /* 0x00000010049c723c */ /* 0x000fe20000001870 */
[----:B-1----:R-:W-:-:S07]  /*ff20*/  FFMA.FTZ R8, R131, c[0x0][0x2d0], -R3 ;  /* 0x0000b40083087a23 */ /* 0x002fce0000010803 */
[C---:B------:R-:W-:Y:S01]  /*ff30*/  HMMA.16816.F32 R96, R4.reuse, R18, R80 ;  /* 0x000000120460723c */ /* 0x040fe20000001850 */
[----:B------:R1:W-:Y:S07]  /*ff40*/  MUFU.EX2 R197, R8 ;  /* 0x0000000800c57308 */ /* 0x0003ee0000000800 */
[C---:B------:R-:W-:Y:S08]  /*ff50*/  HMMA.16816.F32 R92, R4.reuse, R30, R76 ;  /* 0x0000001e045c723c */ /* 0x040ff0000000184c */
[----:B------:R-:W-:Y:S01]  /*ff60*/  HMMA.16816.F32 R88, R4, R34, R72 ;  /* 0x000000220458723c */ /* 0x000fe20000001848 */
[----:B-1----:R-:W-:-:S04]  /*ff70*/  FFMA.FTZ R8, R130, c[0x0][0x2d0], -R3 ;  /* 0x0000b40082087a23 */ /* 0x002fc80000010803 */
[----:B------:R1:W-:Y:S03]  /*ff80*/  MUFU.EX2 R191, R8 ;  /* 0x0000000800bf7308 */ /* 0x0003e60000000800 */
[----:B------:R-:W-:Y:S07]  /*ff90*/  HMMA.16816.F32 R84, R4, R42, R64 ;  /* 0x0000002a0454723c */ /* 0x000fee0000001840 */
[----:B-----5:R-:W-:-:S02]  /*ffa0*/  F2FP.PACK_AB R4, R218, R219 ;  /* 0x000000dbda04723e */ /* 0x020fc400000000ff */
[----:B------:R-:W-:Y:S02]  /*ffb0*/  F2FP.PACK_AB R5, R211, R210 ;  /* 0x000000d2d305723e */ /* 0x000fe400000000ff */
[----:B------:R-:W-:Y:S02]  /*ffc0*/  F2FP.PACK_AB R6, R216, R217 ;  /* 0x000000d9d806723e */ /* 0x000fe400000000ff */
[----:B--2---:R-:W-:Y:S01]  /*ffd0*/  F2FP.PACK_AB R7, R208, R209 ;  /* 0x000000d1d007723e */ /* 0x004fe200000000ff */
[----:B-1----:R-:W-:-:S04]  /*ffe0*/  FFMA.FTZ R8, R161, c[0x0][0x2d0], -R0 ;  /* 0x0000b400a1087a23 */ /* 0x002fc80000010800 */
[----:B------:R1:W-:Y:S02]  /*fff0*/  MUFU.EX2 R188, R8 ;  /* 0x0000000800bc7308 */ /* 0x0003e40000000800 */
[C---:B------:R-:W-:Y:S08]  /*10000*/  HMMA.16816.F32 R192, R4.reuse, R40, R44 ;  /* 0x0000002804c0723c */ /* 0x040ff0000000182c */
[----:B------:R-:W-:Y:S01]  /*10010*/  HMMA.16816.F32 R44, R4, R30, R152 ;  /* 0x0000001e042c723c */ /* 0x000fe20000001898 */
[----:B-1----:R-:W-:-:S06]  /*10020*/  FFMA.FTZ R8, R162, c[0x0][0x2d0], -R0 ;  /* 0x0000b400a2087a23 */ /* 0x002fcc0000010800 */
[----:B------:R-:W-:Y:S01]  /*10030*/  IMAD.MOV.U32 R153, RZ, RZ, R184 ;  /* 0x000000ffff997224 */ /* 0x000fe200078e00b8 */
[C---:B------:R-:W-:Y:S01]  /*10040*/  HMMA.16816.F32 R76, R4.reuse, R20, R60 ;  /* 0x00000014044c723c */ /* 0x040fe2000000183c */
[----:B------:R1:W2:Y:S01]  /*10050*/  MUFU.EX2 R186, R8 ;  /* 0x0000000800ba7308 */ /* 0x0002a20000000800 */
[----:B------:R-:W-:Y:S02]  /*10060*/  IMAD.MOV.U32 R154, RZ, RZ, R185 ;  /* 0x000000ffff9a7224 */ /* 0x000fe400078e00b9 */
[----:B------:R-:W-:Y:S02]  /*10070*/  IMAD.MOV.U32 R152, RZ, RZ, R179 ;  /* 0x000000ffff987224 */ /* 0x000fe400078e00b3 */
[----:B------:R-:W-:Y:S02]  /*10080*/  IMAD.MOV.U32 R155, RZ, RZ, R100 ;  /* 0x000000ffff9b7224 */ /* 0x000fe400078e0064 */
[C---:B------:R-:W-:Y:S08]  /*10090*/  HMMA.16816.F32 R80, R4.reuse, R24, R68 ;  /* 0x000000180450723c */ /* 0x040ff00000001844 */
[C---:B------:R-:W-:Y:S01]  /*100a0*/  HMMA.16816.F32 R60, R4.reuse, R26, R148 ;  /* 0x0000001a043c723c */ /* 0x040fe20000001894 */
[--C-:B-1----:R-:W-:Y:S01]  /*100b0*/  FFMA.FTZ R8, R163, c[0x0][0x2d0], -R0.reuse ;  /* 0x0000b400a3087a23 */ /* 0x102fe20000010800 */
[----:B------:R-:W1:Y:S03]  /*100c0*/  LDSM.16.MT88.4 R24, [R221+0x900] ;  /* 0x00090000dd18783b */ /* 0x000e660000004200 */
[----:B------:R4:W-:Y:S03]  /*100d0*/  MUFU.EX2 R184, R8 ;  /* 0x0000000800b87308 */ /* 0x0009e60000000800 */
[C---:B------:R-:W-:Y:S08]  /*100e0*/  HMMA.16816.F32 R72, R4.reuse, R16, R56 ;  /* 0x000000100448723c */ /* 0x040ff00000001838 */
[----:B------:R-:W-:Y:S01]  /*100f0*/  HMMA.16816.F32 R68, R4, R28, R52 ;  /* 0x0000001c0444723c */ /* 0x000fe20000001834 */
[----:B------:R-:W-:Y:S01]  /*10100*/  LDSM.16.MT88.4 R28, [R222+0x1900] ;  /* 0x00190000de1c783b */ /* 0x000fe20000004200 */
[----:B----4-:R-:W-:-:S06]  /*10110*/  FFMA.FTZ R8, R177, c[0x0][0x2d0], -R0 ;  /* 0x0000b400b1087a23 */ /* 0x010fcc0000010800 */
[C---:B------:R-:W-:Y:S01]  /*10120*/  HMMA.16816.F32 R64, R4.reuse, R32, R48 ;  /* 0x000000200440723c */ /* 0x040fe20000001830 */
[----:B------:R4:W5:Y:S07]  /*10130*/  MUFU.EX2 R185, R8 ;  /* 0x0000000800b97308 */ /* 0x00096e0000000800 */
[C---:B------:R-:W-:Y:S01]  /*10140*/  HMMA.16816.F32 R52, R4.reuse, R22, R140 ;  /* 0x000000160434723c */ /* 0x040fe2000000188c */
[----:B------:R-:W-:Y:S04]  /*10150*/  LDSM.16.MT88.4 R20, [R221+0x1900] ;  /* 0x00190000dd14783b */ /* 0x000fe80000004200 */
[----:B------:R-:W-:Y:S03]  /*10160*/  LDSM.16.MT88.4 R140, [R222+0xd00] ;  /* 0x000d0000de8c783b */ /* 0x000fe60000004200 */
[C---:B------:R-:W-:Y:S01]  /*10170*/  HMMA.16816.F32 R48, R4.reuse, R18, R132 ;  /* 0x000000120430723c */ /* 0x040fe20000001884 */
[--C-:B----4-:R-:W-:Y:S01]  /*10180*/  FFMA.FTZ R8, R178, c[0x0][0x2d0], -R12.reuse ;  /* 0x0000b400b2087a23 */ /* 0x110fe2000001080c */
[----:B------:R-:W4:Y:S03]  /*10190*/  LDSM.16.MT88.4 R16, [R222+0x900] ;  /* 0x00090000de10783b */ /* 0x000f260000004200 */
[----:B------:R1:W-:Y:S03]  /*101a0*/  MUFU.EX2 R179, R8 ;  /* 0x0000000800b37308 */ /* 0x0003e60000000800 */
[C---:B------:R-:W-:Y:S01]  /*101b0*/  HMMA.16816.F32 R56, R4.reuse, R34, R164 ;  /* 0x000000220438723c */ /* 0x040fe200000018a4 */
[----:B------:R-:W4:Y:S07]  /*101c0*/  LDSM.16.MT88.4 R32, [R221+0x2900] ;  /* 0x00290000dd20783b */ /* 0x000f2e0000004200 */
[----:B------:R-:W-:Y:S01]  /*101d0*/  HMMA.16816.F32 R40, R4, R42, R168 ;  /* 0x0000002a0428723c */ /* 0x000fe200000018a8 */
[----:B-1----:R-:W-:-:S06]  /*101e0*/  FFMA.FTZ R8, R187, c[0x0][0x2d0], -R12 ;  /* 0x0000b400bb087a23 */ /* 0x002fcc000001080c */
[----:B---3--:R-:W-:Y:S01]  /*101f0*/  F2FP.PACK_AB R4, R201, R202 ;  /* 0x000000cac904723e */ /* 0x008fe200000000ff */
[----:B------:R-:W-:Y:S01]  /*10200*/  IMAD.MOV.U32 R187, RZ, RZ, R153 ;  /* 0x000000ffffbb7224 */ /* 0x000fe200078e0099 */
[----:B------:R1:W3:Y:S01]  /*10210*/  MUFU.EX2 R107, R8 ;  /* 0x00000008006b7308 */ /* 0x0002e20000000800 */
[----:B--2---:R-:W-:Y:S02]  /*10220*/  F2FP.PACK_AB R5, R186, R188 ;  /* 0x000000bcba05723e */ /* 0x004fe400000000ff */
[----:B------:R-:W-:Y:S02]  /*10230*/  F2FP.PACK_AB R6, R191, R197 ;  /* 0x000000c5bf06723e */ /* 0x000fe400000000ff */
[----:B-----5:R-:W-:-:S07]  /*10240*/  F2FP.PACK_AB R7, R185, R184 ;  /* 0x000000b8b907723e */ /* 0x020fce00000000ff */
[C---:B------:R-:W-:Y:S01]  /*10250*/  HMMA.16816.F32 R112, R4.reuse, R24, R180 ;  /* 0x000000180470723c */ /* 0x040fe200000018b4 */
[----:B-1----:R-:W-:Y:S02]  /*10260*/  FFMA.FTZ R8, R190, c[0x0][0x2d0], -R12 ;  /* 0x0000b400be087a23 */ /* 0x002fe4000001080c */
[----:B------:R-:W-:Y:S02]  /*10270*/  IMAD.MOV.U32 R190, RZ, RZ, R154 ;  /* 0x000000ffffbe7224 */ /* 0x000fe400078e009a */
[----:B------:R1:W-:Y:S03]  /*10280*/  MUFU.EX2 R177, R8 ;  /* 0x0000000800b17308 */ /* 0x0003e60000000800 */
[C---:B------:R-:W-:Y:S08]  /*10290*/  HMMA.16816.F32 R180, R4.reuse, R36, R108 ;  /* 0x0000002404b4723c */ /* 0x040ff0000000186c */
[----:B----4-:R-:W-:Y:S01]  /*102a0*/  HMMA.16816.F32 R132, R4, R16, R172 ;  /* 0x000000100484723c */ /* 0x010fe200000018ac */
[----:B------:R-:W-:Y:S01]  /*102b0*/  LDSM.16.MT88.4 R172, [R222+0x1d00] ;  /* 0x001d0000deac783b */ /* 0x000fe20000004200 */
[----:B-1----:R-:W-:-:S06]  /*102c0*/  FFMA.FTZ R8, R189, c[0x0][0x2d0], -R12 ;  /* 0x0000b400bd087a23 */ /* 0x002fcc000001080c */
[C---:B------:R-:W-:Y:S01]  /*102d0*/  HMMA.16816.F32 R148, R4.reuse, R20, R156 ;  /* 0x000000140494723c */ /* 0x040fe2000000189c */
[----:B------:R-:W-:Y:S01]  /*102e0*/  LDSM.16.MT88.4 R156, [R221+0x1d00] ;  /* 0x001d0000dd9c783b */ /* 0x000fe20000004200 */
[----:B------:R-:W-:Y:S01]  /*102f0*/  IMAD.MOV.U32 R189, RZ, RZ, R155 ;  /* 0x000000ffffbd7224 */ /* 0x000fe200078e009b */
[----:B------:R1:W-:Y:S05]  /*10300*/  MUFU.EX2 R178, R8 ;  /* 0x0000000800b27308 */ /* 0x0003ea0000000800 */
[C---:B------:R-:W-:Y:S08]  /*10310*/  HMMA.16816.F32 R164, R4.reuse, R28, R144 ;  /* 0x0000001c04a4723c */ /* 0x040ff00000001890 */
[----:B------:R-:W-:Y:S01]  /*10320*/  HMMA.16816.F32 R160, R4, R32, R116 ;  /* 0x0000002004a0723c */ /* 0x000fe20000001874 */
[----:B-1----:R-:W-:-:S02]  /*10330*/  FFMA.FTZ R8, R196, c[0x0][0x2d0], -R13 ;  /* 0x0000b400c4087a23 */ /* 0x002fc4000001080d */
[----:B------:R-:W-:Y:S02]  /*10340*/  IMAD.MOV.U32 R196, RZ, RZ, R9 ;  /* 0x000000ffffc47224 */ /* 0x000fe400078e0009 */
[----:B------:R1:W-:Y:S03]  /*10350*/  MUFU.EX2 R106, R8 ;  /* 0x00000008006a7308 */ /* 0x0003e60000000800 */
[----:B------:R-:W-:Y:S01]  /*10360*/  HMMA.16816.F32 R120, R4, R26, R120 ;  /* 0x0000001a0478723c */ /* 0x000fe20000001878 */
[----:B------:R-:W-:-:S07]  /*10370*/  FADD.FTZ R9, R236, R235 ;  /* 0x000000ebec097221 */ /* 0x000fce0000010000 */
        /* <DEDUP_REMOVED lines=10> */
[----:B------:R-:W-:Y:S07]  /*10420*/  HMMA.16816.F32 R108, R4, R38, R84 ;  /* 0x00000026046c723c */ /* 0x000fee0000001854 */
[----:B---3--:R-:W-:-:S02]  /*10430*/  F2FP.PACK_AB R4, R107, R179 ;  /* 0x000000b36b04723e */ /* 0x008fc400000000ff */
[----:B--2---:R-:W-:Y:S02]  /*10440*/  F2FP.PACK_AB R5, R102, R106 ;  /* 0x0000006a6605723e */ /* 0x004fe400000000ff */
[----:B------:R-:W-:Y:S01]  /*10450*/  F2FP.PACK_AB R6, R178, R177 ;  /* 0x000000b1b206723e */ /* 0x000fe200000000ff */
[----:B-1----:R-:W-:-:S04]  /*10460*/  FFMA.FTZ R8, R199, c[0x0][0x2d0], -R13 ;  /* 0x0000b400c7087a23 */ /* 0x002fc8000001080d */
[----:B------:R-:W1:Y:S02]  /*10470*/  MUFU.EX2 R100, R8 ;  /* 0x0000000800647308 */ /* 0x000e640000000800 */
[----:B-1----:R-:W-:Y:S01]  /*10480*/  F2FP.PACK_AB R7, R100, R101 ;  /* 0x000000656407723e */ /* 0x002fe200000000ff */
[----:B------:R-:W-:-:S06]  /*10490*/  FFMA.FTZ R8, R206, c[0x0][0x2d0], -R3 ;  /* 0x0000b400ce087a23 */ /* 0x000fcc0000010803 */
[C---:B------:R-:W-:Y:S01]  /*104a0*/  HMMA.16816.F32 R60, R4.reuse, R26, R60 ;  /* 0x0000001a043c723c */ /* 0x040fe2000000183c */
[----:B------:R1:W-:Y:S07]  /*104b0*/  MUFU.EX2 R27, R8 ;  /* 0x00000008001b7308 */ /* 0x0003ee0000000800 */
[C---:B------:R-:W-:Y:S01]  /*104c0*/  HMMA.16816.F32 R116, R4.reuse, R24, R80 ;  /* 0x000000180474723c */ /* 0x040fe20000001850 */
[----:B------:R-:W2:Y:S07]  /*104d0*/  LDSM.16.MT88.4 R80, [R221+0x2d00] ;  /* 0x002d0000dd50783b */ /* 0x000eae0000004200 */
[----:B------:R-:W-:Y:S01]  /*104e0*/  HMMA.16816.F32 R48, R4, R22, R48 ;  /* 0x000000160430723c */ /* 0x000fe20000001830 */
[----:B-1----:R-:W-:-:S04]  /*104f0*/  FFMA.FTZ R8, R205, c[0x0][0x2d0], -R3 ;  /* 0x0000b400cd087a23 */ /* 0x002fc80000010803 */
[----:B------:R1:W3:Y:S03]  /*10500*/  MUFU.EX2 R26, R8 ;  /* 0x00000008001a7308 */ /* 0x0002e60000000800 */
[C---:B------:R-:W-:Y:S08]  /*10510*/  HMMA.16816.F32 R144, R4.reuse, R20, R72 ;  /* 0x000000140490723c */ /* 0x040ff00000001848 */
[----:B------:R-:W-:Y:S01]  /*10520*/  HMMA.16816.F32 R52, R4, R18, R52 ;  /* 0x000000120434723c */ /* 0x000fe20000001834 */
[--C-:B-1----:R-:W-:Y:S01]  /*10530*/  FFMA.FTZ R8, R204, c[0x0][0x2d0], -R3.reuse ;  /* 0x0000b400cc087a23 */ /* 0x102fe20000010803 */
[----:B---3--:R-:W-:Y:S01]  /*10540*/  F2FP.PACK_AB R92, R26, R27 ;  /* 0x0000001b1a5c723e */ /* 0x008fe200000000ff */
[----:B------:R-:W-:-:S05]  /*10550*/  FFMA.FTZ R3, R203, c[0x0][0x2d0], -R3 ;  /* 0x0000b400cb037a23 */ /* 0x000fca0000010803 */
[C---:B------:R-:W-:Y:S01]  /*10560*/  HMMA.16816.F32 R128, R4.reuse, R16, R76 ;  /* 0x000000100480723c */ /* 0x040fe2000000184c */
[----:B------:R1:W-:Y:S07]  /*10570*/  MUFU.EX2 R25, R8 ;  /* 0x0000000800197308 */ /* 0x0003ee0000000800 */
[C---:B------:R-:W-:Y:S01]  /*10580*/  HMMA.16816.F32 R68, R4.reuse, R28, R68 ;  /* 0x0000001c0444723c */ /* 0x040fe20000001844 */
[----:B------:R3:W4:Y:S07]  /*10590*/  MUFU.EX2 R24, R3 ;  /* 0x0000000300187308 */ /* 0x00072e0000000800 */
[----:B------:R-:W-:Y:S01]  /*105a0*/  HMMA.16816.F32 R44, R4, R30, R44 ;  /* 0x0000001e042c723c */ /* 0x000fe2000000182c */
[----:B-1----:R-:W-:-:S04]  /*105b0*/  FADD.FTZ R8, R198, R200 ;  /* 0x000000c8c6087221 */ /* 0x002fc80000010000 */
[----:B------:R-:W-:-:S03]  /*105c0*/  FADD.FTZ R10, R10, R8 ;  /* 0x000000080a0a7221 */ /* 0x000fc60000010000 */
[----:B------:R-:W-:Y:S01]  /*105d0*/  HMMA.16816.F32 R64, R4, R32, R64 ;  /* 0x000000200440723c */ /* 0x000fe20000001840 */
[----:B---3--:R-:W-:Y:S01]  /*105e0*/  FFMA.FTZ R3, R213, c[0x0][0x2d0], -R0 ;  /* 0x0000b400d5037a23 */ /* 0x008fe20000010800 */
[----:B----4-:R-:W-:-:S03]  /*105f0*/  F2FP.PACK_AB R94, R24, R25 ;  /* 0x00000019185e723e */ /* 0x010fc600000000ff */
[----:B------:R1:W-:Y:S03]  /*10600*/  MUFU.EX2 R23, R3 ;  /* 0x0000000300177308 */ /* 0x0003e60000000800 */
[C---:B------:R-:W-:Y:S08]  /*10610*/  HMMA.16816.F32 R56, R4.reuse, R34, R56 ;  /* 0x000000220438723c */ /* 0x040ff00000001838 */
[----:B------:R-:W-:Y:S01]  /*10620*/  HMMA.16816.F32 R84, R4, R36, R192 ;  /* 0x000000240454723c */ /* 0x000fe200000018c0 */
[----:B-1----:R-:W-:-:S07]  /*10630*/  FFMA.FTZ R3, R215, c[0x0][0x2d0], -R0 ;  /* 0x0000b400d7037a23 */ /* 0x002fce0000010800 */
[----:B------:R-:W-:Y:S01]  /*10640*/  HMMA.16816.F32 R40, R4, R38, R40 ;  /* 0x000000260428723c */ /* 0x000fe20000001828 */
[----:B------:R1:W3:Y:S01]  /*10650*/  MUFU.EX2 R22, R3 ;  /* 0x0000000300167308 */ /* 0x0002e20000000800 */
[----:B------:R-:W4:Y:S01]  /*10660*/  LDSM.16.MT88.4 R4, [R222+0x2d00] ;  /* 0x002d0000de04783b */ /* 0x000f220000004200 */
[--C-:B-1----:R-:W-:Y:S01]  /*10670*/  FFMA.FTZ R3, R212, c[0x0][0x2d0], -R0.reuse ;  /* 0x0000b400d4037a23 */ /* 0x102fe20000010800 */
[----:B---3--:R-:W-:Y:S01]  /*10680*/  F2FP.PACK_AB R93, R22, R23 ;  /* 0x00000017165d723e */ /* 0x008fe200000000ff */
[----:B------:R-:W-:-:S04]  /*10690*/  FFMA.FTZ R0, R207, c[0x0][0x2d0], -R0 ;  /* 0x0000b400cf007a23 */ /* 0x000fc80000010800 */
[----:B------:R1:W-:Y:S08]  /*106a0*/  MUFU.EX2 R20, R3 ;  /* 0x0000000300147308 */ /* 0x0003f00000000800 */
[----:B------:R3:W5:Y:S01]  /*106b0*/  MUFU.EX2 R21, R0 ;  /* 0x0000000000157308 */ /* 0x0007620000000800 */
[----:B-1----:R-:W-:Y:S02]  /*106c0*/  FADD.FTZ R3, R11, R196 ;  /* 0x000000c40b037221 */ /* 0x002fe40000010000 */
[----:B------:R-:W-:-:S02]  /*106d0*/  FADD.FTZ R11, R238, R9 ;  /* 0x00000009ee0b7221 */ /* 0x000fc40000010000 */
[----:B------:R-:W-:Y:S02]  /*106e0*/  FADD.FTZ R9, R189, R3 ;  /* 0x00000003bd097221 */ /* 0x000fe40000010000 */
[----:B------:R-:W-:Y:S02]  /*106f0*/  FADD.FTZ R3, R190, R10 ;  /* 0x0000000abe037221 */ /* 0x000fe40000010000 */
[----:B---3--:R-:W-:Y:S01]  /*10700*/  FFMA.FTZ R0, R229, c[0x0][0x2d0], -R12 ;  /* 0x0000b400e5007a23 */ /* 0x008fe2000001080c */
[----:B-----5:R-:W-:-:S03]  /*10710*/  F2FP.PACK_AB R95, R21, R20 ;  /* 0x00000014155f723e */ /* 0x020fc600000000ff */
[----:B------:R1:W-:Y:S04]  /*10720*/  MUFU.EX2 R19, R0 ;  /* 0x0000000000137308 */ /* 0x0003e80000000800 */
[C---:B--2---:R-:W-:Y:S08]  /*10730*/  HMMA.16816.F32 R76, R92.reuse, R82, R88 ;  /* 0x000000525c4c723c */ /* 0x044ff00000001858 */
[----:B----4-:R-:W-:Y:S01]  /*10740*/  HMMA.16816.F32 R88, R92, R4, R180 ;  /* 0x000000045c58723c */ /* 0x010fe200000018b4 */
[----:B-1----:R-:W-:-:S04]  /*10750*/  FFMA.FTZ R0, R228, c[0x0][0x2d0], -R12 ;  /* 0x0000b400e4007a23 */ /* 0x002fc8000001080c */
[----:B------:R1:W2:Y:S03]  /*10760*/  MUFU.EX2 R18, R0 ;  /* 0x0000000000127308 */ /* 0x0002a60000000800 */
        /* <DEDUP_REMOVED lines=14> */
[C---:B------:R-:W-:Y:S07]  /*10850*/  HMMA.16816.F32 R152, R92.reuse, R158, R96 ;  /* 0x0000009e5c98723c */ /* 0x040fee0000001860 */
[----:B--2---:R-:W-:Y:S01]  /*10860*/  F2FP.PACK_AB R96, R18, R19 ;  /* 0x000000131260723e */ /* 0x004fe200000000ff */
[----:B------:R-:W-:Y:S01]  /*10870*/  HMMA.16816.F32 R92, R92, R6, R108 ;  /* 0x000000065c5c723c */ /* 0x000fe2000000186c */
[----:B---3--:R-:W-:Y:S01]  /*10880*/  F2FP.PACK_AB R98, R16, R17 ;  /* 0x000000111062723e */ /* 0x008fe200000000ff */
[----:B-1----:R-:W-:-:S04]  /*10890*/  FFMA.FTZ R0, R252, c[0x0][0x2d0], -R13 ;  /* 0x0000b400fc007a23 */ /* 0x002fc8000001080d */
[----:B------:R1:W2:Y:S02]  /*108a0*/  MUFU.EX2 R14, R0 ;  /* 0x00000000000e7308 */ /* 0x0002a40000000800 */
[----:B-1----:R-:W-:Y:S01]  /*108b0*/  FFMA.FTZ R0, R250, c[0x0][0x2d0], -R13 ;  /* 0x0000b400fa007a23 */ /* 0x002fe2000001080d */
[----:B--2---:R-:W-:-:S05]  /*108c0*/  F2FP.PACK_AB R97, R14, R12 ;  /* 0x0000000c0e61723e */ /* 0x004fca00000000ff */
        /* <DEDUP_REMOVED lines=76> */
[----:B------:R-:W-:Y:S01]  /*10d90*/  IMAD.SHL.U32 R249, R176, 0x2, RZ ;  /* 0x00000002b0f97824 */ /* 0x000fe200078e00ff */
[----:B------:R-:W-:Y:S01]  /*10da0*/  SHF.R.S32.HI R190, RZ, 0x1f, R240 ;  /* 0x0000001fffbe7819 */ /* 0x000fe200000114f0 */
[----:B------:R-:W-:Y:S01]  /*10db0*/  IMAD.SHL.U32 R247, R240, 0x2, RZ ;  /* 0x00000002f0f77824 */ /* 0x000fe200078e00ff */
[----:B------:R-:W-:Y:S01]  /*10dc0*/  SHF.L.U64.HI R250, R176, 0x1, R187 ;  /* 0x00000001b0fa7819 */ /* 0x000fe200000102bb */
[C---:B------:R-:W-:Y:S01]  /*10dd0*/  IMAD.SHL.U32 R245, R241.reuse, 0x2, RZ ;  /* 0x00000002f1f57824 */ /* 0x040fe200078e00ff */
[----:B------:R-:W-:Y:S01]  /*10de0*/  SHF.R.S32.HI R187, RZ, 0x1f, R241 ;  /* 0x0000001fffbb7819 */ /* 0x000fe200000114f1 */
[----:B------:R-:W-:Y:S01]  /*10df0*/  IMAD.MOV.U32 R100, RZ, RZ, R104 ;  /* 0x000000ffff647224 */ /* 0x000fe200078e0068 */
[----:B------:R-:W-:Y:S01]  /*10e00*/  SHF.L.U64.HI R248, R240, 0x1, R190 ;  /* 0x00000001f0f87819 */ /* 0x000fe200000102be */
[----:B--2---:R-:W-:Y:S01]  /*10e10*/  IMAD.MOV.U32 R3, RZ, RZ, R105 ;  /* 0x000000ffff037224 */ /* 0x004fe200078e0069 */
[----:B------:R-:W-:Y:S01]  /*10e20*/  SHF.L.U64.HI R246, R241, 0x1, R187 ;  /* 0x00000001f1f67819 */ /* 0x000fe200000102bb */
[----:B------:R-:W-:-:S02]  /*10e30*/  IMAD.MOV.U32 R107, RZ, RZ, R2 ;  /* 0x000000ffff6b7224 */ /* 0x000fc400078e0002 */
[----:B------:R-:W-:Y:S01]  /*10e40*/  IMAD.MOV.U32 R106, RZ, RZ, R103 ;  /* 0x000000ffff6a7224 */ /* 0x000fe200078e0067 */
[----:B---3--:R-:W-:Y:S01]  /*10e50*/  LEA.HI.SX32 R243, R10, 0xfffffffe, 0x1a ;  /* 0xfffffffe0af37811 */ /* 0x008fe200078fd2ff */
[----:B------:R-:W-:Y:S05]  /*10e60*/  BRA `(.L_x_140) ;  /* 0x000003e000007947 */ /* 0x000fea0003800000 */
.L_x_142:
        /* <DEDUP_REMOVED lines=19> */
[----:B-1----:R-:W-:Y:S04]  /*10fa0*/  IMAD.WIDE.U32 R104, R101, c[0x0][0x1e8], RZ ;  /* 0x00007a0065687a25 */ /* 0x002fe800078e00ff */
        /* <DEDUP_REMOVED lines=12> */
[----:B------:R-:W-:Y:S04]  /*11070*/  IMAD.WIDE.U32 R4, R244, c[0x0][0x1f0], R4 ;  /* 0x00007c00f4047a25 */ /* 0x000fe800078e0004 */
        /* <DEDUP_REMOVED lines=29> */
.L_x_140:
[----:B------:R-:W-:Y:S04]  /*11250*/  DEPBAR.LE SB0, 0x0 ;  /* 0x000080000000791a */ /* 0x000fe80000000000 */
[----:B------:R-:W-:Y:S01]  /*11260*/  BAR.SYNC.DEFER_BLOCKING 0x0 ;  /* 0x0000000000007b1d */ /* 0x000fe20000010000 */
[----:B------:R-:W-:Y:S01]  /*11270*/  SHF.R.S32.HI R0, RZ, 0x1f, R251 ;  /* 0x0000001fff007819 */ /* 0x000fe200000114fb */
[C---:B------:R-:W-:Y:S01]  /*11280*/  IMAD.WIDE.U32 R102, R251.reuse, c[0x0][0x208], RZ ;  /* 0x00008200fb667a25 */ /* 0x040fe200078e00ff */
[----:B------:R-:W-:Y:S03]  /*11290*/  SHF.R.S32.HI R2, RZ, 0x1f, R244 ;  /* 0x0000001fff027819 */ /* 0x000fe600000114f4 */
[----:B------:R-:W-:Y:S02]  /*112a0*/  IMAD R0, R0, c[0x0][0x208], RZ ;  /* 0x0000820000007a24 */ /* 0x000fe400078e02ff */
[----:B------:R-:W-:Y:S02]  /*112b0*/  IMAD R2, R2, c[0x0][0x218], RZ ;  /* 0x0000860002027a24 */ /* 0x000fe400078e02ff */
[----:B------:R-:W-:Y:S02]  /*112c0*/  IMAD R0, R251, c[0x0][0x20c], R0 ;  /* 0x00008300fb007a24 */ /* 0x000fe400078e0200 */
[C---:B------:R-:W-:Y:S03]  /*112d0*/  IMAD R2, R244.reuse, c[0x0][0x21c], R2 ;  /* 0x00008700f4027a24 */ /* 0x040fe600078e0202 */
        /* <DEDUP_REMOVED lines=303> */
.L_x_141:
        /* <DEDUP_REMOVED lines=621> */
.L_x_139:
        /* <DEDUP_REMOVED lines=153> */
.L_x_91:
        /* <DEDUP_REMOVED lines=151> */
.L_x_144:
        /* <DEDUP_REMOVED lines=151> */
.L_x_146:
[----:B---3--:R-:W-:Y:S05]  /*16910*/  BSYNC B0 ;  /* 0x0000000000007941 */ /* 0x008fea0003800000 */
.L_x_145:
        /* <DEDUP_REMOVED lines=23> */
.L_x_148:
[----:B------:R-:W-:Y:S05]  /*16a90*/  BSYNC B0 ;  /* 0x0000000000007941 */ /* 0x000fea0003800000 */
.L_x_147:
        /* <DEDUP_REMOVED lines=23> */
.L_x_150:
[----:B------:R-:W-:Y:S05]  /*16c10*/  BSYNC B0 ;  /* 0x0000000000007941 */ /* 0x000fea0003800000 */
.L_x_149:
        /* <DEDUP_REMOVED lines=24> */
.L_x_143:
        /* <DEDUP_REMOVED lines=19> */
.L_x_151:
        /* <DEDUP_REMOVED lines=43> */
.L_x_153:
[----:B---3--:R-:W-:Y:S05]  /*17180*/  BSYNC B0 ;  /* 0x0000000000007941 */ /* 0x008fea0003800000 */
.L_x_152:
        /* <DEDUP_REMOVED lines=64> */
.L_x_155:
[----:B------:R-:W-:Y:S05]  /*17590*/  BSYNC B0 ;  /* 0x0000000000007941 */ /* 0x000fea0003800000 */
.L_x_154:
        /* <DEDUP_REMOVED lines=21> */
.L_x_157:
[----:B------:R-:W-:Y:S05]  /*176f0*/  BSYNC B0 ;  /* 0x0000000000007941 */ /* 0x000fea0003800000 */
.L_x_156:
        /* <DEDUP_REMOVED lines=21> */
.L_x_159:
[----:B------:R-:W-:Y:S05]  /*17850*/  BSYNC B0 ;  /* 0x0000000000007941 */ /* 0x000fea0003800000 */
.L_x_158:
        /* <DEDUP_REMOVED lines=22> */
.L_x_160:
        /* <DEDUP_REMOVED lines=12> */
.L_x_857:


//--------------------- .text._ZN7cutlass13device_kernelIN5flash19enable_sm80_to_sm89INS1_16FlashAttnFwdSm80INS1_25CollectiveMainloopFwdSm80ILi4ELi1ELb0EN4cute5tupleIJNS5_1CILi128EEENS7_ILi48EEENS7_ILi96EEEEEELi96ENS_6half_tEfNS_4arch4Sm80ELb0ELb1ELb1ELb0ELb1ELb0ELb1ELb0EEENS1_21CollectiveEpilogueFwdINS6_IJS8_SA_S9_EEENS6_IJNS7_ILi1EEESI_SI_EEESC_SE_Li128ELb0ELb1ELb0ELb0EEENS1_19SingleTileSchedulerILb0ELb0ELb1ELi128EEEEEEEEEvNT_6ParamsE --------------------------
	.section	.text._ZN7cutlass13device_kernelIN5flash19enable_sm80_to_sm89INS1_16FlashAttnFwdSm80INS1_25CollectiveMainloopFwdSm80ILi4ELi1ELb0EN4cute5tupleIJNS5_1CILi128EEENS7_ILi48EEENS7_ILi96EEEEEELi96ENS_6half_tEfNS_4arch4Sm80ELb0ELb1ELb1ELb0ELb1ELb0ELb1ELb0EEENS1_21CollectiveEpilogueFwdINS6_IJS8_SA_S9_EEENS6_IJNS7_ILi1EEESI_SI_EEESC_SE_Li128ELb0ELb1ELb0ELb0EEENS1_19SingleTileSchedulerILb0ELb0ELb1ELi128EEEEEEEEEvNT_6ParamsE,"ax",@progbits
	.sectioninfo	@"SHI_REGISTERS=255"
	.align	128
.text._ZN7cutlass13device_kernelIN5flash19enable_sm80_to_sm89INS1_16FlashAttnFwdSm80INS1_25CollectiveMainloopFwdSm80ILi4ELi1ELb0EN4cute5tupleIJNS5_1CILi128EEENS7_ILi48EEENS7_ILi96EEEEEELi96ENS_6half_tEfNS_4arch4Sm80ELb0ELb1ELb1ELb0ELb1ELb0ELb1ELb0EEENS1_21CollectiveEpilogueFwdINS6_IJS8_SA_S9_EEENS6_IJNS7_ILi1EEESI_SI_EEESC_SE_Li128ELb0ELb1ELb0ELb0EEENS1_19SingleTileSchedulerILb0ELb0ELb1ELi128EEEEEEEEEvNT_6ParamsE:
        .type           _ZN7cutlass13device_kernelIN5flash19enable_sm80_to_sm89INS1_16FlashAttnFwdSm80INS1_25CollectiveMainloopFwdSm80ILi4ELi1ELb0EN4cute5tupleIJNS5_1CILi128EEENS7_ILi48EEENS7_ILi96EEEEEELi96ENS_6half_tEfNS_4arch4Sm80ELb0ELb1ELb1ELb0ELb1ELb0ELb1ELb0EEENS1_21CollectiveEpilogueFwdINS6_IJS8_SA_S9_EEENS6_IJNS7_ILi1EEESI_SI_EEESC_SE_Li128ELb0ELb1ELb0ELb0EEENS1_19SingleTileSchedulerILb0ELb0ELb1ELi128EEEEEEEEEvNT_6ParamsE,@function
        .size           _ZN7cutlass13device_kernelIN5flash19enable_sm80_to_sm89INS1_16FlashAttnFwdSm80INS1_25CollectiveMainloopFwdSm80ILi4ELi1ELb0EN4cute5tupleIJNS5_1CILi128EEENS7_ILi48EEENS7_ILi96EEEEEELi96ENS_6half_tEfNS_4arch4Sm80ELb0ELb1ELb1ELb0ELb1ELb0ELb1ELb0EEENS1_21CollectiveEpilogueFwdINS6_IJS8_SA_S9_EEENS6_IJNS7_ILi1EEESI_SI_EEESC_SE_Li128ELb0ELb1ELb0ELb0EEENS1_19SingleTileSchedulerILb0ELb0ELb1ELi128EEEEEEEEEvNT_6ParamsE,(.L_x_858 - _ZN7cutlass13device_kernelIN5flash19enable_sm80_to_sm89INS1_16FlashAttnFwdSm80INS1_25CollectiveMainloopFwdSm80ILi4ELi1ELb0EN4cute5tupleIJNS5_1CILi128EEENS7_ILi48EEENS7_ILi96EEEEEELi96ENS_6half_tEfNS_4arch4Sm80ELb0ELb1ELb1ELb0ELb1ELb0ELb1ELb0EEENS1_21CollectiveEpilogueFwdINS6_IJS8_SA_S9_EEENS6_IJNS7_ILi1EEESI_SI_EEESC_SE_Li128ELb0ELb1ELb0ELb0EEENS1_19SingleTileSchedulerILb0ELb0ELb1ELi128EEEEEEEEEvNT_6ParamsE)
        .other          _ZN7cutlass13device_kernelIN5flash19enable_sm80_to_sm89INS1_16FlashAttnFwdSm80INS1_25CollectiveMainloopFwdSm80ILi4ELi1ELb0EN4cute5tupleIJNS5_1CILi128EEENS7_ILi48EEENS7_ILi96EEEEEELi96ENS_6half_tEfNS_4arch4Sm80ELb0ELb1ELb1ELb0ELb1ELb0ELb1ELb0EEENS1_21CollectiveEpilogueFwdINS6_IJS8_SA_S9_EEENS6_IJNS7_ILi1EEESI_SI_EEESC_SE_Li128ELb0ELb1ELb0ELb0EEENS1_19SingleTileSchedulerILb0ELb0ELb1ELi128EEEEEEEEEvNT_6ParamsE,@"STO_CUDA_ENTRY STV_DEFAULT"
_ZN7cutlass13device_kernelIN5flash19enable_sm80_to_sm89INS1_16FlashAttnFwdSm80INS1_25CollectiveMainloopFwdSm80ILi4ELi1ELb0EN4cute5tupleIJNS5_1CILi128EEENS7_ILi48EEENS7_ILi96EEEEEELi96ENS_6half_tEfNS_4arch4Sm80ELb0ELb1ELb1ELb0ELb1ELb0ELb1ELb0EEENS1_21CollectiveEpilogueFwdINS6_IJS8_SA_S9_EEENS6_IJNS7_ILi1EEESI_SI_EEESC_SE_Li128ELb0ELb1ELb0ELb0EEENS1_19SingleTileSchedulerILb0ELb0ELb1ELi128EEEEEEEEEvNT_6ParamsE:
[----:B------:R-:W-:-:S03]  /*0000*/  MOV R1, c[0x0][0x28] ;  /* 0x00000a0000017a02 */ /* 0x000fc60000000f00 */
[----:B------:R-:W1:Y:S01]  /*0010*/  S2UR UR10, SR_CTAID.Z ;  /* 0x00000000000a79c3 */ /* 0x000e620000002700 */
[----:B------:R-:W-:Y:S02]  /*0020*/  IADD3 R1, R1, -0x30, RZ ;  /* 0xffffffd001017810 */ /* 0x000fe40007ffe0ff */
[----:B-1----:R-:W-:-:S13]  /*0030*/  ISETP.LE.AND P0, PT, RZ, UR10, PT ;  /* 0x0000000aff007c0c */ /* 0x002fda000bf03270 */
[----:B------:R-:W-:Y:S05]  /*0040*/  @!P0 EXIT ;  /* 0x000000000000894d */ /* 0x000fea0003800000 */
[----:B------:R-:W-:Y:S01]  /*0050*/  ULDC.64 UR4, c[0x0][0x370] ;  /* 0x0000dc0000047ab9 */ /* 0x000fe20000000a00 */
[----:B------:R-:W-:Y:S01]  /*0060*/  IMAD.MOV.U32 R16, RZ, RZ, RZ ;  /* 0x000000ffff107224 */ /* 0x000fe200078e00ff */
[----:B------:R-:W-:Y:S02]  /*0070*/  UISETP.NE.U32.AND UP0, UPT, URZ, UR4, UPT ;  /* 0x000000043f00728c */ /* 0x000fe4000bf05070 */
[----:B------:R-:W-:Y:S02]  /*0080*/  ULDC.64 UR6, c[0x0][0x370] ;  /* 0x0000dc0000067ab9 */ /* 0x000fe40000000a00 */
[----:B------:R-:W-:Y:S02]  /*0090*/  UISETP.NE.AND.EX UP0, UPT, URZ, UR5, UPT, UP0 ;  /* 0x000000053f00728c */ /* 0x000fe4000bf05300 */
[----:B------:R-:W-:-:S04]  /*00a0*/  ULDC.64 UR8, c[0x0][0x118] ;  /* 0x0000460000087ab9 */ /* 0x000fc80000000a00 */
[----:B------:R-:W-:-:S05]  /*00b0*/  PLOP3.LUT P0, PT, PT, PT, UP0, 0x80, 0x0 ;  /* 0x000000000000781c */ /* 0x000fca0003f0f008 */
[----:B------:R-:W-:Y:S02]  /*00c0*/  @UP0 UMOV UR4, 0x4 ;  /* 0x0000000400040882 */ /* 0x000fe40000000000 */
[----:B------:R-:W-:-:S06]  /*00d0*/  @UP0 UIMAD.WIDE UR4, UR10, UR4, UR6 ;  /* 0x000000040a0402a5 */ /* 0x000fcc000f8e0206 */
[----:B------:R-:W-:Y:S02]  /*00e0*/  IMAD.U32 R2, RZ, RZ, UR4 ;  /* 0x00000004ff027e24 */ /* 0x000fe4000f8e00ff */
[----:B------:R-:W-:-:S05]  /*00f0*/  IMAD.U32 R3, RZ, RZ, UR5 ;  /* 0x00000005ff037e24 */ /* 0x000fca000f8e00ff */
[----:B------:R1:W2:Y:S01]  /*0100*/  @P0 LDG.E R16, [R2.64] ;  /* 0x0000000802100981 */ /* 0x0002a2000c1e1900 */
[----:B------:R-:W-:Y:S01]  /*0110*/  IMAD.MOV.U32 R7, RZ, RZ, c[0x0][0x2c4] ;  /* 0x0000b100ff077624 */ /* 0x000fe200078e00ff */
[----:B------:R-:W3:Y:S01]  /*0120*/  S2UR UR7, SR_CTAID.Y ;  /* 0x00000000000779c3 */ /* 0x000ee20000002600 */
[----:B------:R-:W-:Y:S01]  /*0130*/  IMAD.MOV.U32 R4, RZ, RZ, 0x1 ;  /* 0x00000001ff047424 */ /* 0x000fe200078e00ff */
[----:B------:R-:W4:Y:S01]  /*0140*/  S2R R0, SR_CTAID.X ;  /* 0x0000000000007919 */ /* 0x000f220000002500 */
[----:B------:R-:W-:Y:S02]  /*0150*/  LOP3.LUT R24, R24, 0xffffefff, RZ, 0xc0, !PT ;  /* 0xffffefff18187812 */ /* 0x000fe400078ec0ff */
[----:B------:R-:W-:Y:S01]  /*0160*/  ISETP.NE.AND P1, PT, R7, 0x1, PT ;  /* 0x000000010700780c */ /* 0x000fe20003f25270 */
[----:B------:R-:W2:Y:S01]  /*0170*/  S2R R53, SR_TID.X ;  /* 0x0000000000357919 */ /* 0x000ea20000002100 */
[----:B------:R-:W-:-:S11]  /*0180*/  ISETP.LE.AND P2, PT, R4, c[0x0][0x32c], PT ;  /* 0x0000cb0004007a0c */ /* 0x000fd60003f43270 */
[----:B------:R-:W-:-:S04]  /*0190*/  @P1 LOP3.LUT R24, R24, 0x1000, RZ, 0xfc, !PT ;  /* 0x0000100018181812 */ /* 0x000fc800078efcff */
[----:B------:R-:W-:Y:S01]  /*01a0*/  LOP3.LUT R24, R24, 0xfffffbff, RZ, 0xc0, !PT ;  /* 0xfffffbff18187812 */ /* 0x000fe200078ec0ff */
[----:B-1----:R-:W-:Y:S01]  /*01b0*/  IMAD.MOV.U32 R2, RZ, RZ, c[0x0][0x2ac] ;  /* 0x0000ab00ff027624 */ /* 0x002fe200078e00ff */
[----:B---3--:R-:W-:Y:S01]  /*01c0*/  USHF.R.S32.HI UR6, URZ, 0x1f, UR7 ;  /* 0x0000001f3f067899 */ /* 0x008fe20008011407 */
[----:B----4-:R-:W-:Y:S01]  /*01d0*/  IMAD.SHL.U32 R164, R0, 0x80, RZ ;  /* 0x0000008000a47824 */ /* 0x010fe200078e00ff */
[----:B------:R-:W-:Y:S01]  /*01e0*/  @P2 LOP3.LUT R24, R24, 0x400, RZ, 0xfc, !PT ;  /* 0x0000040018182812 */ /* 0x000fe200078efcff */
[----:B------:R-:W-:-:S03]  /*01f0*/  IMAD R17, R2, c[0x0][0x1d0], RZ ;  /* 0x0000740002117a24 */ /* 0x000fc600078e02ff */
[C---:B------:R-:W-:Y:S02]  /*0200*/  @P1 IADD3 R0, R164.reuse, 0x7f, RZ ;  /* 0x0000007fa4001810 */ /* 0x040fe40007ffe0ff */
[----:B------:R-:W-:-:S03]  /*0210*/  IADD3 R2, R164, 0x7f, RZ ;  /* 0x0000007fa4027810 */ /* 0x000fc60007ffe0ff */
[----:B------:R-:W-:-:S05]  /*0220*/  @P1 IMAD.HI.U32 R0, R0, c[0x0][0x2c8], RZ ;  /* 0x0000b20000001a27 */ /* 0x000fca00078e00ff */
[----:B------:R-:W-:Y:S02]  /*0230*/  @P1 SHF.R.U32.HI R2, RZ, c[0x0][0x2cc], R0 ;  /* 0x0000b300ff021a19 */ /* 0x000fe40000011600 */
[----:B------:R-:W-:-:S05]  /*0240*/  IADD3 R0, R17, -c[0x0][0x168], R4 ;  /* 0x80005a0011007a10 */ /* 0x000fca0007ffe004 */
[----:B------:R-:W-:-:S05]  /*0250*/  IMAD.IADD R0, R0, 0x1, R2 ;  /* 0x0000000100007824 */ /* 0x000fca00078e0202 */
[----:B------:R-:W-:Y:S01]  /*0260*/  IADD3 R3, R0, c[0x0][0x328], RZ ;  /* 0x0000ca0000037a10 */ /* 0x000fe20007ffe0ff */
[----:B--2---:R1:W-:Y:S01]  /*0270*/  STL [R1+0x24], R16 ;  /* 0x0000241001007387 */ /* 0x0043e20000100800 */
[----:B------:R-:W-:Y:S05]  /*0280*/  @!P2 BRA `(.L_x_161) ;  /* 0x000000f00000a947 */ /* 0x000fea0003800000 */
[C---:B------:R-:W-:Y:S02]  /*0290*/  ISETP.GT.AND P0, PT, R0.reuse, RZ, PT ;  /* 0x000000ff0000720c */ /* 0x040fe40003f04270 */
[----:B------:R-:W-:-:S11]  /*02a0*/  IADD3 R2, R0, -0x1, RZ ;  /* 0xffffffff00027810 */ /* 0x000fd60007ffe0ff */
[----:B------:R-:W-:Y:S05]  /*02b0*/  @P0 BRA `(.L_x_162) ;  /* 0x0000006000000947 */ /* 0x000fea0003800000 */
[----:B------:R-:W-:Y:S01]  /*02c0*/  ISETP.NE.AND P0, PT, R4, c[0x0][0x32c], PT ;  /* 0x0000cb0004007a0c */ /* 0x000fe20003f05270 */
[----:B------:R-:W-:-:S12]  /*02d0*/  IMAD.MOV R0, RZ, RZ, -R0 ;  /* 0x000000ffff007224 */ /* 0x000fd800078e0a00 */
[----:B------:R-:W-:-:S05]  /*02e0*/  @P0 IMAD.HI.U32 R2, R0, c[0x0][0x330], RZ ;  /* 0x0000cc0000020a27 */ /* 0x000fca00078e00ff */
[----:B------:R-:W-:-:S04]  /*02f0*/  @P0 SHF.R.U32.HI R0, RZ, c[0x0][0x334], R2 ;  /* 0x0000cd00ff000a19 */ /* 0x000fc80000011602 */
[----:B------:R-:W-:Y:S01]  /*0300*/  LOP3.LUT R2, RZ, R0, RZ, 0x33, !PT ;  /* 0x00000000ff027212 */ /* 0x000fe200078e33ff */
[----:B------:R-:W-:Y:S05]  /*0310*/  BRA `(.L_x_163) ;  /* 0x0000003000007947 */ /* 0x000fea0003800000 */
.L_x_162:
[----:B------:R-:W-:-:S13]  /*0320*/  ISETP.NE.AND P0, PT, R4, c[0x0][0x32c], PT ;  /* 0x0000cb0004007a0c */ /* 0x000fda0003f05270 */
[----:B------:R-:W-:-:S05]  /*0330*/  @P0 IMAD.HI.U32 R0, R2, c[0x0][0x330], RZ ;  /* 0x0000cc0002000a27 */ /* 0x000fca00078e00ff */
[----:B------:R-:W-:Y:S02]  /*0340*/  @P0 SHF.R.U32.HI R2, RZ, c[0x0][0x334], R0 ;  /* 0x0000cd00ff020a19 */ /* 0x000fe40000011600 */
.L_x_163:
[----:B------:R-:W-:-:S05]  /*0350*/  MOV R0, c[0x0][0x32c] ;  /* 0x0000cb0000007a02 */ /* 0x000fca0000000f00 */
[----:B------:R-:W-:-:S05]  /*0360*/  IMAD R2, R2, R0, c[0x0][0x32c] ;  /* 0x0000cb0002027624 */ /* 0x000fca00078e0200 */
[----:B------:R-:W-:-:S04]  /*0370*/  IMNMX R3, R3, R2, PT ;  /* 0x0000000203037217 */ /* 0x000fc80003800200 */
.L_x_161:
[----:B------:R-:W-:Y:S01]  /*0380*/  IADD3 R2, R3, 0x2f, RZ ;  /* 0x0000002f03027810 */ /* 0x000fe20007ffe0ff */
[----:B------:R-:W-:Y:S01]  /*0390*/  @P1 IMAD.HI.U32 R3, R164, c[0x0][0x2c8], RZ ;  /* 0x0000b200a4031a27 */ /* 0x000fe200078e00ff */
[C---:B------:R-:W-:Y:S02]  /*03a0*/  IADD3 R4, R17.reuse, 0x2f, RZ ;  /* 0x0000002f11047810 */ /* 0x040fe40007ffe0ff */
[----:B------:R-:W-:Y:S01]  /*03b0*/  IADD3 R241, R17, -c[0x0][0x168], RZ ;  /* 0x80005a0011f17a10 */ /* 0x000fe20007ffe0ff */
[----:B------:R-:W-:-:S04]  /*03c0*/  IMAD.HI R5, R2, 0x2aaaaaab, RZ ;  /* 0x2aaaaaab02057827 */ /* 0x000fc800078e02ff */
[----:B------:R-:W-:Y:S01]  /*03d0*/  IMAD.HI R2, R4, 0x2aaaaaab, RZ ;  /* 0x2aaaaaab04027827 */ /* 0x000fe200078e02ff */
[----:B------:R-:W-:-:S03]  /*03e0*/  SHF.R.U32.HI R4, RZ, 0x1f, R5 ;  /* 0x0000001fff047819 */ /* 0x000fc60000011605 */
[----:B------:R-:W-:Y:S01]  /*03f0*/  IMAD.MOV.U32 R0, RZ, RZ, R164 ;  /* 0x000000ffff007224 */ /* 0x000fe200078e00a4 */
[----:B------:R-:W-:Y:S02]  /*0400*/  @P1 SHF.R.U32.HI R0, RZ, c[0x0][0x2cc], R3 ;  /* 0x0000b300ff001a19 */ /* 0x000fe40000011603 */
[----:B------:R-:W-:Y:S02]  /*0410*/  SHF.R.U32.HI R3, RZ, 0x1f, R2 ;  /* 0x0000001fff037819 */ /* 0x000fe40000011602 */
[----:B------:R-:W-:Y:S01]  /*0420*/  LEA.HI.SX32 R4, R5, R4, 0x1d ;  /* 0x0000000405047211 */ /* 0x000fe200078feaff */
[----:B------:R-:W-:Y:S01]  /*0430*/  IMAD.IADD R0, R241, 0x1, R0 ;  /* 0x00000001f1007824 */ /* 0x000fe200078e0200 */
[----:B------:R-:W-:-:S04]  /*0440*/  LEA.HI.SX32 R2, R2, R3, 0x1d ;  /* 0x0000000302027211 */ /* 0x000fc800078feaff */
[----:B------:R-:W-:Y:S02]  /*0450*/  IADD3 R3, R0, -c[0x0][0x324], RZ ;  /* 0x8000c90000037a10 */ /* 0x000fe40007ffe0ff */
[----:B------:R-:W-:Y:S01]  /*0460*/  IMNMX R224, R2, R4, PT ;  /* 0x0000000402e07217 */ /* 0x000fe20003800200 */
[----:B------:R-:W-:Y:S05]  /*0470*/  @!P2 BRA `(.L_x_164) ;  /* 0x000000f00000a947 */ /* 0x000fea0003800000 */
[----:B------:R-:W-:-:S13]  /*0480*/  ISETP.GT.AND P0, PT, R0, -0x1, PT ;  /* 0xffffffff0000780c */ /* 0x000fda0003f04270 */
[----:B------:R-:W-:Y:S05]  /*0490*/  @P0 BRA `(.L_x_165) ;  /* 0x0000007000000947 */ /* 0x000fea0003800000 */
[----:B------:R-:W-:Y:S01]  /*04a0*/  IMAD.MOV.U32 R2, RZ, RZ, c[0x0][0x32c] ;  /* 0x0000cb00ff027624 */ /* 0x000fe200078e00ff */
[----:B------:R-:W-:-:S04]  /*04b0*/  LOP3.LUT R0, RZ, R0, RZ, 0x33, !PT ;  /* 0x00000000ff007212 */ /* 0x000fc800078e33ff */
[----:B------:R-:W-:-:S13]  /*04c0*/  ISETP.NE.AND P0, PT, R2, 0x1, PT ;  /* 0x000000010200780c */ /* 0x000fda0003f05270 */
[----:B------:R-:W-:-:S05]  /*04d0*/  @P0 IMAD.HI.U32 R2, R0, c[0x0][0x330], RZ ;  /* 0x0000cc0000020a27 */ /* 0x000fca00078e00ff */
[----:B------:R-:W-:-:S04]  /*04e0*/  @P0 SHF.R.U32.HI R0, RZ, c[0x0][0x334], R2 ;  /* 0x0000cd00ff000a19 */ /* 0x000fc80000011602 */
[----:B------:R-:W-:Y:S01]  /*04f0*/  LOP3.LUT R0, RZ, R0, RZ, 0x33, !PT ;  /* 0x00000000ff007212 */ /* 0x000fe200078e33ff */
[----:B------:R-:W-:Y:S05]  /*0500*/  BRA `(.L_x_166) ;  /* 0x0000004000007947 */ /* 0x000fea0003800000 */
.L_x_165:
[----:B------:R-:W-:-:S04]  /*0510*/  MOV R2, c[0x0][0x32c] ;  /* 0x0000cb0000027a02 */ /* 0x000fc80000000f00 */
[----:B------:R-:W-:-:S13]  /*0520*/  ISETP.NE.AND P0, PT, R2, 0x1, PT ;  /* 0x000000010200780c */ /* 0x000fda0003f05270 */
[----:B------:R-:W-:-:S05]  /*0530*/  @P0 IMAD.HI.U32 R2, R0, c[0x0][0x330], RZ ;  /* 0x0000cc0000020a27 */ /* 0x000fca00078e00ff */
[----:B------:R-:W-:-:S05]  /*0540*/  @P0 SHF.R.U32.HI R0, RZ, c[0x0][0x334], R2 ;  /* 0x0000cd00ff000a19 */ /* 0x000fca0000011602 */
.L_x_166:
[----:B------:R-:W-:-:S05]  /*0550*/  IMAD R0, R0, c[0x0][0x32c], RZ ;  /* 0x0000cb0000007a24 */ /* 0x000fca00078e02ff */
[----:B------:R-:W-:-:S05]  /*0560*/  IMNMX R3, R3, R0, !PT ;  /* 0x0000000003037217 */ /* 0x000fca0007800200 */
.L_x_164:
[----:B------:R-:W-:Y:S01]  /*0570*/  IMAD.HI R0, R3, 0x2aaaaaab, RZ ;  /* 0x2aaaaaab03007827 */ /* 0x000fe200078e02ff */
[----:B------:R-:W-:Y:S01]  /*0580*/  PLOP3.LUT P4, PT, PT, PT, PT, 0x80, 0x0 ;  /* 0x000000000000781c */ /* 0x000fe20003f8f070 */
[----:B------:R-:W-:Y:S01]  /*0590*/  CS2R R94, SRZ ;  /* 0x00000000005e7805 */ /* 0x000fe2000001ff00 */
[----:B------:R-:W-:Y:S01]  /*05a0*/  CS2R R92, SRZ ;  /* 0x00000000005c7805 */ /* 0x000fe2000001ff00 */
[----:B------:R-:W-:Y:S01]  /*05b0*/  CS2R R22, SRZ ;  /* 0x0000000000167805 */ /* 0x000fe2000001ff00 */
[----:B------:R-:W-:Y:S01]  /*05c0*/  SHF.R.U32.HI R2, RZ, 0x1f, R0 ;  /* 0x0000001fff027819 */ /* 0x000fe20000011600 */
[----:B------:R-:W-:Y:S01]  /*05d0*/  IMAD.MOV.U32 R98, RZ, RZ, RZ ;  /* 0x000000ffff627224 */ /* 0x000fe200078e00ff */
[----:B------:R-:W-:Y:S01]  /*05e0*/  CS2R R90, SRZ ;  /* 0x00000000005a7805 */ /* 0x000fe2000001ff00 */
[----:B------:R-:W-:Y:S01]  /*05f0*/  IMAD.MOV.U32 R96, RZ, RZ, RZ ;  /* 0x000000ffff607224 */ /* 0x000fe200078e00ff */
[----:B------:R-:W-:Y:S01]  /*0600*/  LEA.HI.SX32 R0, R0, R2, 0x1d ;  /* 0x0000000200007211 */ /* 0x000fe200078feaff */
[----:B------:R-:W-:Y:S01]  /*0610*/  CS2R R88, SRZ ;  /* 0x0000000000587805 */ /* 0x000fe2000001ff00 */
[----:B------:R-:W-:Y:S01]  /*0620*/  CS2R R86, SRZ ;  /* 0x0000000000567805 */ /* 0x000fe2000001ff00 */
[----:B------:R-:W-:Y:S01]  /*0630*/  MOV R25, RZ ;  /* 0x000000ff00197202 */ /* 0x000fe20000000f00 */
[----:B------:R-:W-:Y:S01]  /*0640*/  IMAD.MOV.U32 R84, RZ, RZ, RZ ;  /* 0x000000ffff547224 */ /* 0x000fe200078e00ff */
[----:B------:R-:W-:Y:S01]  /*0650*/  IMNMX R4, RZ, R0, !PT ;  /* 0x00000000ff047217 */ /* 0x000fe20007800200 */
[----:B------:R-:W-:Y:S01]  /*0660*/  CS2R R78, SRZ ;  /* 0x00000000004e7805 */ /* 0x000fe2000001ff00 */
[----:B------:R-:W-:Y:S01]  /*0670*/  CS2R R76, SRZ ;  /* 0x00000000004c7805 */ /* 0x000fe2000001ff00 */
[----:B------:R-:W-:Y:S01]  /*0680*/  CS2R R82, SRZ ;  /* 0x0000000000527805 */ /* 0x000fe2000001ff00 */
[----:B------:R-:W-:Y:S01]  /*0690*/  ISETP.GT.AND P0, PT, R224, R4, PT ;  /* 0x00000004e000720c */ /* 0x000fe20003f04270 */
[----:B------:R2:W-:Y:S01]  /*06a0*/  STL [R1+0x14], R4 ;  /* 0x0000140401007387 */ /* 0x0005e20000100800 */
[----:B------:R-:W-:Y:S01]  /*06b0*/  CS2R R26, SRZ ;  /* 0x00000000001a7805 */ /* 0x000fe2000001ff00 */
[----:B------:R-:W-:Y:S01]  /*06c0*/  IMAD.MOV.U32 R80, RZ, RZ, RZ ;  /* 0x000000ffff507224 */ /* 0x000fe200078e00ff */
[----:B------:R-:W-:Y:S01]  /*06d0*/  CS2R R74, SRZ ;  /* 0x00000000004a7805 */ /* 0x000fe2000001ff00 */
[----:B------:R-:W-:Y:S01]  /*06e0*/  CS2R R72, SRZ ;  /* 0x0000000000487805 */ /* 0x000fe2000001ff00 */
[----:B------:R-:W-:Y:S01]  /*06f0*/  CS2R R70, SRZ ;  /* 0x0000000000467805 */ /* 0x000fe2000001ff00 */
[----:B------:R-:W-:Y:S01]  /*0700*/  MOV R68, RZ ;  /* 0x000000ff00447202 */ /* 0x000fe20000000f00 */
[----:B------:R-:W-:Y:S01]  /*0710*/  CS2R R62, SRZ ;  /* 0x00000000003e7805 */ /* 0x000fe2000001ff00 */
[----:B------:R-:W-:Y:S01]  /*0720*/  CS2R R60, SRZ ;  /* 0x00000000003c7805 */ /* 0x000fe2000001ff00 */
[----:B------:R-:W-:Y:S01]  /*0730*/  CS2R R66, SRZ ;  /* 0x0000000000427805 */ /* 0x000fe2000001ff00 */
        /* <DEDUP_REMOVED lines=33> */
[----:B------:R-:W-:Y:S05]  /*0950*/  @!P0 BRA `(.L_x_167) ;  /* 0x00011f1000008947 */ /* 0x000fea0003800000 */
[----:B--2---:R-:W-:Y:S02]  /*0960*/  ULDC.64 UR4, c[0x0][0x340] ;  /* 0x0000d00000047ab9 */ /* 0x004fe40000000a00 */
[----:B------:R-:W-:-:S02]  /*0970*/  UISETP.NE.U32.AND UP0, UPT, URZ, UR4, UPT ;  /* 0x000000043f00728c */ /* 0x000fc4000bf05070 */
[----:B------:R-:W-:Y:S02]  /*0980*/  ULDC.64 UR12, c[0x0][0x340] ;  /* 0x0000d000000c7ab9 */ /* 0x000fe40000000a00 */
[----:B------:R-:W-:-:S06]  /*0990*/  UISETP.NE.AND.EX UP0, UPT, URZ, UR5, UPT, UP0 ;  /* 0x000000053f00728c */ /* 0x000fcc000bf05300 */
[----:B------:R-:W-:-:S05]  /*09a0*/  PLOP3.LUT P2, PT, PT, PT, UP0, 0x80, 0x0 ;  /* 0x000000000000781c */ /* 0x000fca0003f4f008 */
[----:B------:R-:W-:Y:S02]  /*09b0*/  @UP0 UMOV UR4, 0x4 ;  /* 0x0000000400040882 */ /* 0x000fe40000000000 */
[----:B------:R-:W-:-:S06]  /*09c0*/  @UP0 UIMAD.WIDE UR4, UR10, UR4, UR12 ;  /* 0x000000040a0402a5 */ /* 0x000fcc000f8e020c */
[----:B------:R-:W-:Y:S02]  /*09d0*/  IMAD.U32 R2, RZ, RZ, UR4 ;  /* 0x00000004ff027e24 */ /* 0x000fe4000f8e00ff */
[----:B------:R-:W-:Y:S01]  /*09e0*/  IMAD.U32 R3, RZ, RZ, UR5 ;  /* 0x00000005ff037e24 */ /* 0x000fe2000f8e00ff */
[----:B------:R-:W-:Y:S01]  /*09f0*/  SHF.R.S32.HI R18, RZ, 0x1f, R53 ;  /* 0x0000001fff127819 */ /* 0x000fe20000011435 */
[----:B------:R-:W-:Y:S02]  /*0a00*/  ULDC.64 UR4, c[0x0][0x1b8] ;  /* 0x00006e0000047ab9 */ /* 0x000fe40000000a00 */
[----:B------:R-:W-:Y:S01]  /*0a10*/  UIMAD UR11, UR6, UR4, URZ ;  /* 0x00000004060b72a4 */ /* 0x000fe2000f8e023f */
[----:B------:R2:W3:Y:S01]  /*0a20*/  @P2 LDG.E R8, [R2.64] ;  /* 0x0000000802082981 */ /* 0x0004e2000c1e1900 */
[----:B------:R-:W-:Y:S01]  /*0a30*/  UIMAD.WIDE.U32 UR14, UR7, UR4, URZ ;  /* 0x00000004070e72a5 */ /* 0x000fe2000f8e003f */
[CC--:B------:R-:W-:Y:S01]  /*0a40*/  LEA.HI R20, R18.reuse, R53.reuse, RZ, 0x3 ;  /* 0x0000003512147211 */ /* 0x0c0fe200078f18ff */
[----:B------:R-:W-:Y:S01]  /*0a50*/  UIMAD UR11, UR7, UR5, UR11 ;  /* 0x00000005070b72a4 */ /* 0x000fe2000f8e020b */
[----:B------:R-:W-:Y:S01]  /*0a60*/  IMAD R15, R7, c[0x0][0x168], RZ ;  /* 0x00005a00070f7a24 */ /* 0x000fe200078e02ff */
[----:B------:R-:W-:Y:S01]  /*0a70*/  USHF.R.S32.HI UR12, URZ, 0x1f, UR10 ;  /* 0x0000001f3f0c7899 */ /* 0x000fe2000801140a */
[----:B------:R-:W-:Y:S01]  /*0a80*/  SHF.R.S32.HI R19, RZ, 0x3, R20 ;  /* 0x00000003ff137819 */ /* 0x000fe20000011414 */
[----:B------:R-:W-:Y:S01]  /*0a90*/  ULDC.64 UR4, c[0x0][0x1c0] ;  /* 0x0000700000047ab9 */ /* 0x000fe20000000a00 */
[----:B------:R-:W-:Y:S01]  /*0aa0*/  LEA.HI R126, R18, R53, RZ, 0x5 ;  /* 0x00000035127e7211 */ /* 0x000fe200078f28ff */
[----:B------:R-:W-:Y:S01]  /*0ab0*/  UIADD3 UR15, UR15, UR11, URZ ;  /* 0x0000000b0f0f7290 */ /* 0x000fe2000fffe03f */
[----:B------:R-:W-:Y:S01]  /*0ac0*/  IMAD.MOV.U32 R44, RZ, RZ, 0x30 ;  /* 0x00000030ff2c7424 */ /* 0x000fe200078e00ff */
[----:B------:R-:W-:Y:S01]  /*0ad0*/  UIMAD UR12, UR12, UR4, URZ ;  /* 0x000000040c0c72a4 */ /* 0x000fe2000f8e023f */
[----:B------:R-:W-:Y:S01]  /*0ae0*/  SHF.R.S32.HI R124, RZ, 0x5, R126 ;  /* 0x00000005ff7c7819 */ /* 0x000fe2000001147e */
[----:B------:R-:W-:Y:S01]  /*0af0*/  UIMAD.WIDE.U32 UR14, UR10, UR4, UR14 ;  /* 0x000000040a0e72a5 */ /* 0x000fe2000f8e000e */
[----:B------:R-:W-:Y:S01]  /*0b00*/  IMAD.MOV.U32 R22, RZ, RZ, c[0x0][0x2b8] ;  /* 0x0000ae00ff167624 */ /* 0x000fe200078e00ff */
[----:B------:R-:W-:Y:S01]  /*0b10*/  UIMAD UR5, UR10, UR5, UR12 ;  /* 0x000000050a0572a4 */ /* 0x000fe2000f8e020c */
[----:B------:R-:W-:-:S02]  /*0b20*/  IMAD R47, R224, R44, -0x30 ;  /* 0xffffffd0e02f7424 */ /* 0x000fc400078e022c */
[----:B------:R-:W-:Y:S01]  /*0b30*/  IMAD.MOV.U32 R222, RZ, RZ, RZ ;  /* 0x000000ffffde7224 */ /* 0x000fe200078e00ff */
[----:B------:R-:W-:Y:S01]  /*0b40*/  UIADD3 UR5, UR15, UR5, URZ ;  /* 0x000000050f057290 */ /* 0x000fe2000fffe03f */
[----:B------:R-:W-:Y:S02]  /*0b50*/  ISETP.NE.AND P5, PT, R22, 0x1, PT ;  /* 0x000000011600780c */ /* 0x000fe40003fa5270 */
[----:B--2---:R-:W-:Y:S01]  /*0b60*/  LEA.HI R2, R18, R53, RZ, 0x2 ;  /* 0x0000003512027211 */ /* 0x004fe200078f10ff */
[----:B------:R-:W-:Y:S02]  /*0b70*/  IMAD.U32 R3, RZ, RZ, UR15 ;  /* 0x0000000fff037e24 */ /* 0x000fe4000f8e00ff */
[----:B------:R-:W-:Y:S01]  /*0b80*/  IMAD.U32 R3, RZ, RZ, UR5 ;  /* 0x00000005ff037e24 */ /* 0x000fe2000f8e00ff */
[----:B------:R-:W-:Y:S01]  /*0b90*/  LOP3.LUT R0, R2, 0xfffffffc, RZ, 0xc0, !PT ;  /* 0xfffffffc02007812 */ /* 0x000fe200078ec0ff */
[----:B------:R-:W-:Y:S01]  /*0ba0*/  ULDC.64 UR4, c[0x0][0x2b0] ;  /* 0x0000ac0000047ab9 */ /* 0x000fe20000000a00 */
[----:B------:R-:W-:Y:S01]  /*0bb0*/  SHF.R.S32.HI R21, RZ, 0x2, R2 ;  /* 0x00000002ff157819 */ /* 0x000fe20000011402 */
[----:B------:R-:W-:-:S02]  /*0bc0*/  IMAD.U32 R2, RZ, RZ, UR14 ;  /* 0x0000000eff027e24 */ /* 0x000fc4000f8e00ff */
[----:B------:R-:W-:Y:S02]  /*0bd0*/  IMAD.IADD R45, R53, 0x1, -R0 ;  /* 0x00000001352d7824 */ /* 0x000fe400078e0a00 */
[C-C-:B------:R-:W-:Y:S02]  /*0be0*/  IMAD.IADD R14, R164.reuse, 0x1, R21.reuse ;  /* 0x00000001a40e7824 */ /* 0x140fe400078e0215 */
[C---:B------:R-:W-:Y:S02]  /*0bf0*/  IMAD R31, R45.reuse, 0x20, R21 ;  /* 0x000000202d1f7824 */ /* 0x040fe400078e0215 */
[----:B------:R-:W-:Y:S02]  /*0c00*/  IMAD.SHL.U32 R227, R45, 0x8, RZ ;  /* 0x000000082de37824 */ /* 0x000fe400078e00ff */
[----:B------:R-:W-:Y:S01]  /*0c10*/  IMAD.IADD R5, R164, 0x1, R31 ;  /* 0x00000001a4057824 */ /* 0x000fe200078e021f */
[----:B---3--:R2:W3:Y:S03]  /*0c20*/  @P2 R2UR UR11, R8 ;  /* 0x00000000080b23c2 */ /* 0x0084e600000e0000 */
[----:B------:R-:W-:Y:S01]  /*0c30*/  @P1 IMAD.HI.U32 R0, R5, c[0x0][0x2c8], RZ ;  /* 0x0000b20005001a27 */ /* 0x000fe200078e00ff */
[C---:B------:R-:W-:Y:S01]  /*0c40*/  IADD3 R35, R227.reuse, 0x20, RZ ;  /* 0x00000020e3237810 */ /* 0x040fe20007ffe0ff */
[----:B---3--:R-:W-:Y:S01]  /*0c50*/  @!UP0 UMOV UR11, UR10 ;  /* 0x0000000a000b8c82 */ /* 0x008fe20008000000 */
[C---:B------:R-:W-:Y:S01]  /*0c60*/  IADD3 R34, R227.reuse, 0x40, RZ ;  /* 0x00000040e3227810 */ /* 0x040fe20007ffe0ff */
[----:B------:R-:W-:Y:S01]  /*0c70*/  IMAD.MOV.U32 R4, RZ, RZ, R5 ;  /* 0x000000ffff047224 */ /* 0x000fe200078e0005 */
[----:B------:R-:W-:Y:S01]  /*0c80*/  @P1 SHF.R.U32.HI R4, RZ, c[0x0][0x2cc], R0 ;  /* 0x0000b300ff041a19 */ /* 0x000fe20000011600 */
[----:B------:R-:W-:Y:S01]  /*0c90*/  USHF.R.S32.HI UR10, URZ, 0x1f, UR11 ;  /* 0x0000001f3f0a7899 */ /* 0x000fe2000801140b */
[----:B------:R-:W-:Y:S01]  /*0ca0*/  ISETP.GE.AND P2, PT, R227, c[0x0][0x198], PT ;  /* 0x00006600e3007a0c */ /* 0x000fe20003f46270 */
[----:B------:R-:W-:Y:S01]  /*0cb0*/  UIMAD.WIDE.U32 UR12, UR11, UR4, URZ ;  /* 0x000000040b0c72a5 */ /* 0x000fe2000f8e003f */
[--C-:B------:R-:W-:Y:S01]  /*0cc0*/  SHF.R.S32.HI R6, RZ, 0x1f, R4.reuse ;  /* 0x0000001fff067819 */ /* 0x100fe20000011404 */
[----:B------:R-:W-:Y:S01]  /*0cd0*/  IMAD.MOV R0, RZ, RZ, -R4 ;  /* 0x000000ffff007224 */ /* 0x000fe200078e0a04 */
[----:B------:R-:W-:Y:S01]  /*0ce0*/  ISETP.GE.AND P3, PT, R35, c[0x0][0x198], PT ;  /* 0x0000660023007a0c */ /* 0x000fe20003f66270 */
[----:B------:R-:W-:Y:S01]  /*0cf0*/  IMAD.WIDE.U32 R2, R4, c[0x0][0x1b0], R2 ;  /* 0x00006c0004027a25 */ /* 0x000fe200078e0002 */
[----:B------:R-:W-:Y:S01]  /*0d00*/  ISETP.GE.AND P4, PT, R34, c[0x0][0x198], PT ;  /* 0x0000660022007a0c */ /* 0x000fe20003f86270 */
[----:B------:R-:W-:Y:S01]  /*0d10*/  UIMAD UR10, UR10, UR4, URZ ;  /* 0x000000040a0a72a4 */ /* 0x000fe2000f8e023f */
[----:B------:R-:W-:Y:S01]  /*0d20*/  LEA.HI R18, R18, R53, RZ, 0x4 ;  /* 0x0000003512127211 */ /* 0x000fe200078f20ff */
[----:B------:R-:W-:Y:S01]  /*0d30*/  IMAD R0, R0, c[0x0][0x2c4], R5 ;  /* 0x0000b10000007a24 */ /* 0x000fe200078e0205 */
[----:B------:R-:W-:Y:S01]  /*0d40*/  STL [R1+0x18], R31 ;  /* 0x0000181f01007387 */ /* 0x000fe20000100800 */
[----:B------:R-:W-:Y:S01]  /*0d50*/  IMAD R6, R6, c[0x0][0x1b0], RZ ;  /* 0x00006c0006067a24 */ /* 0x000fe200078e02ff */
[----:B------:R-:W-:-:S02]  /*0d60*/  UIMAD UR10, UR11, UR5, UR10 ;  /* 0x000000050b0a72a4 */ /* 0x000fc4000f8e020a */
[----:B------:R-:W-:Y:S01]  /*0d70*/  SHF.R.S32.HI R5, RZ, 0x1f, R0 ;  /* 0x0000001fff057819 */ /* 0x000fe20000011400 */
[----:B------:R-:W-:Y:S01]  /*0d80*/  IMAD R4, R4, c[0x0][0x1b4], R6 ;  /* 0x00006d0004047a24 */ /* 0x000fe200078e0206 */
[----:B------:R-:W-:Y:S02]  /*0d90*/  UIADD3 UR10, UR13, UR10, URZ ;  /* 0x0000000a0d0a7290 */ /* 0x000fe4000fffe03f */
[----:B------:R-:W-:Y:S01]  /*0da0*/  ULDC.64 UR4, c[0x0][0x1e8] ;  /* 0x00007a0000047ab9 */ /* 0x000fe20000000a00 */
[----:B------:R-:W-:Y:S02]  /*0db0*/  IMAD.IADD R3, R3, 0x1, R4 ;  /* 0x0000000103037824 */ /* 0x000fe400078e0204 */
[----:B------:R-:W-:Y:S02]  /*0dc0*/  IMAD R4, R5, c[0x0][0x1a8], RZ ;  /* 0x00006a0005047a24 */ /* 0x000fe400078e02ff */
[----:B------:R-:W-:Y:S02]  /*0dd0*/  IMAD.SHL.U32 R5, R19, 0x40, RZ ;  /* 0x0000004013057824 */ /* 0x000fe400078e00ff */
[----:B------:R-:W-:-:S02]  /*0de0*/  IMAD R6, R0, c[0x0][0x1ac], R4 ;  /* 0x00006b0000067a24 */ /* 0x000fc400078e0204 */
[----:B------:R-:W-:Y:S01]  /*0df0*/  IMAD.WIDE.U32 R2, R0, c[0x0][0x1a8], R2 ;  /* 0x00006a0000027a25 */ /* 0x000fe200078e0002 */
[----:B------:R-:W-:-:S04]  /*0e00*/  LOP3.LUT R0, R5, 0xc0, RZ, 0xc0, !PT ;  /* 0x000000c005007812 */ /* 0x000fc800078ec0ff */
[----:B------:R-:W-:Y:S02]  /*0e10*/  SHF.R.U32.HI R5, RZ, 0x3, R0 ;  /* 0x00000003ff057819 */ /* 0x000fe40000011600 */
[----:B------:R-:W-:Y:S01]  /*0e20*/  LOP3.LUT R4, R0, 0x18, R227, 0xf8, !PT ;  /* 0x0000001800047812 */ /* 0x000fe200078ef8e3 */
[----:B------:R-:W-:Y:S01]  /*0e30*/  IMAD.IADD R0, R3, 0x1, R6 ;  /* 0x0000000103007824 */ /* 0x000fe200078e0206 */
[C---:B------:R-:W-:Y:S02]  /*0e40*/  LEA R13, P0, R2.reuse, c[0x0][0x160], 0x1 ;  /* 0x00005800020d7a11 */ /* 0x040fe400078008ff */
[----:B------:R-:W-:Y:S02]  /*0e50*/  LEA.HI R6, R21, R21, RZ, 0x1 ;  /* 0x0000001515067211 */ /* 0x000fe400078f08ff */
[----:B------:R-:W-:Y:S02]  /*0e60*/  LEA.HI.X R12, R2, c[0x0][0x164], R0, 0x1, P0 ;  /* 0x00005900020c7a11 */ /* 0x000fe400000f0c00 */
[----:B------:R-:W-:-:S02]  /*0e70*/  LOP3.LUT R0, R6, 0x7fffffe, RZ, 0xc0, !PT ;  /* 0x07fffffe06007812 */ /* 0x000fc400078ec0ff */
[----:B------:R-:W-:Y:S01]  /*0e80*/  SHFL.IDX PT, R6, R13, RZ, 0x1c1f ;  /* 0x001c1fff0d067589 */ /* 0x000fe200000e0000 */
[----:B------:R-:W-:Y:S02]  /*0e90*/  IADD3 R2, R14, 0x20, RZ ;  /* 0x000000200e027810 */ /* 0x000fe40007ffe0ff */
[----:B------:R-:W-:Y:S01]  /*0ea0*/  IMAD.IADD R0, R21, 0x1, -R0 ;  /* 0x0000000115007824 */ /* 0x000fe200078e0a00 */
[----:B------:R-:W3:Y:S01]  /*0eb0*/  SHFL.IDX PT, R7, R12, RZ, 0x1c1f ;  /* 0x001c1fff0c077589 */ /* 0x000ee200000e0000 */
[----:B------:R-:W-:Y:S02]  /*0ec0*/  LOP3.LUT R3, R4, R5, RZ, 0x3c, !PT ;  /* 0x0000000504037212 */ /* 0x000fe400078e3cff */
[----:B------:R-:W-:Y:S01]  /*0ed0*/  IMAD R0, R124, 0x8, R0 ;  /* 0x000000087c007824 */ /* 0x000fe200078e0200 */
[----:B------:R-:W-:Y:S01]  /*0ee0*/  SHFL.IDX PT, R4, R13, 0x1, 0x1c1f ;  /* 0x003c1f000d047f89 */ /* 0x000fe200000e0000 */
[-C--:B------:R-:W-:Y:S02]  /*0ef0*/  ISETP.GE.AND P1, PT, R2, R15.reuse, PT ;  /* 0x0000000f0200720c */ /* 0x080fe40003f26270 */
[----:B------:R-:W-:Y:S01]  /*0f00*/  ISETP.GE.AND P0, PT, R14, R15, PT ;  /* 0x0000000f0e00720c */ /* 0x000fe20003f06270 */
[----:B------:R-:W4:Y:S01]  /*0f10*/  SHFL.IDX PT, R5, R12, 0x1, 0x1c1f ;  /* 0x003c1f000c057f89 */ /* 0x000f2200000e0000 */
[----:B------:R-:W-:Y:S01]  /*0f20*/  SHF.R.S32.HI R2, RZ, 0x1f, R35 ;  /* 0x0000001fff027819 */ /* 0x000fe20000011423 */
[----:B------:R-:W-:Y:S01]  /*0f30*/  IMAD.U32 R3, R0, 0x20, R3 ;  /* 0x0000002000037824 */ /* 0x000fe200078e0003 */
[----:B------:R-:W-:-:S02]  /*0f40*/  SHF.R.S32.HI R0, RZ, 0x1f, R34 ;  /* 0x0000001fff007819 */ /* 0x000fc40000011422 */
[----:B------:R-:W-:Y:S01]  /*0f50*/  LEA.HI R2, R2, R35, RZ, 0x3 ;  /* 0x0000002302027211 */ /* 0x000fe200078f18ff */
[----:B------:R-:W-:Y:S01]  /*0f60*/  IMAD.SHL.U32 R223, R3, 0x2, RZ ;  /* 0x0000000203df7824 */ /* 0x000fe200078e00ff */
[----:B------:R-:W-:Y:S01]  /*0f70*/  LEA.HI R0, R0, R34, RZ, 0x3 ;  /* 0x0000002200007211 */ /* 0x000fe200078f18ff */
[----:B------:R-:W-:Y:S01]  /*0f80*/  SHFL.IDX PT, R3, R12, 0x2, 0x1c1f ;  /* 0x005c1f000c037f89 */ /* 0x000fe200000e0000 */
[----:B------:R-:W-:Y:S02]  /*0f90*/  LOP3.LUT R33, R2, 0xfffffff8, RZ, 0xc0, !PT ;  /* 0xfffffff802217812 */ /* 0x000fe400078ec0ff */
[----:B------:R-:W-:Y:S01]  /*0fa0*/  LOP3.LUT R32, R0, 0xfffffff8, RZ, 0xc0, !PT ;  /* 0xfffffff800207812 */ /* 0x000fe200078ec0ff */
[----:B------:R-:W5:Y:S01]  /*0fb0*/  SHFL.IDX PT, R2, R13, 0x2, 0x1c1f ;  /* 0x005c1f000d027f89 */ /* 0x000f6200000e0000 */
[----:B------:R-:W-:Y:S01]  /*0fc0*/  IADD3 R0, R14, 0x40, RZ ;  /* 0x000000400e007810 */ /* 0x000fe20007ffe0ff */
[----:B---3--:R-:W-:-:S04]  /*0fd0*/  @!P0 IMAD.WIDE R10, R227, 0x2, R6 ;  /* 0x00000002e30a8825 */ /* 0x008fc800078e0206 */
[--C-:B--2---:R-:W-:Y:S01]  /*0fe0*/  @!P0 IMAD.WIDE R8, R33, 0x2, R6.reuse ;  /* 0x0000000221088825 */ /* 0x104fe200078e0206 */
[----:B------:R2:W-:Y:S03]  /*0ff0*/  @!P0 LDGSTS.E.BYPASS.LTC128B.128 [R223+0x6080], [R10.64], !P2 ;  /* 0x060800000adf8fae */ /* 0x0005e6000d101d48 */
[----:B------:R-:W-:Y:S01]  /*1000*/  @!P0 IMAD.WIDE R6, R32, 0x2, R6 ;  /* 0x0000000220068825 */ /* 0x000fe200078e0206 */
[----:B------:R4:W-:Y:S04]  /*1010*/  @!P0 LDGSTS.E.BYPASS.LTC128B.128 [R223+0x8080], [R8.64], !P3 ;  /* 0x0808000008df8fae */ /* 0x0009e8000d901d48 */
[----:B------:R3:W-:Y:S01]  /*1020*/  @!P0 LDGSTS.E.BYPASS.LTC128B.128 [R223+0xa080], [R6.64], !P4 ;  /* 0x0a08000006df8fae */ /* 0x0007e2000e101d48 */
[----:B------:R-:W-:-:S02]  /*1030*/  ISETP.GE.AND P0, PT, R0, R15, PT ;  /* 0x0000000f0000720c */ /* 0x000fc40003f06270 */
[----:B------:R-:W-:Y:S01]  /*1040*/  IADD3 R0, R14, 0x60, RZ ;  /* 0x000000600e007810 */ /* 0x000fe20007ffe0ff */
[----:B--2---:R-:W-:Y:S04]  /*1050*/  SHFL.IDX PT, R10, R13, 0x3, 0x1c1f ;  /* 0x007c1f000d0a7f89 */ /* 0x004fe800000e0000 */
[----:B------:R-:W2:Y:S01]  /*1060*/  SHFL.IDX PT, R11, R12, 0x3, 0x1c1f ;  /* 0x007c1f000c0b7f89 */ /* 0x000ea200000e0000 */
[----:B----4-:R-:W-:-:S04]  /*1070*/  @!P1 IMAD.WIDE R8, R227, 0x2, R4 ;  /* 0x00000002e3089825 */ /* 0x010fc800078e0204 */
[--C-:B---3--:R-:W-:Y:S01]  /*1080*/  @!P1 IMAD.WIDE R6, R33, 0x2, R4.reuse ;  /* 0x0000000221069825 */ /* 0x108fe200078e0204 */
[----:B------:R3:W-:Y:S03]  /*1090*/  @!P1 LDGSTS.E.BYPASS.LTC128B.128 [R223+0x6880], [R8.64], !P2 ;  /* 0x0688000008df9fae */ /* 0x0007e6000d101d48 */
[----:B------:R-:W-:Y:S01]  /*10a0*/  @!P1 IMAD.WIDE R4, R32, 0x2, R4 ;  /* 0x0000000220049825 */ /* 0x000fe200078e0204 */
[----:B------:R5:W-:Y:S04]  /*10b0*/  @!P1 LDGSTS.E.BYPASS.LTC128B.128 [R223+0x8880], [R6.64], !P3 ;  /* 0x0888000006df9fae */ /* 0x000be8000d901d48 */
[----:B------:R4:W-:Y:S01]  /*10c0*/  @!P1 LDGSTS.E.BYPASS.LTC128B.128 [R223+0xa880], [R4.64], !P4 ;  /* 0x0a88000004df9fae */ /* 0x0009e2000e101d48 */
[----:B------:R-:W-:Y:S01]  /*10d0*/  ISETP.GE.AND P1, PT, R0, R15, PT ;  /* 0x0000000f0000720c */ /* 0x000fe20003f26270 */
[----:B------:R-:W-:-:S02]  /*10e0*/  IMAD.IADD R0, R31, 0x1, R47 ;  /* 0x000000011f007824 */ /* 0x000fc400078e022f */
[----:B-----5:R-:W-:-:S04]  /*10f0*/  @!P0 IMAD.WIDE R6, R227, 0x2, R2 ;  /* 0x00000002e3068825 */ /* 0x020fc800078e0202 */
[--C-:B----4-:R-:W-:Y:S01]  /*1100*/  @!P0 IMAD.WIDE R4, R33, 0x2, R2.reuse ;  /* 0x0000000221048825 */ /* 0x110fe200078e0202 */
[----:B------:R4:W-:Y:S03]  /*1110*/  @!P0 LDGSTS.E.BYPASS.LTC128B.128 [R223+0x7080], [R6.64], !P2 ;  /* 0x0708000006df8fae */ /* 0x0009e6000d101d48 */
[----:B------:R-:W-:Y:S01]  /*1120*/  @!P0 IMAD.WIDE R2, R32, 0x2, R2 ;  /* 0x0000000220028825 */ /* 0x000fe200078e0202 */
[----:B------:R2:W-:Y:S04]  /*1130*/  @!P0 LDGSTS.E.BYPASS.LTC128B.128 [R223+0x9080], [R4.64], !P3 ;  /* 0x0908000004df8fae */ /* 0x0005e8000d901d48 */
[----:B------:R5:W-:Y:S01]  /*1140*/  @!P0 LDGSTS.E.BYPASS.LTC128B.128 [R223+0xb080], [R2.64], !P4 ;  /* 0x0b08000002df8fae */ /* 0x000be2000e101d48 */
[----:B------:R-:W-:-:S04]  /*1150*/  ISETP.GE.AND P0, PT, R0, R17, PT ;  /* 0x000000110000720c */ /* 0x000fc80003f06270 */
[----:B------:R-:W-:Y:S01]  /*1160*/  ISETP.GT.OR P0, PT, R31, 0x2f, P0 ;  /* 0x0000002f1f00780c */ /* 0x000fe20000704670 */
[----:B----4-:R-:W-:Y:S02]  /*1170*/  IMAD.IADD R7, R0, 0x1, R16 ;  /* 0x0000000100077824 */ /* 0x010fe400078e0210 */
[----:B--2---:R-:W-:-:S04]  /*1180*/  @!P1 IMAD.WIDE R4, R32, 0x2, R10 ;  /* 0x0000000220049825 */ /* 0x004fc800078e020a */
[----:B-----5:R-:W-:-:S04]  /*1190*/  @!P1 IMAD.WIDE R2, R227, 0x2, R10 ;  /* 0x00000002e3029825 */ /* 0x020fc800078e020a */
[----:B------:R-:W-:Y:S01]  /*11a0*/  @P5 IMAD.HI.U32 R0, R7, c[0x0][0x2bc], RZ ;  /* 0x0000af0007005a27 */ /* 0x000fe200078e00ff */
[----:B------:R2:W-:Y:S03]  /*11b0*/  @!P1 LDGSTS.E.BYPASS.LTC128B.128 [R223+0x7880], [R2.64], !P2 ;  /* 0x0788000002df9fae */ /* 0x0005e6000d101d48 */
[----:B------:R-:W-:Y:S01]  /*11c0*/  IMAD.MOV.U32 R6, RZ, RZ, R7 ;  /* 0x000000ffff067224 */ /* 0x000fe200078e0007 */
[----:B------:R-:W-:-:S04]  /*11d0*/  @P5 SHF.R.U32.HI R6, RZ, c[0x0][0x2c0], R0 ;  /* 0x0000b000ff065a19 */ /* 0x000fc80000011600 */
[----:B------:R-:W-:Y:S01]  /*11e0*/  @!P0 IADD3 R0, P2, R6, UR12, RZ ;  /* 0x0000000c06008c10 */ /* 0x000fe2000ff5e0ff */
[----:B--2---:R-:W-:-:S05]  /*11f0*/  @!P1 IMAD.WIDE R2, R33, 0x2, R10 ;  /* 0x0000000221029825 */ /* 0x004fca00078e020a */
[----:B------:R2:W-:Y:S04]  /*1200*/  @!P1 LDGSTS.E.BYPASS.LTC128B.128 [R223+0x9880], [R2.64], !P3 ;  /* 0x0988000002df9fae */ /* 0x0005e8000d901d48 */
[----:B------:R4:W-:Y:S04]  /*1210*/  @!P1 LDGSTS.E.BYPASS.LTC128B.128 [R223+0xb880], [R4.64], !P4 ;  /* 0x0b88000004df9fae */ /* 0x0009e8000e101d48 */
[----:B------:R-:W0:Y:S01]  /*1220*/  LDGDEPBAR ;  /* 0x00000000000079af */ /* 0x000e220000000000 */
[----:B--2---:R-:W-:Y:S02]  /*1230*/  @!P0 LEA.HI.X.SX32 R3, R6, UR10, 0x1, P2 ;  /* 0x0000000a06038c11 */ /* 0x004fe400090f0eff */
[----:B------:R-:W-:-:S04]  /*1240*/  @!P0 LEA R2, P2, R0, c[0x0][0x2a0], 0x2 ;  /* 0x0000a80000028a11 */ /* 0x000fc800078410ff */
[----:B------:R-:W-:Y:S01]  /*1250*/  @!P0 LEA.HI.X R3, R0, c[0x0][0x2a4], R3, 0x2, P2 ;  /* 0x0000a90000038a11 */ /* 0x000fe200010f1403 */
[----:B------:R-:W-:Y:S06]  /*1260*/  BAR.SYNC.DEFER_BLOCKING 0x0 ;  /* 0x0000000000007b1d */ /* 0x000fec0000010000 */
[----:B------:R2:W5:Y:S01]  /*1270*/  @!P0 LDG.E R222, [R2.64] ;  /* 0x0000000802de8981 */ /* 0x000562000c1e1900 */
[----:B------:R-:W-:Y:S01]  /*1280*/  IMAD.MOV R0, RZ, RZ, -R6 ;  /* 0x000000ffff007224 */ /* 0x000fe200078e0a06 */
[----:B------:R-:W-:Y:S01]  /*1290*/  UIMAD UR11, UR6, UR4, URZ ;  /* 0x00000004060b72a4 */ /* 0x000fe2000f8e023f */
[----:B----4-:R-:W-:Y:S01]  /*12a0*/  LOP3.LUT R5, R18, 0xfffffff0, RZ, 0xc0, !PT ;  /* 0xfffffff012057812 */ /* 0x010fe200078ec0ff */
[----:B------:R-:W-:Y:S01]  /*12b0*/  UIMAD.WIDE.U32 UR16, UR7, UR4, URZ ;  /* 0x00000004071072a5 */ /* 0x000fe2000f8e003f */
[----:B------:R-:W-:Y:S01]  /*12c0*/  IMAD R225, R0, c[0x0][0x2b8], R7 ;  /* 0x0000ae0000e17a24 */ /* 0x000fe200078e0207 */
[----:B------:R-:W-:Y:S01]  /*12d0*/  UIMAD UR5, UR7, UR5, UR11 ;  /* 0x00000005070572a4 */ /* 0x000fe2000f8e020b */
[----:B------:R-:W-:Y:S01]  /*12e0*/  IMAD R44, R224, -0x30, R44 ;  /* 0xffffffd0e02c7824 */ /* 0x000fe200078e022c */
[----:B------:R-:W-:Y:S01]  /*12f0*/  ISETP.GE.AND P3, PT, R227, c[0x0][0x1d4], PT ;  /* 0x00007500e3007a0c */ /* 0x000fe20003f66270 */
[----:B------:R-:W-:Y:S01]  /*1300*/  IMAD.IADD R13, R53, 0x1, -R5 ;  /* 0x00000001350d7824 */ /* 0x000fe200078e0a05 */
[----:B------:R-:W-:Y:S01]  /*1310*/  SHF.R.S32.HI R14, RZ, 0x1f, R225 ;  /* 0x0000001fff0e7819 */ /* 0x000fe200000114e1 */
[----:B------:R-:W-:Y:S01]  /*1320*/  UIADD3 UR14, UR17, UR5, URZ ;  /* 0x00000005110e7290 */ /* 0x000fe2000fffe03f */
[----:B------:R-:W-:Y:S01]  /*1330*/  IMAD.IADD R46, R44, 0x1, R17 ;  /* 0x000000012c2e7824 */ /* 0x000fe200078e0211 */
[----:B------:R-:W-:Y:S01]  /*1340*/  ISETP.GE.AND P6, PT, R35, c[0x0][0x1d4], PT ;  /* 0x0000750023007a0c */ /* 0x000fe20003fc6270 */
[----:B------:R-:W-:Y:S01]  /*1350*/  ULDC.64 UR4, c[0x0][0x210] ;  /* 0x0000840000047ab9 */ /* 0x000fe20000000a00 */
[----:B------:R-:W-:Y:S01]  /*1360*/  IMAD R0, R14, c[0x0][0x1e0], RZ ;  /* 0x000078000e007a24 */ /* 0x000fe200078e02ff */
[----:B------:R-:W-:Y:S01]  /*1370*/  ISETP.GE.AND P5, PT, R34, c[0x0][0x1d4], PT ;  /* 0x0000750022007a0c */ /* 0x000fe20003fa6270 */
[----:B------:R-:W-:Y:S01]  /*1380*/  UIMAD UR11, UR6, UR4, URZ ;  /* 0x00000004060b72a4 */ /* 0x000fe2000f8e023f */
[----:B------:R-:W-:Y:S01]  /*1390*/  IMNMX R7, R46, 0x30, PT ;  /* 0x000000302e077817 */ /* 0x000fe20003800200 */
[----:B------:R-:W-:Y:S01]  /*13a0*/  IMAD R0, R225, c[0x0][0x1e4], R0 ;  /* 0x00007900e1007a24 */ /* 0x000fe200078e0200 */
[----:B------:R-:W-:Y:S01]  /*13b0*/  LEA.HI R15, R13, R13, RZ, 0x1 ;  /* 0x0000000d0d0f7211 */ /* 0x000fe200078f08ff */
[----:B------:R-:W-:Y:S01]  /*13c0*/  UIMAD.WIDE.U32 UR18, UR7, UR4, URZ ;  /* 0x00000004071272a5 */ /* 0x000fe2000f8e003f */
[----:B------:R-:W-:Y:S01]  /*13d0*/  ISETP.GE.AND P2, PT, R35, c[0x0][0x1d4], PT ;  /* 0x0000750023007a0c */ /* 0x000fe20003f46270 */
[----:B------:R-:W-:Y:S01]  /*13e0*/  IMAD.IADD R12, R7, 0x1, -R21 ;  /* 0x00000001070c7824 */ /* 0x000fe200078e0a15 */
[----:B------:R-:W-:Y:S01]  /*13f0*/  UIMAD UR5, UR7, UR5, UR11 ;  /* 0x00000005070572a4 */ /* 0x000fe2000f8e020b */
[----:B--2---:R-:W-:Y:S01]  /*1400*/  IMAD.WIDE.U32 R2, R225, c[0x0][0x1e0], RZ ;  /* 0x00007800e1027a25 */ /* 0x004fe200078e00ff */
[----:B------:R-:W-:Y:S01]  /*1410*/  ISETP.GT.AND P4, PT, R53, 0x3f, PT ;  /* 0x0000003f3500780c */ /* 0x000fe20003f84270 */
[----:B------:R-:W-:Y:S01]  /*1420*/  BSSY B0, `(.L_x_168) ;  /* 0x00000a2000007945 */ /* 0x000fe20003800000 */
[----:B------:R-:W-:Y:S01]  /*1430*/  UIADD3 UR5, UR19, UR5, URZ ;  /* 0x0000000513057290 */ /* 0x000fe2000fffe03f */
[----:B------:R-:W-:Y:S01]  /*1440*/  IMAD.IADD R3, R3, 0x1, R0 ;  /* 0x0000000103037824 */ /* 0x000fe200078e0200 */
[----:B------:R-:W-:-:S02]  /*1450*/  IADD3 R125, R224, -0x1, RZ ;  /* 0xffffffffe07d7810 */ /* 0x000fc40007ffe0ff */
[----:B-1---5:R-:W-:Y:S01]  /*1460*/  SHF.R.S32.HI R16, RZ, 0x1f, R222 ;  /* 0x0000001fff107819 */ /* 0x022fe200000114de */
[----:B------:R-:W-:-:S04]  /*1470*/  IMAD.WIDE.U32 R2, R222, c[0x0][0x1f0], R2 ;  /* 0x00007c00de027a25 */ /* 0x000fc800078e0002 */
[----:B------:R-:W-:-:S04]  /*1480*/  IMAD R0, R16, c[0x0][0x1f0], RZ ;  /* 0x00007c0010007a24 */ /* 0x000fc800078e02ff */
[----:B------:R-:W-:Y:S01]  /*1490*/  IMAD R4, R222, c[0x0][0x1f4], R0 ;  /* 0x00007d00de047a24 */ /* 0x000fe200078e0200 */
[----:B------:R-:W-:-:S04]  /*14a0*/  IADD3 R0, P0, R2, UR16, RZ ;  /* 0x0000001002007c10 */ /* 0x000fc8000ff1e0ff */
[----:B------:R-:W-:Y:S02]  /*14b0*/  IADD3.X R2, R3, UR14, R4, P0, !PT ;  /* 0x0000000e03027c10 */ /* 0x000fe400087fe404 */
[C---:B------:R-:W-:Y:S02]  /*14c0*/  LEA R6, P0, R0.reuse, c[0x0][0x1c8], 0x1 ;  /* 0x0000720000067a11 */ /* 0x040fe400078008ff */
[--C-:B------:R-:W-:Y:S02]  /*14d0*/  SHF.R.S32.HI R4, RZ, 0x1, R15.reuse ;  /* 0x00000001ff047819 */ /* 0x100fe4000001140f */
[----:B------:R-:W-:Y:S02]  /*14e0*/  LEA.HI.X R5, R0, c[0x0][0x1cc], R2, 0x1, P0 ;  /* 0x0000730000057a11 */ /* 0x000fe400000f0c02 */
[----:B------:R-:W-:Y:S01]  /*14f0*/  SHFL.IDX PT, R2, R6, RZ, 0x1c1f ;  /* 0x001c1fff06027589 */ /* 0x000fe200000e0000 */
[----:B------:R-:W-:Y:S02]  /*1500*/  ISETP.GE.AND P0, PT, R12, 0x1, PT ;  /* 0x000000010c00780c */ /* 0x000fe40003f06270 */
[----:B------:R-:W-:Y:S01]  /*1510*/  SHF.R.S32.HI R0, RZ, 0x1f, R15 ;  /* 0x0000001fff007819 */ /* 0x000fe2000001140f */
[----:B------:R-:W1:Y:S03]  /*1520*/  SHFL.IDX PT, R3, R5, RZ, 0x1c1f ;  /* 0x001c1fff05037589 */ /* 0x000e6600000e0000 */
[----:B------:R-:W-:Y:S01]  /*1530*/  LEA.HI R0, R0, R4, RZ, 0x2 ;  /* 0x0000000400007211 */ /* 0x000fe200078f10ff */
[----:B------:R-:W-:Y:S03]  /*1540*/  SHFL.IDX PT, R6, R6, 0x1, 0x1c1f ;  /* 0x003c1f0006067f89 */ /* 0x000fe600000e0000 */
[----:B------:R-:W-:Y:S01]  /*1550*/  LOP3.LUT R0, R0, 0xfffffffc, RZ, 0xc0, !PT ;  /* 0xfffffffc00007812 */ /* 0x000fe200078ec0ff */
[----:B------:R2:W4:Y:S04]  /*1560*/  SHFL.IDX PT, R7, R5, 0x1, 0x1c1f ;  /* 0x003c1f0005077f89 */ /* 0x00052800000e0000 */
[----:B------:R-:W-:-:S02]  /*1570*/  IMAD.IADD R17, R4, 0x1, -R0 ;  /* 0x0000000104117824 */ /* 0x000fc400078e0a00 */
[----:B------:R-:W-:Y:S02]  /*1580*/  IMAD R0, R14, c[0x0][0x208], RZ ;  /* 0x000082000e007a24 */ /* 0x000fe400078e02ff */
[----:B------:R-:W-:Y:S01]  /*1590*/  IMAD.MOV.U32 R4, RZ, RZ, 0x10 ;  /* 0x00000010ff047424 */ /* 0x000fe200078e00ff */
[----:B------:R-:W-:Y:S01]  /*15a0*/  LOP3.LUT P1, RZ, R17, 0x2, RZ, 0xc0, !PT ;  /* 0x0000000211ff7812 */ /* 0x000fe2000782c0ff */
[----:B------:R-:W-:-:S03]  /*15b0*/  IMAD R0, R225, c[0x0][0x20c], R0 ;  /* 0x00008300e1007a24 */ /* 0x000fc600078e0200 */
[----:B------:R-:W-:Y:S02]  /*15c0*/  SEL R4, R4, 0xfffffff0, !P1 ;  /* 0xfffffff004047807 */ /* 0x000fe40004800000 */
[----:B------:R-:W-:Y:S01]  /*15d0*/  ISETP.GE.AND P1, PT, R34, c[0x0][0x1d4], PT ;  /* 0x0000750022007a0c */ /* 0x000fe20003f26270 */
[----:B-1----:R-:W-:-:S04]  /*15e0*/  @P0 IMAD.WIDE R10, R227, 0x2, R2 ;  /* 0x00000002e30a0825 */ /* 0x002fc800078e0202 */
[--C-:B---3--:R-:W-:Y:S01]  /*15f0*/  @P0 IMAD.WIDE R8, R33, 0x2, R2.reuse ;  /* 0x0000000221080825 */ /* 0x108fe200078e0202 */
[----:B------:R4:W-:Y:S01]  /*1600*/  @P0 LDGSTS.E.BYPASS.LTC128B.128 [R223+0x3c80], [R10.64], !P3 ;  /* 0x03c800000adf0fae */ /* 0x0009e2000d901d48 */
[----:B--2---:R-:W-:Y:S02]  /*1610*/  LOP3.LUT R5, R20, 0xfffffff8, RZ, 0xc0, !PT ;  /* 0xfffffff814057812 */ /* 0x004fe400078ec0ff */
[----:B------:R-:W-:Y:S01]  /*1620*/  @P0 IMAD.WIDE R2, R32, 0x2, R2 ;  /* 0x0000000220020825 */ /* 0x000fe200078e0202 */
[----:B------:R1:W-:Y:S04]  /*1630*/  @P0 LDGSTS.E.BYPASS.LTC128B.128 [R223+0x4880], [R8.64], !P6 ;  /* 0x0488000008df0fae */ /* 0x0003e8000f101d48 */
[----:B------:R2:W-:Y:S01]  /*1640*/  @P0 LDGSTS.E.BYPASS.LTC128B.128 [R223+0x5480], [R2.64], !P5 ;  /* 0x0548000002df0fae */ /* 0x0005e2000e901d48 */
[----:B------:R-:W-:-:S13]  /*1650*/  ISETP.GT.AND P0, PT, R12, 0x20, PT ;  /* 0x000000200c00780c */ /* 0x000fda0003f04270 */
[----:B----4-:R-:W-:-:S04]  /*1660*/  @P0 IMAD.WIDE R10, R227, 0x2, R6 ;  /* 0x00000002e30a0825 */ /* 0x010fc800078e0206 */
[--C-:B-1----:R-:W-:Y:S01]  /*1670*/  @P0 IMAD.WIDE R8, R33, 0x2, R6.reuse ;  /* 0x0000000221080825 */ /* 0x102fe200078e0206 */
[----:B------:R1:W-:Y:S01]  /*1680*/  @P0 LDGSTS.E.BYPASS.LTC128B.128 [R223+0x4480], [R10.64], !P3 ;  /* 0x044800000adf0fae */ /* 0x0003e2000d901d48 */
[----:B------:R-:W-:Y:S02]  /*1690*/  ISETP.GE.AND P3, PT, R227, c[0x0][0x1d4], PT ;  /* 0x00007500e3007a0c */ /* 0x000fe40003f66270 */
[----:B--2---:R-:W-:Y:S01]  /*16a0*/  IMAD.WIDE.U32 R2, R225, c[0x0][0x208], RZ ;  /* 0x00008200e1027a25 */ /* 0x004fe200078e00ff */
[----:B------:R2:W-:Y:S03]  /*16b0*/  @P0 LDGSTS.E.BYPASS.LTC128B.128 [R223+0x5080], [R8.64], !P6 ;  /* 0x0508000008df0fae */ /* 0x0005e6000f101d48 */
[----:B------:R-:W-:-:S04]  /*16c0*/  @P0 IMAD.WIDE R6, R32, 0x2, R6 ;  /* 0x0000000220060825 */ /* 0x000fc800078e0206 */
[----:B------:R-:W-:Y:S01]  /*16d0*/  IMAD.IADD R3, R3, 0x1, R0 ;  /* 0x0000000103037824 */ /* 0x000fe200078e0200 */
[----:B------:R3:W-:Y:S01]  /*16e0*/  @P0 LDGSTS.E.BYPASS.LTC128B.128 [R223+0x5c80], [R6.64], !P5 ;  /* 0x05c8000006df0fae */ /* 0x0007e2000e901d48 */
[----:B------:R-:W-:Y:S02]  /*16f0*/  IMAD R0, R16, c[0x0][0x218], RZ ;  /* 0x0000860010007a24 */ /* 0x000fe400078e02ff */
[----:B------:R-:W-:Y:S01]  /*1700*/  IMAD.WIDE.U32 R2, R222, c[0x0][0x218], R2 ;  /* 0x00008600de027a25 */ /* 0x000fe200078e0002 */
[----:B------:R-:W0:Y:S01]  /*1710*/  LDGDEPBAR ;  /* 0x00000000000079af */ /* 0x000e220000000000 */
[----:B--2---:R-:W-:-:S04]  /*1720*/  SHF.R.S32.HI R9, RZ, 0x4, R18 ;  /* 0x00000004ff097819 */ /* 0x004fc80000011412 */
[----:B---3--:R-:W-:Y:S01]  /*1730*/  LEA.HI R6, R18, R9, RZ, 0x1 ;  /* 0x0000000912067211 */ /* 0x008fe200078f08ff */
[----:B------:R-:W-:Y:S01]  /*1740*/  IMAD.IADD R7, R53, 0x1, -R5 ;  /* 0x0000000135077824 */ /* 0x000fe200078e0a05 */
[----:B------:R-:W-:-:S04]  /*1750*/  DEPBAR.LE SB0, 0x1 ;  /* 0x000080400000791a */ /* 0x000fc80000000000 */
[----:B------:R-:W-:Y:S01]  /*1760*/  LOP3.LUT R8, R6, 0xfffffffe, RZ, 0xc0, !PT ;  /* 0xfffffffe06087812 */ /* 0x000fe200078ec0ff */
[----:B------:R-:W-:Y:S01]  /*1770*/  IMAD R5, R222, c[0x0][0x21c], R0 ;  /* 0x00008700de057a24 */ /* 0x000fe200078e0200 */
[----:B------:R-:W-:Y:S01]  /*1780*/  IADD3 R6, P0, R2, UR18, RZ ;  /* 0x0000001202067c10 */ /* 0x000fe2000ff1e0ff */
[----:B------:R-:W-:-:S04]  /*1790*/  DEPBAR.LE SB0, 0x0 ;  /* 0x000080000000791a */ /* 0x000fc80000000000 */
[----:B------:R-:W-:Y:S01]  /*17a0*/  LEA.HI R0, R7, R7, RZ, 0x1 ;  /* 0x0000000707007211 */ /* 0x000fe200078f08ff */
[----:B------:R-:W-:Y:S01]  /*17b0*/  IMAD.IADD R8, R9, 0x1, -R8 ;  /* 0x0000000109087824 */ /* 0x000fe200078e0a08 */
[----:B------:R-:W-:Y:S02]  /*17c0*/  IADD3.X R5, R3, UR5, R5, P0, !PT ;  /* 0x0000000503057c10 */ /* 0x000fe400087fe405 */
[----:B------:R-:W-:Y:S01]  /*17d0*/  LOP3.LUT R2, R0, 0x3fffffe, RZ, 0xc0, !PT ;  /* 0x03fffffe00027812 */ /* 0x000fe200078ec0ff */
[----:B------:R-:W-:Y:S01]  /*17e0*/  BAR.SYNC.DEFER_BLOCKING 0x0 ;  /* 0x0000000000007b1d */ /* 0x000fe20000010000 */
[C---:B------:R-:W-:Y:S02]  /*17f0*/  LEA R30, P0, R6.reuse, c[0x0][0x1f8], 0x1 ;  /* 0x00007e00061e7a11 */ /* 0x040fe400078008ff */
[----:B------:R-:W-:Y:S01]  /*1800*/  SHF.R.S32.HI R0, RZ, 0x1, R0 ;  /* 0x00000001ff007819 */ /* 0x000fe20000011400 */
[----:B------:R-:W-:Y:S01]  /*1810*/  IMAD.IADD R2, R7, 0x1, -R2 ;  /* 0x0000000107027824 */ /* 0x000fe200078e0a02 */
[----:B------:R-:W-:Y:S01]  /*1820*/  LOP3.LUT R3, R15, 0x7fffffe, RZ, 0xc0, !PT ;  /* 0x07fffffe0f037812 */ /* 0x000fe200078ec0ff */
[----:B------:R-:W-:Y:S01]  /*1830*/  SHFL.IDX PT, R26, R30, RZ, 0x1c1f ;  /* 0x001c1fff1e1a7589 */ /* 0x000fe200000e0000 */
[----:B------:R-:W-:Y:S01]  /*1840*/  LEA.HI.X R28, R6, c[0x0][0x1fc], R5, 0x1, P0 ;  /* 0x00007f00061c7a11 */ /* 0x000fe200000f0c05 */
[C---:B------:R-:W-:Y:S01]  /*1850*/  IMAD.SHL.U32 R5, R0.reuse, 0x40, RZ ;  /* 0x0000004000057824 */ /* 0x040fe200078e00ff */
[----:B------:R-:W-:Y:S01]  /*1860*/  SHF.R.S32.HI R9, RZ, 0x1f, R13 ;  /* 0x0000001fff097819 */ /* 0x000fe2000001140d */
[----:B------:R-:W-:Y:S01]  /*1870*/  IMAD.IADD R29, R13, 0x1, -R3 ;  /* 0x000000010d1d7824 */ /* 0x000fe200078e0a03 */
[----:B------:R-:W-:Y:S01]  /*1880*/  LOP3.LUT P0, RZ, R0, 0x2, RZ, 0xc0, !PT ;  /* 0x0000000200ff7812 */ /* 0x000fe2000780c0ff */
[----:B------:R-:W-:Y:S01]  /*1890*/  IMAD.SHL.U32 R3, R19, 0x8, RZ ;  /* 0x0000000813037824 */ /* 0x000fe200078e00ff */
[----:B------:R-:W-:Y:S01]  /*18a0*/  LOP3.LUT R0, R5, 0xc0, RZ, 0xc0, !PT ;  /* 0x000000c005007812 */ /* 0x000fe200078ec0ff */
[----:B-1----:R-:W-:Y:S01]  /*18b0*/  IMAD R10, R8, 0x8, R2 ;  /* 0x00000008080a7824 */ /* 0x002fe200078e0202 */
[----:B------:R-:W-:Y:S01]  /*18c0*/  LEA.HI R9, R9, R13, RZ, 0x3 ;  /* 0x0000000d09097211 */ /* 0x000fe200078f18ff */
[----:B------:R-:W-:Y:S01]  /*18d0*/  IMAD.SHL.U32 R5, R17, 0x40, RZ ;  /* 0x0000004011057824 */ /* 0x000fe200078e00ff */
[----:B------:R-:W-:Y:S01]  /*18e0*/  LOP3.LUT R3, R0, 0x8, R3, 0xf8, !PT ;  /* 0x0000000800037812 */ /* 0x000fe200078ef803 */
[----:B------:R-:W-:Y:S01]  /*18f0*/  IMAD.SHL.U32 R6, R8, 0x8, RZ ;  /* 0x0000000808067824 */ /* 0x000fe200078e00ff */
[----:B------:R-:W-:Y:S01]  /*1900*/  SHF.R.U32.HI R2, RZ, 0x3, R0 ;  /* 0x00000003ff027819 */ /* 0x000fe20000011600 */
[----:B------:R-:W-:Y:S01]  /*1910*/  IMAD.SHL.U32 R7, R9, 0x20, RZ ;  /* 0x0000002009077824 */ /* 0x000fe200078e00ff */
[----:B------:R-:W-:Y:S01]  /*1920*/  LOP3.LUT R0, R5, 0xc0, RZ, 0xc0, !PT ;  /* 0x000000c005007812 */ /* 0x000fe200078ec0ff */
[----:B------:R-:W1:Y:S01]  /*1930*/  SHFL.IDX PT, R27, R28, RZ, 0x1c1f ;  /* 0x001c1fff1c1b7589 */ /* 0x000e6200000e0000 */
[----:B------:R-:W-:-:S02]  /*1940*/  LOP3.LUT R2, R3, R2, RZ, 0x3c, !PT ;  /* 0x0000000203027212 */ /* 0x000fc400078e3cff */
[----:B------:R-:W-:Y:S02]  /*1950*/  LOP3.LUT R25, R7, 0xffffff00, RZ, 0xc0, !PT ;  /* 0xffffff0007197812 */ /* 0x000fe400078ec0ff */
[----:B------:R-:W-:Y:S02]  /*1960*/  LOP3.LUT R5, R0, 0x8, R6, 0xf8, !PT ;  /* 0x0000000800057812 */ /* 0x000fe400078ef806 */
[----:B------:R-:W-:Y:S01]  /*1970*/  SHF.R.U32.HI R3, RZ, 0x3, R0 ;  /* 0x00000003ff037819 */ /* 0x000fe20000011600 */
[----:B------:R-:W-:Y:S02]  /*1980*/  IMAD.U32 R0, R10, 0x20, R2 ;  /* 0x000000200a007824 */ /* 0x000fe400078e0002 */
[----:B------:R-:W-:Y:S01]  /*1990*/  IMAD R2, R124, 0x200, R25 ;  /* 0x000002007c027824 */ /* 0x000fe200078e0219 */
[----:B------:R-:W-:Y:S01]  /*19a0*/  LOP3.LUT R3, R5, R3, RZ, 0x3c, !PT ;  /* 0x0000000305037212 */ /* 0x000fe200078e3cff */
[----:B------:R-:W-:Y:S02]  /*19b0*/  IMAD.SHL.U32 R208, R0, 0x2, RZ ;  /* 0x0000000200d07824 */ /* 0x000fe400078e00ff */
[----:B------:R-:W-:-:S02]  /*19c0*/  IMAD R0, R29, 0x20, R2 ;  /* 0x000000201d007824 */ /* 0x000fc400078e0202 */
[----:B------:R-:W-:Y:S01]  /*19d0*/  IMAD.IADD R5, R46, 0x1, -R21 ;  /* 0x000000012e057824 */ /* 0x000fe200078e0a15 */
[C---:B------:R-:W-:Y:S01]  /*19e0*/  IADD3 R2, R208.reuse, 0x3c80, RZ ;  /* 0x00003c80d0027810 */ /* 0x040fe20007ffe0ff */
[----:B------:R-:W-:Y:S01]  /*19f0*/  IMAD.IADD R0, R3, 0x1, R0 ;  /* 0x0000000103007824 */ /* 0x000fe200078e0200 */
[----:B------:R-:W-:Y:S01]  /*1a00*/  IADD3 R213, R208, 0x3ca0, RZ ;  /* 0x00003ca0d0d57810 */ /* 0x000fe20007ffe0ff */
[----:B------:R2:W3:Y:S01]  /*1a10*/  LDSM.16.M88.4 R48, [R208+0x3c80] ;  /* 0x003c8000d030783b */ /* 0x0004e20000000200 */
[----:B------:R-:W-:Y:S01]  /*1a20*/  @P0 IADD3 R213, R2, -0x20, RZ ;  /* 0xffffffe002d50810 */ /* 0x000fe20007ffe0ff */
[----:B------:R-:W-:Y:S01]  /*1a30*/  IMAD.SHL.U32 R211, R0, 0x2, RZ ;  /* 0x0000000200d37824 */ /* 0x000fe200078e00ff */
[----:B------:R-:W-:Y:S01]  /*1a40*/  ISETP.LT.OR P0, PT, R5, 0x1, P3 ;  /* 0x000000010500780c */ /* 0x000fe20001f01670 */
[----:B-1----:R-:W-:Y:S01]  /*1a50*/  IMAD.WIDE R6, R227, 0x2, R26 ;  /* 0x00000002e3067825 */ /* 0x002fe200078e021a */
[----:B------:R2:W1:Y:S01]  /*1a60*/  LDSM.16.M88.4 R40, [R208+0x4080] ;  /* 0x00408000d028783b */ /* 0x0004620000000200 */
[----:B------:R-:W-:-:S02]  /*1a70*/  SHF.R.S32.HI R2, RZ, 0x1f, R32 ;  /* 0x0000001fff027819 */ /* 0x000fc40000011420 */
[----:B------:R-:W-:Y:S01]  /*1a80*/  IMAD R212, R4, 0x2, R211 ;  /* 0x0000000204d47824 */ /* 0x000fe200078e02d3 */
[----:B------:R2:W4:Y:S01]  /*1a90*/  LDSM.16.M88.4 R16, [R211+0x6080] ;  /* 0x00608000d310783b */ /* 0x0005220000000200 */
[----:B------:R-:W-:Y:S01]  /*1aa0*/  IMAD R0, R29, 0x20, R25 ;  /* 0x000000201d007824 */ /* 0x000fe200078e0219 */
[----:B------:R-:W-:Y:S02]  /*1ab0*/  IADD3 R221, R213, 0x400, RZ ;  /* 0x00000400d5dd7810 */ /* 0x000fe40007ffe0ff */
[----:B------:R2:W1:Y:S01]  /*1ac0*/  LDSM.16.M88.4 R12, [R211+0x7080] ;  /* 0x00708000d30c783b */ /* 0x0004620000000200 */
[----:B------:R-:W-:Y:S01]  /*1ad0*/  IMAD.IADD R0, R3, 0x1, R0 ;  /* 0x0000000103007824 */ /* 0x000fe200078e0200 */
[----:B------:R-:W-:Y:S02]  /*1ae0*/  SHF.R.S32.HI R3, RZ, 0x1f, R33 ;  /* 0x0000001fff037819 */ /* 0x000fe40000011421 */
[----:B------:R2:W1:Y:S01]  /*1af0*/  LDSM.16.M88.4 R36, [R208+0x4480] ;  /* 0x00448000d024783b */ /* 0x0004620000000200 */
[----:B------:R-:W-:-:S03]  /*1b00*/  IADD3 R220, R213, 0x800, RZ ;  /* 0x00000800d5dc7810 */ /* 0x000fc60007ffe0ff */
[----:B------:R2:W1:Y:S04]  /*1b10*/  LDSM.16.M88.4 R20, [R212+0x6080] ;  /* 0x00608000d414783b */ /* 0x0004680000000200 */
[----:B------:R2:W1:Y:S04]  /*1b20*/  LDSM.16.M88.4 R8, [R212+0x7080] ;  /* 0x00708000d408783b */ /* 0x0004680000000200 */
[----:B------:R2:W1:Y:S04]  /*1b30*/  LDSM.16.M88.4 R64, [R213] ;  /* 0x00000000d540783b */ /* 0x0004680000000200 */
[----:B------:R2:W1:Y:S04]  /*1b40*/  LDSM.16.M88.4 R76, [R213+0x400] ;  /* 0x00040000d54c783b */ /* 0x0004680000000200 */
[----:B------:R2:W1:Y:S04]  /*1b50*/  LDSM.16.M88.4 R80, [R213+0x800] ;  /* 0x00080000d550783b */ /* 0x0004680000000200 */
[----:B------:R-:W-:Y:S01]  /*1b60*/  @!PT LDS RZ, [RZ] ;  /* 0x00000000fffff984 */ /* 0x000fe20000000800 */
[----:B------:R-:W-:Y:S01]  /*1b70*/  @!PT LDS RZ, [RZ] ;  /* 0x00000000fffff984 */ /* 0x000fe20000000800 */
[----:B------:R-:W-:Y:S01]  /*1b80*/  @!PT LDS RZ, [RZ] ;  /* 0x00000000fffff984 */ /* 0x000fe20000000800 */
[----:B------:R5:W-:Y:S01]  /*1b90*/  LDGSTS.E.BYPASS.LTC128B.128 [R223+0x1880], [R6.64], !P0 ;  /* 0x0188000006df7fae */ /* 0x000be2000c101d48 */
[----:B------:R-:W-:-:S03]  /*1ba0*/  ISETP.LT.OR P0, PT, R5, 0x1, P2 ;  /* 0x000000010500780c */ /* 0x000fc60001701670 */
[----:B------:R2:W-:Y:S04]  /*1bb0*/  STL [R1+0x2c], R3 ;  /* 0x00002c0301007387 */ /* 0x0005e80000100800 */
[----:B------:R2:W-:Y:S01]  /*1bc0*/  STL [R1+0x28], R2 ;  /* 0x0000280201007387 */ /* 0x0005e20000100800 */
[----:B-----5:R-:W-:-:S05]  /*1bd0*/  IMAD.WIDE R6, R33, 0x2, R26 ;  /* 0x0000000221067825 */ /* 0x020fca00078e021a */
[----:B------:R5:W-:Y:S01]  /*1be0*/  LDGSTS.E.BYPASS.LTC128B.128 [R223+0x2480], [R6.64], !P0 ;  /* 0x0248000006df7fae */ /* 0x000be2000c101d48 */
[----:B------:R-:W-:Y:S01]  /*1bf0*/  ISETP.LT.OR P0, PT, R5, 0x1, P1 ;  /* 0x000000010500780c */ /* 0x000fe20000f01670 */
[----:B-----5:R-:W-:-:S12]  /*1c00*/  IMAD.WIDE R6, R32, 0x2, R26 ;  /* 0x0000000220067825 */ /* 0x020fd800078e021a */
[----:B------:R5:W-:Y:S01]  /*1c10*/  LDGSTS.E.BYPASS.LTC128B.128 [R223+0x3080], [R6.64], !P0 ;  /* 0x0308000006df7fae */ /* 0x000be2000c101d48 */
[----:B------:R-:W-:Y:S02]  /*1c20*/  ISETP.GT.AND P0, PT, R31, 0x2f, PT ;  /* 0x0000002f1f00780c */ /* 0x000fe40003f04270 */
[----:B-----5:R-:W-:Y:S01]  /*1c30*/  SHF.R.S32.HI R6, RZ, 0x1f, R227 ;  /* 0x0000001fff067819 */ /* 0x020fe200000114e3 */
[----:B------:R-:W-:Y:S05]  /*1c40*/  @P4 BRA `(.L_x_169) ;  /* 0x000001f000004947 */ /* 0x000fea0003800000 */
[----:B-1234-:R-:W-:Y:S05]  /*1c50*/  BRA.DIV ~URZ, `(.L_x_170) ;  /* 0x00012d527f007947 */ /* 0x01efea000b800000 */
[----:B------:R1:W2:Y:S04]  /*1c60*/  SHFL.IDX PT, R6, R28, 0x1, 0x1c1f ;  /* 0x003c1f001c067f89 */ /* 0x0002a800000e0000 */
[----:B------:R1:W3:Y:S02]  /*1c70*/  SHFL.IDX PT, R2, R30, 0x1, 0x1c1f ;  /* 0x003c1f001e027f89 */ /* 0x0002e400000e0000 */
.L_x_259:
[----:B------:R-:W4:Y:S04]  /*1c80*/  LDL R31, [R1+0x2c] ;  /* 0x00002c00011f7983 */ /* 0x000f280000100800 */
[----:B------:R-:W5:Y:S01]  /*1c90*/  LDL R29, [R1+0x28] ;  /* 0x00002800011d7983 */ /* 0x000f620000100800 */
[----:B------:R-:W-:-:S02]  /*1ca0*/  IADD3 R3, R227, 0x20, RZ ;  /* 0x00000020e3037810 */ /* 0x000fc40007ffe0ff */
[C---:B-1----:R-:W-:Y:S02]  /*1cb0*/  IADD3 R30, R227.reuse, 0x20, RZ ;  /* 0x00000020e31e7810 */ /* 0x042fe40007ffe0ff */
[----:B------:R-:W-:Y:S02]  /*1cc0*/  SHF.R.S32.HI R3, RZ, 0x1f, R3 ;  /* 0x0000001fff037819 */ /* 0x000fe40000011403 */
[----:B------:R-:W-:Y:S02]  /*1cd0*/  IADD3 R7, R227, 0x40, RZ ;  /* 0x00000040e3077810 */ /* 0x000fe40007ffe0ff */
[----:B------:R-:W-:Y:S02]  /*1ce0*/  LEA.HI R3, R3, R30, RZ, 0x3 ;  /* 0x0000001e03037211 */ /* 0x000fe400078f18ff */
[----:B------:R-:W-:Y:S02]  /*1cf0*/  IADD3 R28, R227, 0x40, RZ ;  /* 0x00000040e31c7810 */ /* 0x000fe40007ffe0ff */
[----:B------:R-:W-:-:S02]  /*1d00*/  SHF.R.S32.HI R7, RZ, 0x1f, R7 ;  /* 0x0000001fff077819 */ /* 0x000fc40000011407 */
[----:B---3--:R-:W-:Y:S02]  /*1d10*/  LEA R26, P0, R227, R2, 0x1 ;  /* 0x00000002e31a7211 */ /* 0x008fe400078008ff */
[----:B------:R-:W-:Y:S02]  /*1d20*/  SHF.R.S32.HI R24, RZ, 0x1f, R227 ;  /* 0x0000001fff187819 */ /* 0x000fe400000114e3 */
[----:B------:R-:W-:Y:S02]  /*1d30*/  LOP3.LUT R3, R3, 0xfffffff8, RZ, 0xc0, !PT ;  /* 0xfffffff803037812 */ /* 0x000fe400078ec0ff */
[----:B------:R-:W-:Y:S02]  /*1d40*/  LEA.HI R7, R7, R28, RZ, 0x3 ;  /* 0x0000001c07077211 */ /* 0x000fe400078f18ff */
[----:B--2---:R-:W-:Y:S02]  /*1d50*/  LEA.HI.X R27, R227, R6, R24, 0x1, P0 ;  /* 0x00000006e31b7211 */ /* 0x004fe400000f0c18 */
[----:B------:R-:W-:-:S02]  /*1d60*/  LEA R24, P0, R3, R2, 0x1 ;  /* 0x0000000203187211 */ /* 0x000fc400078008ff */
[----:B------:R-:W-:Y:S02]  /*1d70*/  LOP3.LUT R7, R7, 0xfffffff8, RZ, 0xc0, !PT ;  /* 0xfffffff807077812 */ /* 0x000fe400078ec0ff */
[----:B----4-:R-:W-:Y:S02]  /*1d80*/  LEA.HI.X R25, R3, R6, R31, 0x1, P0 ;  /* 0x0000000603197211 */ /* 0x010fe400000f0c1f */
[----:B------:R-:W-:-:S04]  /*1d90*/  LEA R2, P0, R7, R2, 0x1 ;  /* 0x0000000207027211 */ /* 0x000fc800078008ff */
[----:B-----5:R-:W-:Y:S02]  /*1da0*/  LEA.HI.X R3, R7, R6, R29, 0x1, P0 ;  /* 0x0000000607037211 */ /* 0x020fe400000f0c1d */
[----:B------:R-:W-:-:S13]  /*1db0*/  ISETP.LT.OR P0, PT, R5, 0x21, P3 ;  /* 0x000000210500780c */ /* 0x000fda0001f01670 */
[----:B------:R-:W-:Y:S01]  /*1dc0*/  @!PT LDS RZ, [RZ] ;  /* 0x00000000fffff984 */ /* 0x000fe20000000800 */
[----:B------:R-:W-:Y:S01]  /*1dd0*/  @!PT LDS RZ, [RZ] ;  /* 0x00000000fffff984 */ /* 0x000fe20000000800 */
[----:B------:R-:W-:Y:S01]  /*1de0*/  @!PT LDS RZ, [RZ] ;  /* 0x00000000fffff984 */ /* 0x000fe20000000800 */
[----:B------:R1:W-:Y:S01]  /*1df0*/  LDGSTS.E.BYPASS.LTC128B.128 [R223+0x2080], [R26.64], !P0 ;  /* 0x020800001adf7fae */ /* 0x0003e2000c101d48 */
[----:B------:R-:W-:-:S13]  /*1e00*/  ISETP.LT.OR P0, PT, R5, 0x21, P2 ;  /* 0x000000210500780c */ /* 0x000fda0001701670 */
[----:B------:R1:W-:Y:S01]  /*1e10*/  LDGSTS.E.BYPASS.LTC128B.128 [R223+0x2c80], [R24.64], !P0 ;  /* 0x02c8000018df7fae */ /* 0x0003e2000c101d48 */
[----:B------:R-:W-:-:S13]  /*1e20*/  ISETP.LT.OR P0, PT, R5, 0x21, P1 ;  /* 0x000000210500780c */ /* 0x000fda0000f01670 */
[----:B------:R1:W-:Y:S02]  /*1e30*/  LDGSTS.E.BYPASS.LTC128B.128 [R223+0x3880], [R2.64], !P0 ;  /* 0x0388000002df7fae */ /* 0x0003e4000c101d48 */
.L_x_169:
[----:B-1234-:R-:W-:Y:S05]  /*1e40*/  BSYNC B0 ;  /* 0x0000000000007941 */ /* 0x01efea0003800000 */
.L_x_168:
[----:B------:R-:W2:Y:S01]  /*1e50*/  LDL R242, [R1+0x14] ;  /* 0x0000140001f27983 */ /* 0x000ea20000100800 */
[C---:B------:R-:W-:Y:S02]  /*1e60*/  IADD3 R219, R213.reuse, 0xc00, RZ ;  /* 0x00000c00d5db7810 */ /* 0x040fe40007ffe0ff */
[C---:B------:R-:W-:Y:S01]  /*1e70*/  IADD3 R218, R213.reuse, 0x1000, RZ ;  /* 0x00001000d5da7810 */ /* 0x040fe20007ffe0ff */
[----:B------:R-:W0:Y:S01]  /*1e80*/  LDGDEPBAR ;  /* 0x00000000000079af */ /* 0x000e220000000000 */
[----:B------:R-:W-:Y:S01]  /*1e90*/  WARPSYNC 0xffffffff ;  /* 0xffffffff00007948 */ /* 0x000fe20003800000 */
[----:B------:R-:W-:Y:S01]  /*1ea0*/  HMMA.16816.F32 R56, R12, R48, RZ ;  /* 0x000000300c38723c */ /* 0x000fe200000018ff */
[C---:B------:R-:W-:Y:S02]  /*1eb0*/  IADD3 R217, R213.reuse, 0x1400, RZ ;  /* 0x00001400d5d97810 */ /* 0x040fe40007ffe0ff */
[C---:B------:R-:W-:Y:S02]  /*1ec0*/  IADD3 R216, R213.reuse, 0x1800, RZ ;  /* 0x00001800d5d87810 */ /* 0x040fe40007ffe0ff */
[----:B------:R-:W-:-:S02]  /*1ed0*/  IADD3 R215, R213, 0x1c00, RZ ;  /* 0x00001c00d5d77810 */ /* 0x000fc40007ffe0ff */
[----:B------:R-:W-:Y:S01]  /*1ee0*/  IADD3 R214, R213, 0x2000, RZ ;  /* 0x00002000d5d67810 */ /* 0x000fe20007ffe0ff */
[C---:B------:R-:W-:Y:S08]  /*1ef0*/  HMMA.16816.F32 R32, R12.reuse, R40, RZ ;  /* 0x000000280c20723c */ /* 0x040ff000000018ff */
[C---:B------:R-:W-:Y:S08]  /*1f00*/  HMMA.16816.F32 R24, R12.reuse, R36, RZ ;  /* 0x000000240c18723c */ /* 0x040ff000000018ff */
[C---:B------:R-:W-:Y:S08]  /*1f10*/  HMMA.16816.F32 R52, R12.reuse, R50, RZ ;  /* 0x000000320c34723c */ /* 0x040ff000000018ff */
[C---:B------:R-:W-:Y:S08]  /*1f20*/  HMMA.16816.F32 R28, R12.reuse, R42, RZ ;  /* 0x0000002a0c1c723c */ /* 0x040ff000000018ff */
[----:B------:R-:W-:Y:S08]  /*1f30*/  HMMA.16816.F32 R12, R12, R38, RZ ;  /* 0x000000260c0c723c */ /* 0x000ff000000018ff */
[C---:B------:R-:W-:Y:S08]  /*1f40*/  HMMA.16816.F32 R60, R16.reuse, R48, RZ ;  /* 0x00000030103c723c */ /* 0x040ff000000018ff */
[C---:B------:R-:W-:Y:S08]  /*1f50*/  HMMA.16816.F32 R92, R16.reuse, R50, RZ ;  /* 0x00000032105c723c */ /* 0x040ff000000018ff */
[C---:B------:R-:W-:Y:S08]  /*1f60*/  HMMA.16816.F32 R72, R16.reuse, R40, RZ ;  /* 0x000000281048723c */ /* 0x040ff000000018ff */
[C---:B------:R-:W-:Y:S08]  /*1f70*/  HMMA.16816.F32 R88, R16.reuse, R36, RZ ;  /* 0x000000241058723c */ /* 0x040ff000000018ff */
[C---:B------:R-:W-:Y:S08]  /*1f80*/  HMMA.16816.F32 R40, R16.reuse, R42, RZ ;  /* 0x0000002a1028723c */ /* 0x040ff000000018ff */
[----:B------:R-:W-:Y:S01]  /*1f90*/  HMMA.16816.F32 R100, R16, R38, RZ ;  /* 0x000000261064723c */ /* 0x000fe200000018ff */
[----:B------:R-:W-:Y:S04]  /*1fa0*/  LDSM.16.M88.4 R36, [R208+0x4880] ;  /* 0x00488000d024783b */ /* 0x000fe80000000200 */
[----:B------:R-:W-:Y:S03]  /*1fb0*/  LDSM.16.M88.4 R16, [R208+0x5080] ;  /* 0x00508000d010783b */ /* 0x000fe60000000200 */
[C---:B------:R-:W-:Y:S01]  /*1fc0*/  HMMA.16816.F32 R116, R8.reuse, R64, R56 ;  /* 0x000000400874723c */ /* 0x040fe20000001838 */
[----:B------:R-:W-:Y:S07]  /*1fd0*/  LDSM.16.M88.4 R56, [R213+0x1000] ;  /* 0x00100000d538783b */ /* 0x000fee0000000200 */
[C---:B------:R-:W-:Y:S01]  /*1fe0*/  HMMA.16816.F32 R112, R8.reuse, R76, R32 ;  /* 0x0000004c0870723c */ /* 0x040fe20000001820 */
[----:B------:R-:W-:Y:S07]  /*1ff0*/  LDSM.16.M88.4 R32, [R208+0x4c80] ;  /* 0x004c8000d020783b */ /* 0x000fee0000000200 */
[C---:B------:R-:W-:Y:S01]  /*2000*/  HMMA.16816.F32 R108, R8.reuse, R80, R24 ;  /* 0x00000050086c723c */ /* 0x040fe20000001818 */
[----:B------:R-:W-:Y:S07]  /*2010*/  LDSM.16.M88.4 R24, [R212+0x9080] ;  /* 0x00908000d418783b */ /* 0x000fee0000000200 */
[C---:B------:R-:W-:Y:S08]  /*2020*/  HMMA.16816.F32 R104, R8.reuse, R66, R52 ;  /* 0x000000420868723c */ /* 0x040ff00000001834 */
[C---:B------:R-:W-:Y:S01]  /*2030*/  HMMA.16816.F32 R96, R8.reuse, R78, R28 ;  /* 0x0000004e0860723c */ /* 0x040fe2000000181c */
[----:B------:R-:W-:Y:S07]  /*2040*/  LDSM.16.M88.4 R28, [R212+0x8080] ;  /* 0x00808000d41c783b */ /* 0x000fee0000000200 */
[----:B------:R-:W-:Y:S01]  /*2050*/  HMMA.16816.F32 R84, R8, R82, R12 ;  /* 0x000000520854723c */ /* 0x000fe2000000180c */
[----:B------:R-:W1:Y:S04]  /*2060*/  LDSM.16.M88.4 R8, [R211+0x9080] ;  /* 0x00908000d308783b */ /* 0x000e680000000200 */
[----:B------:R-:W3:Y:S03]  /*2070*/  LDSM.16.M88.4 R12, [R211+0x8080] ;  /* 0x00808000d30c783b */ /* 0x000ee60000000200 */
[C---:B------:R-:W-:Y:S01]  /*2080*/  HMMA.16816.F32 R68, R20.reuse, R64, R60 ;  /* 0x000000401444723c */ /* 0x040fe2000000183c */
[----:B------:R-:W4:Y:S07]  /*2090*/  LDSM.16.M88.4 R60, [R213+0xc00] ;  /* 0x000c0000d53c783b */ /* 0x000f2e0000000200 */
[C---:B------:R-:W-:Y:S01]  /*20a0*/  HMMA.16816.F32 R52, R20.reuse, R66, R92 ;  /* 0x000000421434723c */ /* 0x040fe2000000185c */
[----:B------:R-:W5:Y:S07]  /*20b0*/  LDSM.16.M88.4 R64, [R213+0x1400] ;  /* 0x00140000d540783b */ /* 0x000f6e0000000200 */
[C---:B------:R-:W-:Y:S08]  /*20c0*/  HMMA.16816.F32 R48, R20.reuse, R76, R72 ;  /* 0x0000004c1430723c */ /* 0x040ff00000001848 */
[C---:B------:R-:W-:Y:S08]  /*20d0*/  HMMA.16816.F32 R72, R20.reuse, R80, R88 ;  /* 0x000000501448723c */ /* 0x040ff00000001858 */
[C---:B------:R-:W-:Y:S08]  /*20e0*/  HMMA.16816.F32 R40, R20.reuse, R78, R40 ;  /* 0x0000004e1428723c */ /* 0x040ff00000001828 */
[----:B------:R-:W-:Y:S08]  /*20f0*/  HMMA.16816.F32 R20, R20, R82, R100 ;  /* 0x000000521414723c */ /* 0x000ff00000001864 */
[C---:B-1----:R-:W-:Y:S08]  /*2100*/  HMMA.16816.F32 R112, R8.reuse, R32, R112 ;  /* 0x000000200870723c */ /* 0x042ff00000001870 */
[C---:B------:R-:W-:Y:S08]  /*2110*/  HMMA.16816.F32 R104, R8.reuse, R38, R104 ;  /* 0x000000260868723c */ /* 0x040ff00000001868 */
[C---:B------:R-:W-:Y:S08]  /*2120*/  HMMA.16816.F32 R88, R8.reuse, R36, R116 ;  /* 0x000000240858723c */ /* 0x040ff00000001874 */
[C---:B------:R-:W-:Y:S08]  /*2130*/  HMMA.16816.F32 R108, R8.reuse, R16, R108 ;  /* 0x00000010086c723c */ /* 0x040ff0000000186c */
[----:B------:R-:W-:Y:S08]  /*2140*/  HMMA.16816.F32 R96, R8, R34, R96 ;  /* 0x000000220860723c */ /* 0x000ff00000001860 */
[C---:B---3--:R-:W-:Y:S08]  /*2150*/  HMMA.16816.F32 R80, R12.reuse, R36, R68 ;  /* 0x000000240c50723c */ /* 0x048ff00000001844 */
[----:B------:R-:W-:Y:S01]  /*2160*/  HMMA.16816.F32 R76, R12, R38, R52 ;  /* 0x000000260c4c723c */ /* 0x000fe20000001834 */
[----:B------:R-:W-:Y:S07]  /*2170*/  LDSM.16.M88.4 R52, [R208+0x5480] ;  /* 0x00548000d034783b */ /* 0x000fee0000000200 */
[----:B------:R-:W-:Y:S08]  /*2180*/  HMMA.16816.F32 R84, R8, R18, R84 ;  /* 0x000000120854723c */ /* 0x000ff00000001854 */
[C---:B------:R-:W-:Y:S01]  /*2190*/  HMMA.16816.F32 R36, R12.reuse, R32, R48 ;  /* 0x000000200c24723c */ /* 0x040fe20000001830 */
[----:B------:R-:W-:Y:S07]  /*21a0*/  LDSM.16.M88.4 R48, [R208+0x5880] ;  /* 0x00588000d030783b */ /* 0x000fee0000000200 */
[C---:B------:R-:W-:Y:S01]  /*21b0*/  HMMA.16816.F32 R32, R12.reuse, R34, R40 ;  /* 0x000000220c20723c */ /* 0x040fe20000001828 */
[----:B------:R-:W-:Y:S07]  /*21c0*/  LDSM.16.M88.4 R40, [R208+0x5c80] ;  /* 0x005c8000d028783b */ /* 0x000fee0000000200 */
[C---:B------:R-:W-:Y:S08]  /*21d0*/  HMMA.16816.F32 R8, R12.reuse, R16, R72 ;  /* 0x000000100c08723c */ /* 0x040ff00000001848 */
[----:B------:R-:W-:Y:S01]  /*21e0*/  HMMA.16816.F32 R12, R12, R18, R20 ;  /* 0x000000120c0c723c */ /* 0x000fe20000001814 */
[----:B------:R-:W1:Y:S04]  /*21f0*/  LDSM.16.M88.4 R16, [R211+0xb080] ;  /* 0x00b08000d310783b */ /* 0x000e680000000200 */
[----:B------:R-:W3:Y:S03]  /*2200*/  LDSM.16.M88.4 R20, [R211+0xa080] ;  /* 0x00a08000d314783b */ /* 0x000ee60000000200 */
[----:B----4-:R-:W-:Y:S01]  /*2210*/  HMMA.16816.F32 R68, R24, R62, R104 ;  /* 0x0000003e1844723c */ /* 0x010fe20000001868 */
[----:B--2---:R-:W-:-:S07]  /*2220*/  ISETP.GT.AND P0, PT, R125, R242, PT ;  /* 0x000000f27d00720c */ /* 0x004fce0003f04270 */
[C---:B------:R-:W-:Y:S08]  /*2230*/  HMMA.16816.F32 R116, R24.reuse, R56, R112 ;  /* 0x000000381874723c */ /* 0x040ff00000001870 */
[C---:B------:R-:W-:Y:S08]  /*2240*/  HMMA.16816.F32 R72, R24.reuse, R60, R88 ;  /* 0x0000003c1848723c */ /* 0x040ff00000001858 */
[C---:B------:R-:W-:Y:S08]  /*2250*/  HMMA.16816.F32 R112, R24.reuse, R58, R96 ;  /* 0x0000003a1870723c */ /* 0x040ff00000001860 */
[----:B-----5:R-:W-:Y:S08]  /*2260*/  HMMA.16816.F32 R120, R24, R64, R108 ;  /* 0x000000401878723c */ /* 0x020ff0000000186c */
[----:B------:R-:W-:Y:S08]  /*2270*/  HMMA.16816.F32 R104, R28, R60, R80 ;  /* 0x0000003c1c68723c */ /* 0x000ff00000001850 */
[----:B------:R-:W-:Y:S01]  /*2280*/  HMMA.16816.F32 R108, R24, R66, R84 ;  /* 0x00000042186c723c */ /* 0x000fe20000001854 */
[----:B------:R-:W-:Y:S07]  /*2290*/  LDSM.16.M88.4 R24, [R213+0x2000] ;  /* 0x00200000d518783b */ /* 0x000fee0000000200 */
[C---:B------:R-:W-:Y:S08]  /*22a0*/  HMMA.16816.F32 R100, R28.reuse, R62, R76 ;  /* 0x0000003e1c64723c */ /* 0x040ff0000000184c */
[C---:B------:R-:W-:Y:S01]  /*22b0*/  HMMA.16816.F32 R96, R28.reuse, R56, R36 ;  /* 0x000000381c60723c */ /* 0x040fe20000001824 */
[----:B------:R-:W-:Y:S07]  /*22c0*/  LDSM.16.M88.4 R36, [R213+0x1800] ;  /* 0x00180000d524783b */ /* 0x000fee0000000200 */
[C---:B------:R-:W-:Y:S01]  /*22d0*/  HMMA.16816.F32 R92, R28.reuse, R58, R32 ;  /* 0x0000003a1c5c723c */ /* 0x040fe20000001820 */
[----:B------:R-:W-:Y:S07]  /*22e0*/  LDSM.16.M88.4 R32, [R213+0x1c00] ;  /* 0x001c0000d520783b */ /* 0x000fee0000000200 */
[C---:B------:R-:W-:Y:S01]  /*22f0*/  HMMA.16816.F32 R88, R28.reuse, R64, R8 ;  /* 0x000000401c58723c */ /* 0x040fe20000001808 */
[----:B------:R-:W2:Y:S07]  /*2300*/  LDSM.16.M88.4 R8, [R212+0xb080] ;  /* 0x00b08000d408783b */ /* 0x000eae0000000200 */
[----:B------:R-:W-:Y:S01]  /*2310*/  HMMA.16816.F32 R84, R28, R66, R12 ;  /* 0x000000421c54723c */ /* 0x000fe2000000180c */
[----:B------:R-:W4:Y:S01]  /*2320*/  LDSM.16.M88.4 R12, [R212+0xa080] ;  /* 0x00a08000d40c783b */ /* 0x000f220000000200 */
[----:B------:R-:W-:-:S06]  /*2330*/  DEPBAR.LE SB0, 0x0 ;  /* 0x000080000000791a */ /* 0x000fcc0000000000 */
[C---:B-1----:R-:W-:Y:S08]  /*2340*/  HMMA.16816.F32 R80, R16.reuse, R52, R72 ;  /* 0x000000341050723c */ /* 0x042ff00000001848 */
[----:B------:R-:W-:Y:S08]  /*2350*/  HMMA.16816.F32 R76, R16, R54, R68 ;  /* 0x00000036104c723c */ /* 0x000ff00000001844 */
[----:B---3--:R-:W-:Y:S08]  /*2360*/  HMMA.16816.F32 R56, R20, R52, R104 ;  /* 0x000000341438723c */ /* 0x008ff00000001868 */
[C---:B------:R-:W-:Y:S08]  /*2370*/  HMMA.16816.F32 R72, R16.reuse, R48, R116 ;  /* 0x000000301048723c */ /* 0x040ff00000001874 */
[C---:B------:R-:W-:Y:S08]  /*2380*/  HMMA.16816.F32 R68, R16.reuse, R50, R112 ;  /* 0x000000321044723c */ /* 0x040ff00000001870 */
[C---:B------:R-:W-:Y:S08]  /*2390*/  HMMA.16816.F32 R64, R16.reuse, R40, R120 ;  /* 0x000000281040723c */ /* 0x040ff00000001878 */
[----:B------:R-:W-:Y:S08]  /*23a0*/  HMMA.16816.F32 R60, R16, R42, R108 ;  /* 0x0000002a103c723c */ /* 0x000ff0000000186c */
[C---:B------:R-:W-:Y:S08]  /*23b0*/  HMMA.16816.F32 R52, R20.reuse, R54, R100 ;  /* 0x000000361434723c */ /* 0x040ff00000001864 */
[C---:B------:R-:W-:Y:S08]  /*23c0*/  HMMA.16816.F32 R28, R20.reuse, R48, R96 ;  /* 0x00000030141c723c */ /* 0x040ff00000001860 */
[C---:B------:R-:W-:Y:S08]  /*23d0*/  HMMA.16816.F32 R48, R20.reuse, R50, R92 ;  /* 0x000000321430723c */ /* 0x040ff0000000185c */
[C---:B------:R-:W-:Y:S08]  /*23e0*/  HMMA.16816.F32 R16, R20.reuse, R40, R88 ;  /* 0x000000281410723c */ /* 0x040ff00000001858 */
[----:B------:R-:W-:Y:S08]  /*23f0*/  HMMA.16816.F32 R20, R20, R42, R84 ;  /* 0x0000002a1414723c */ /* 0x000ff00000001854 */
[C---:B--2---:R-:W-:Y:S08]  /*2400*/  HMMA.16816.F32 R88, R8.reuse, R36, R80 ;  /* 0x000000240858723c */ /* 0x044ff00000001850 */
[C---:B------:R-:W-:Y:S08]  /*2410*/  HMMA.16816.F32 R76, R8.reuse, R38, R76 ;  /* 0x00000026084c723c */ /* 0x040ff0000000184c */
[----:B------:R-:W-:Y:S08]  /*2420*/  HMMA.16816.F32 R84, R8, R32, R72 ;  /* 0x000000200854723c */ /* 0x000ff00000001848 */
[C---:B----4-:R-:W-:Y:S08]  /*2430*/  HMMA.16816.F32 R56, R12.reuse, R36, R56 ;  /* 0x000000240c38723c */ /* 0x050ff00000001838 */
[----:B------:R-:W-:Y:S08]  /*2440*/  HMMA.16816.F32 R52, R12, R38, R52 ;  /* 0x000000260c34723c */ /* 0x000ff00000001834 */
[----:B------:R-:W-:Y:S08]  /*2450*/  HMMA.16816.F32 R72, R8, R34, R68 ;  /* 0x000000220848723c */ /* 0x000ff00000001844 */
[C---:B------:R-:W-:Y:S08]  /*2460*/  HMMA.16816.F32 R36, R12.reuse, R32, R28 ;  /* 0x000000200c24723c */ /* 0x040ff0000000181c */
[----:B------:R-:W-:Y:S08]  /*2470*/  HMMA.16816.F32 R48, R12, R34, R48 ;  /* 0x000000220c30723c */ /* 0x000ff00000001830 */
[C---:B------:R-:W-:Y:S08]  /*2480*/  HMMA.16816.F32 R64, R8.reuse, R24, R64 ;  /* 0x000000180840723c */ /* 0x040ff00000001840 */
[----:B------:R-:W-:Y:S08]  /*2490*/  HMMA.16816.F32 R60, R8, R26, R60 ;  /* 0x0000001a083c723c */ /* 0x000ff0000000183c */
[C---:B------:R-:W-:Y:S08]  /*24a0*/  HMMA.16816.F32 R32, R12.reuse, R24, R16 ;  /* 0x000000180c20723c */ /* 0x040ff00000001810 */
[----:B------:R-:W-:Y:S01]  /*24b0*/  HMMA.16816.F32 R28, R12, R26, R20 ;  /* 0x0000001a0c1c723c */ /* 0x000fe20000001814 */
[----:B------:R-:W-:Y:S06]  /*24c0*/  BAR.SYNC.DEFER_BLOCKING 0x0 ;  /* 0x0000000000007b1d */ /* 0x000fec0000010000 */
[----:B------:R-:W-:Y:S05]  /*24d0*/  @!P0 BRA `(.L_x_171) ;  /* 0x0000056000008947 */ /* 0x000fea0003800000 */
[----:B------:R-:W2:Y:S04]  /*24e0*/  LDL R3, [R1+0x28] ;  /* 0x0000280001037983 */ /* 0x000ea80000100800 */
[----:B------:R-:W3:Y:S04]  /*24f0*/  LDL R2, [R1+0x2c] ;  /* 0x00002c0001027983 */ /* 0x000ee80000100800 */
[----:B------:R-:W1:Y:S01]  /*2500*/  S2R R7, SR_TID.X ;  /* 0x0000000000077919 */ /* 0x000e620000002100 */
[----:B--2---:R-:W-:-:S03]  /*2510*/  IMAD.MOV.U32 R5, RZ, RZ, R3 ;  /* 0x000000ffff057224 */ /* 0x004fc600078e0003 */
[----:B------:R-:W2:Y:S01]  /*2520*/  LDL R3, [R1+0x24] ;  /* 0x0000240001037983 */ /* 0x000ea20000100800 */
[----:B-1----:R-:W-:Y:S01]  /*2530*/  SHF.R.S32.HI R6, RZ, 0x1f, R7 ;  /* 0x0000001fff067819 */ /* 0x002fe20000011407 */
[----:B------:R-:W-:Y:S02]  /*2540*/  IMAD.MOV.U32 R129, RZ, RZ, R5 ;  /* 0x000000ffff817224 */ /* 0x000fe400078e0005 */
[----:B---3--:R-:W-:Y:S01]  /*2550*/  IMAD.MOV.U32 R132, RZ, RZ, R2 ;  /* 0x000000ffff847224 */ /* 0x008fe200078e0002 */
[----:B------:R-:W-:Y:S01]  /*2560*/  LEA.HI R6, R6, R7, RZ, 0x2 ;  /* 0x0000000706067211 */ /* 0x000fe200078f10ff */
[----:B------:R-:W-:Y:S02]  /*2570*/  IMAD.MOV.U32 R7, RZ, RZ, c[0x0][0x2b8] ;  /* 0x0000ae00ff077624 */ /* 0x000fe400078e00ff */
[----:B------:R-:W-:Y:S01]  /*2580*/  IMAD.MOV.U32 R222, RZ, RZ, RZ ;  /* 0x000000ffffde7224 */ /* 0x000fe200078e00ff */
[----:B------:R-:W-:Y:S02]  /*2590*/  SHF.R.S32.HI R6, RZ, 0x2, R6 ;  /* 0x00000002ff067819 */ /* 0x000fe40000011406 */
[----:B------:R-:W-:-:S03]  /*25a0*/  ISETP.NE.AND P2, PT, R7, 0x1, PT ;  /* 0x000000010700780c */ /* 0x000fc60003f45270 */
[----:B------:R-:W-:-:S05]  /*25b0*/  IMAD R6, R45, 0x20, R6 ;  /* 0x000000202d067824 */ /* 0x000fca00078e0206 */
[C---:B------:R-:W-:Y:S02]  /*25c0*/  ISETP.GT.AND P1, PT, R6.reuse, 0x2f, PT ;  /* 0x0000002f0600780c */ /* 0x040fe40003f24270 */
[----:B--2---:R-:W-:-:S04]  /*25d0*/  IADD3 R3, R6, R47, R3 ;  /* 0x0000002f06037210 */ /* 0x004fc80007ffe003 */
[----:B------:R-:W-:-:S05]  /*25e0*/  IADD3 R3, R3, -0x30, RZ ;  /* 0xffffffd003037810 */ /* 0x000fca0007ffe0ff */
[----:B------:R-:W-:-:S04]  /*25f0*/  @P2 IMAD.HI.U32 R5, R3, c[0x0][0x2bc], RZ ;  /* 0x0000af0003052a27 */ /* 0x000fc800078e00ff */
[----:B------:R-:W-:Y:S01]  /*2600*/  IMAD.MOV.U32 R2, RZ, RZ, R3 ;  /* 0x000000ffff027224 */ /* 0x000fe200078e0003 */
[----:B------:R-:W-:-:S04]  /*2610*/  @P2 SHF.R.U32.HI R2, RZ, c[0x0][0x2c0], R5 ;  /* 0x0000b000ff022a19 */ /* 0x000fc80000011605 */
[----:B------:R-:W-:-:S04]  /*2620*/  @!P1 IADD3 R5, P0, R2, UR12, RZ ;  /* 0x0000000c02059c10 */ /* 0x000fc8000ff1e0ff */
[----:B------:R-:W-:Y:S02]  /*2630*/  @!P1 LEA.HI.X.SX32 R7, R2, UR10, 0x1, P0 ;  /* 0x0000000a02079c11 */ /* 0x000fe400080f0eff */
[----:B------:R-:W-:-:S04]  /*2640*/  @!P1 LEA R6, P0, R5, c[0x0][0x2a0], 0x2 ;  /* 0x0000a80005069a11 */ /* 0x000fc800078010ff */
[----:B------:R-:W-:-:S05]  /*2650*/  @!P1 LEA.HI.X R7, R5, c[0x0][0x2a4], R7, 0x2, P0 ;  /* 0x0000a90005079a11 */ /* 0x000fca00000f1407 */
[----:B------:R1:W2:Y:S01]  /*2660*/  @!P1 LDG.E R222, [R6.64] ;  /* 0x0000000806de9981 */ /* 0x0002a2000c1e1900 */
[----:B------:R-:W-:Y:S01]  /*2670*/  IMAD.MOV R2, RZ, RZ, -R2 ;  /* 0x000000ffff027224 */ /* 0x000fe200078e0a02 */
[C---:B------:R-:W-:Y:S02]  /*2680*/  IADD3 R130, R227.reuse, 0x20, RZ ;  /* 0x00000020e3827810 */ /* 0x040fe40007ffe0ff */
[----:B------:R-:W3:Y:S01]  /*2690*/  S2R R127, SR_TID.X ;  /* 0x00000000007f7919 */ /* 0x000ee20000002100 */
[----:B------:R-:W-:Y:S01]  /*26a0*/  IMAD R225, R2, c[0x0][0x2b8], R3 ;  /* 0x0000ae0002e17a24 */ /* 0x000fe200078e0203 */
[----:B------:R-:W-:Y:S02]  /*26b0*/  IADD3 R131, R227, 0x20, RZ ;  /* 0x00000020e3837810 */ /* 0x000fe40007ffe0ff */
[----:B------:R-:W-:Y:S02]  /*26c0*/  SHF.R.S32.HI R130, RZ, 0x1f, R130 ;  /* 0x0000001fff827819 */ /* 0x000fe40000011482 */
[----:B------:R-:W-:-:S02]  /*26d0*/  SHF.R.S32.HI R2, RZ, 0x1f, R225 ;  /* 0x0000001fff027819 */ /* 0x000fc400000114e1 */
[----:B------:R-:W-:Y:S02]  /*26e0*/  LEA.HI R130, R130, R131, RZ, 0x3 ;  /* 0x0000008382827211 */ /* 0x000fe400078f18ff */
[----:B------:R-:W-:Y:S01]  /*26f0*/  IADD3 R128, R227, 0x40, RZ ;  /* 0x00000040e3807810 */ /* 0x000fe20007ffe0ff */
[----:B------:R-:W-:Y:S01]  /*2700*/  IMAD R5, R2, c[0x0][0x1e0], RZ ;  /* 0x0000780002057a24 */ /* 0x000fe200078e02ff */
[----:B------:R-:W-:Y:S01]  /*2710*/  SHF.R.S32.HI R133, RZ, 0x1f, R227 ;  /* 0x0000001fff857819 */ /* 0x000fe200000114e3 */
[----:B------:R-:W-:Y:S01]  /*2720*/  IMAD.WIDE.U32 R2, R225, c[0x0][0x1e0], RZ ;  /* 0x00007800e1027a25 */ /* 0x000fe200078e00ff */
[----:B------:R-:W-:Y:S02]  /*2730*/  LOP3.LUT R130, R130, 0xfffffff8, RZ, 0xc0, !PT ;  /* 0xfffffff882827812 */ /* 0x000fe400078ec0ff */
[----:B------:R-:W-:Y:S01]  /*2740*/  IADD3 R17, R227, 0x20, RZ ;  /* 0x00000020e3117810 */ /* 0x000fe20007ffe0ff */
[----:B------:R-:W-:Y:S01]  /*2750*/  IMAD R5, R225, c[0x0][0x1e4], R5 ;  /* 0x00007900e1057a24 */ /* 0x000fe200078e0205 */
[----:B------:R-:W-:-:S02]  /*2760*/  IADD3 R16, R227, 0x40, RZ ;  /* 0x00000040e3107810 */ /* 0x000fc40007ffe0ff */
[----:B------:R-:W-:Y:S01]  /*2770*/  ISETP.GE.AND P5, PT, R227, c[0x0][0x1d4], PT ;  /* 0x00007500e3007a0c */ /* 0x000fe20003fa6270 */
[----:B------:R-:W-:Y:S01]  /*2780*/  IMAD.IADD R3, R3, 0x1, R5 ;  /* 0x0000000103037824 */ /* 0x000fe200078e0205 */
[----:B------:R-:W-:Y:S02]  /*2790*/  ISETP.GE.AND P4, PT, R17, c[0x0][0x1d4], PT ;  /* 0x0000750011007a0c */ /* 0x000fe40003f86270 */
[----:B---3--:R-:W-:Y:S02]  /*27a0*/  SHF.R.S32.HI R8, RZ, 0x1f, R127 ;  /* 0x0000001fff087819 */ /* 0x008fe4000001147f */
[----:B------:R-:W-:Y:S02]  /*27b0*/  ISETP.GE.AND P3, PT, R16, c[0x0][0x1d4], PT ;  /* 0x0000750010007a0c */ /* 0x000fe40003f66270 */
[----:B------:R-:W-:Y:S02]  /*27c0*/  LEA.HI R8, R8, R127, RZ, 0x2 ;  /* 0x0000007f08087211 */ /* 0x000fe400078f10ff */
[----:B------:R-:W-:-:S02]  /*27d0*/  IADD3 R127, R227, 0x40, RZ ;  /* 0x00000040e37f7810 */ /* 0x000fc40007ffe0ff */
[----:B------:R-:W-:Y:S02]  /*27e0*/  SHF.R.S32.HI R8, RZ, 0x2, R8 ;  /* 0x00000002ff087819 */ /* 0x000fe40000011408 */
[----:B------:R-:W-:Y:S02]  /*27f0*/  SHF.R.S32.HI R127, RZ, 0x1f, R127 ;  /* 0x0000001fff7f7819 */ /* 0x000fe4000001147f */
[----:B-1----:R-:W-:Y:S02]  /*2800*/  IADD3 R7, -R8, 0x30, RZ ;  /* 0x0000003008077810 */ /* 0x002fe40007ffe1ff */
[----:B------:R-:W-:Y:S02]  /*2810*/  LEA.HI R127, R127, R128, RZ, 0x3 ;  /* 0x000000807f7f7211 */ /* 0x000fe400078f18ff */
[----:B------:R-:W-:Y:S02]  /*2820*/  ISETP.GE.AND P1, PT, R7, 0x1, PT ;  /* 0x000000010700780c */ /* 0x000fe40003f26270 */
[----:B------:R-:W-:-:S02]  /*2830*/  LOP3.LUT R127, R127, 0xfffffff8, RZ, 0xc0, !PT ;  /* 0xfffffff87f7f7812 */ /* 0x000fc400078ec0ff */
[----:B--2---:R-:W-:Y:S01]  /*2840*/  SHF.R.S32.HI R5, RZ, 0x1f, R222 ;  /* 0x0000001fff057819 */ /* 0x004fe200000114de */
[----:B------:R-:W-:-:S04]  /*2850*/  IMAD.WIDE.U32 R2, R222, c[0x0][0x1f0], R2 ;  /* 0x00007c00de027a25 */ /* 0x000fc800078e0002 */
[----:B------:R-:W-:Y:S01]  /*2860*/  IMAD R5, R5, c[0x0][0x1f0], RZ ;  /* 0x00007c0005057a24 */ /* 0x000fe200078e02ff */
[----:B------:R-:W-:-:S03]  /*2870*/  IADD3 R2, P0, R2, UR16, RZ ;  /* 0x0000001002027c10 */ /* 0x000fc6000ff1e0ff */
[----:B------:R-:W-:-:S05]  /*2880*/  IMAD R5, R222, c[0x0][0x1f4], R5 ;  /* 0x00007d00de057a24 */ /* 0x000fca00078e0205 */
[----:B------:R-:W-:Y:S02]  /*2890*/  IADD3.X R3, R3, UR14, R5, P0, !PT ;  /* 0x0000000e03037c10 */ /* 0x000fe400087fe405 */
[----:B------:R-:W-:-:S04]  /*28a0*/  LEA R6, P0, R2, c[0x0][0x1c8], 0x1 ;  /* 0x0000720002067a11 */ /* 0x000fc800078008ff */
[----:B------:R-:W-:Y:S02]  /*28b0*/  LEA.HI.X R5, R2, c[0x0][0x1cc], R3, 0x1, P0 ;  /* 0x0000730002057a11 */ /* 0x000fe400000f0c03 */
[----:B------:R-:W1:Y:S04]  /*28c0*/  SHFL.IDX PT, R2, R6, RZ, 0x1c1f ;  /* 0x001c1fff06027589 */ /* 0x000e6800000e0000 */
[----:B------:R-:W2:Y:S01]  /*28d0*/  SHFL.IDX PT, R3, R5, RZ, 0x1c1f ;  /* 0x001c1fff05037589 */ /* 0x000ea200000e0000 */
[----:B-1----:R-:W-:-:S04]  /*28e0*/  @P1 LEA R14, P0, R227, R2, 0x1 ;  /* 0x00000002e30e1211 */ /* 0x002fc800078008ff */
[----:B--2---:R-:W-:Y:S02]  /*28f0*/  @P1 LEA.HI.X R15, R227, R3, R133, 0x1, P0 ;  /* 0x00000003e30f1211 */ /* 0x004fe400000f0c85 */
[----:B------:R-:W-:-:S03]  /*2900*/  @P1 LEA R12, P0, R130, R2, 0x1 ;  /* 0x00000002820c1211 */ /* 0x000fc600078008ff */
[----:B------:R-:W-:Y:S01]  /*2910*/  @!PT LDS RZ, [RZ] ;  /* 0x00000000fffff984 */ /* 0x000fe20000000800 */
[----:B------:R1:W-:Y:S01]  /*2920*/  @P1 LDGSTS.E.BYPASS.LTC128B.128 [R223+0x3c80], [R14.64], !P5 ;  /* 0x03c800000edf1fae */ /* 0x0003e2000e901d48 */
[-C--:B------:R-:W-:Y:S02]  /*2930*/  @P1 LEA.HI.X R13, R130, R3.reuse, R132, 0x1, P0 ;  /* 0x00000003820d1211 */ /* 0x080fe400000f0c84 */
[C---:B------:R-:W-:Y:S02]  /*2940*/  @P1 LEA R10, P0, R127.reuse, R2, 0x1 ;  /* 0x000000027f0a1211 */ /* 0x040fe400078008ff */
[----:B------:R-:W2:Y:S02]  /*2950*/  SHFL.IDX PT, R2, R6, 0x1, 0x1c1f ;  /* 0x003c1f0006027f89 */ /* 0x000ea400000e0000 */
[----:B------:R-:W-:Y:S02]  /*2960*/  @P1 LEA.HI.X R11, R127, R3, R129, 0x1, P0 ;  /* 0x000000037f0b1211 */ /* 0x000fe400000f0c81 */
[----:B------:R-:W3:Y:S01]  /*2970*/  SHFL.IDX PT, R3, R5, 0x1, 0x1c1f ;  /* 0x003c1f0005037f89 */ /* 0x000ee200000e0000 */
[----:B------:R-:W-:-:S03]  /*2980*/  ISETP.GE.AND P0, PT, R7, 0x21, PT ;  /* 0x000000210700780c */ /* 0x000fc60003f06270 */
[----:B------:R1:W-:Y:S04]  /*2990*/  @P1 LDGSTS.E.BYPASS.LTC128B.128 [R223+0x4880], [R12.64], !P4 ;  /* 0x048800000cdf1fae */ /* 0x0003e8000e101d48 */
[----:B------:R1:W-:Y:S06]  /*29a0*/  @P1 LDGSTS.E.BYPASS.LTC128B.128 [R223+0x5480], [R10.64], !P3 ;  /* 0x054800000adf1fae */ /* 0x0003ec000d901d48 */
[----:B--2---:R-:W-:-:S04]  /*29b0*/  @P0 LEA R8, P2, R227, R2, 0x1 ;  /* 0x00000002e3080211 */ /* 0x004fc800078408ff */
[----:B---3--:R-:W-:Y:S02]  /*29c0*/  @P0 LEA.HI.X R9, R227, R3, R133, 0x1, P2 ;  /* 0x00000003e3090211 */ /* 0x008fe400010f0c85 */
[----:B------:R-:W-:-:S03]  /*29d0*/  @P0 LEA R6, P2, R130, R2, 0x1 ;  /* 0x0000000282060211 */ /* 0x000fc600078408ff */
[----:B------:R1:W-:Y:S01]  /*29e0*/  @P0 LDGSTS.E.BYPASS.LTC128B.128 [R223+0x4480], [R8.64], !P5 ;  /* 0x0448000008df0fae */ /* 0x0003e2000e901d48 */
[----:B------:R-:W-:Y:S02]  /*29f0*/  @P0 LEA.HI.X R7, R130, R3, R132, 0x1, P2 ;  /* 0x0000000382070211 */ /* 0x000fe400010f0c84 */
[----:B------:R-:W-:-:S03]  /*2a00*/  @P0 LEA R2, P2, R127, R2, 0x1 ;  /* 0x000000027f020211 */ /* 0x000fc600078408ff */
[----:B------:R1:W-:Y:S01]  /*2a10*/  @P0 LDGSTS.E.BYPASS.LTC128B.128 [R223+0x5080], [R6.64], !P4 ;  /* 0x0508000006df0fae */ /* 0x0003e2000e101d48 */
[----:B------:R-:W-:-:S05]  /*2a20*/  @P0 LEA.HI.X R3, R127, R3, R129, 0x1, P2 ;  /* 0x000000037f030211 */ /* 0x000fca00010f0c81 */
[----:B------:R1:W-:Y:S04]  /*2a30*/  @P0 LDGSTS.E.BYPASS.LTC128B.128 [R223+0x5c80], [R2.64], !P3 ;  /* 0x05c8000002df0fae */ /* 0x0003e8000d901d48 */
.L_x_171:
[----:B-1----:R-:W1:Y:S01]  /*2a40*/  S2R R6, SR_TID.X ;  /* 0x0000000000067919 */ /* 0x002e620000002100 */
[----:B------:R-:W-:Y:S01]  /*2a50*/  FMUL.FTZ R2, R56, c[0x0][0x320] ;  /* 0x0000c80038027a20 */ /* 0x000fe20000410000 */
[----:B------:R-:W-:Y:S01]  /*2a60*/  SHF.R.S32.HI R5, RZ, 0x1f, R124 ;  /* 0x0000001fff057819 */ /* 0x000fe2000001147c */
[----:B------:R-:W-:Y:S01]  /*2a70*/  FMUL.FTZ R3, R53, c[0x0][0x320] ;  /* 0x0000c80035037a20 */ /* 0x000fe20000410000 */
[----:B------:R-:W-:Y:S01]  /*2a80*/  MOV R244, c[0x0][0x2c4] ;  /* 0x0000b10000f47a02 */ /* 0x000fe20000000f00 */
[----:B------:R2:W3:Y:S01]  /*2a90*/  MUFU.TANH R22, R2 ;  /* 0x0000000200167308 */ /* 0x0004e20000002400 */
[----:B------:R-:W-:Y:S01]  /*2aa0*/  LEA.HI R5, R5, R124, RZ, 0x2 ;  /* 0x0000007c05057211 */ /* 0x000fe200078f10ff */
[----:B------:R-:W-:Y:S01]  /*2ab0*/  ULDC UR4, c[0x0][0x324] ;  /* 0x0000c90000047ab9 */ /* 0x000fe20000000800 */
[----:B------:R-:W-:Y:S01]  /*2ac0*/  ISETP.NE.AND P0, PT, R244, 0x1, PT ;  /* 0x00000001f400780c */ /* 0x000fe20003f05270 */
[----:B------:R-:W-:Y:S01]  /*2ad0*/  ULOP3.LUT UR4, URZ, UR4, URZ, 0x33, !UPT ;  /* 0x000000043f047292 */ /* 0x000fe2000f8e333f */
[----:B------:R-:W-:Y:S01]  /*2ae0*/  MOV R243, 0x1 ;  /* 0x0000000100f37802 */ /* 0x000fe20000000f00 */
[----:B------:R-:W0:Y:S02]  /*2af0*/  LDGDEPBAR ;  /* 0x00000000000079af */ /* 0x000e240000000000 */
[----:B------:R4:W1:Y:S01]  /*2b00*/  MUFU.TANH R17, R3 ;  /* 0x0000000300117308 */ /* 0x0008620000002400 */
[----:B--2---:R-:W-:-:S07]  /*2b10*/  FMUL.FTZ R2, R57, c[0x0][0x320] ;  /* 0x0000c80039027a20 */ /* 0x004fce0000410000 */
[----:B------:R2:W1:Y:S01]  /*2b20*/  MUFU.TANH R21, R2 ;  /* 0x0000000200157308 */ /* 0x0004620000002400 */
[----:B----4-:R-:W-:-:S07]  /*2b30*/  FMUL.FTZ R3, R36, c[0x0][0x320] ;  /* 0x0000c80024037a20 */ /* 0x010fce0000410000 */
[----:B------:R4:W1:Y:S01]  /*2b40*/  MUFU.TANH R15, R3 ;  /* 0x00000003000f7308 */ /* 0x0008620000002400 */
[----:B--2---:R-:W-:-:S07]  /*2b50*/  FMUL.FTZ R2, R52, c[0x0][0x320] ;  /* 0x0000c80034027a20 */ /* 0x004fce0000410000 */
[----:B------:R2:W1:Y:S01]  /*2b60*/  MUFU.TANH R20, R2 ;  /* 0x0000000200147308 */ /* 0x0004620000002400 */
[----:B----4-:R-:W-:-:S04]  /*2b70*/  LEA.HI R3, R45, R45, RZ, 0x1 ;  /* 0x0000002d2d037211 */ /* 0x010fc800078f08ff */
[C---:B------:R-:W-:Y:S02]  /*2b80*/  SHF.L.U32 R8, R3.reuse, 0x5, RZ ;  /* 0x0000000503087819 */ /* 0x040fe400000006ff */
[----:B------:R-:W-:Y:S02]  /*2b90*/  LOP3.LUT R3, R3, 0x1ffffffe, RZ, 0xc0, !PT ;  /* 0x1ffffffe03037812 */ /* 0x000fe400078ec0ff */
[----:B--2---:R-:W-:-:S05]  /*2ba0*/  LOP3.LUT R2, R126, 0xffffffe0, RZ, 0xc0, !PT ;  /* 0xffffffe07e027812 */ /* 0x004fca00078ec0ff */
[----:B-1----:R-:W-:Y:S01]  /*2bb0*/  IMAD.IADD R2, R6, 0x1, -R2 ;  /* 0x0000000106027824 */ /* 0x002fe200078e0a02 */
[----:B------:R-:W-:-:S04]  /*2bc0*/  LOP3.LUT R6, R5, 0xffffffc, RZ, 0xc0, !PT ;  /* 0x0ffffffc05067812 */ /* 0x000fc800078ec0ff */
[----:B------:R-:W-:Y:S01]  /*2bd0*/  SHF.R.S32.HI R7, RZ, 0x1f, R2 ;  /* 0x0000001fff077819 */ /* 0x000fe20000011402 */
[----:B------:R-:W-:-:S03]  /*2be0*/  IMAD.IADD R9, R124, 0x1, -R6 ;  /* 0x000000017c097824 */ /* 0x000fc600078e0a06 */
[----:B------:R-:W-:Y:S01]  /*2bf0*/  LEA.HI R5, R7, R2, RZ, 0x2 ;  /* 0x0000000207057211 */ /* 0x000fe200078f10ff */
[----:B------:R-:W-:-:S03]  /*2c00*/  FMUL.FTZ R7, R37, c[0x0][0x320] ;  /* 0x0000c80025077a20 */ /* 0x000fc60000410000 */
[----:B------:R-:W-:Y:S01]  /*2c10*/  LEA.HI.SX32 R6, R5, R164, 0x1e ;  /* 0x000000a405067211 */ /* 0x000fe200078ff2ff */
[----:B------:R1:W2:Y:S04]  /*2c20*/  MUFU.TANH R14, R7 ;  /* 0x00000007000e7308 */ /* 0x0002a80000002400 */
[----:B------:R-:W-:Y:S01]  /*2c30*/  IMAD R9, R9, 0x10, R6 ;  /* 0x0000001009097824 */ /* 0x000fe200078e0206 */
[----:B------:R-:W-:-:S05]  /*2c40*/  LOP3.LUT R6, R8, 0xffffffc0, RZ, 0xc0, !PT ;  /* 0xffffffc008067812 */ /* 0x000fca00078ec0ff */
[----:B------:R-:W-:Y:S02]  /*2c50*/  IMAD.IADD R6, R6, 0x1, R9 ;  /* 0x0000000106067824 */ /* 0x000fe400078e0209 */
[----:B-1----:R-:W-:Y:S02]  /*2c60*/  IMAD.IADD R7, R45, 0x1, -R3 ;  /* 0x000000012d077824 */ /* 0x002fe400078e0a03 */
[----:B------:R-:W-:Y:S02]  /*2c70*/  FMUL.FTZ R3, R49, c[0x0][0x320] ;  /* 0x0000c80031037a20 */ /* 0x000fe40000410000 */
[----:B------:R-:W-:Y:S02]  /*2c80*/  IMAD R10, R7, 0x8, R6 ;  /* 0x00000008070a7824 */ /* 0x000fe400078e0206 */
[----:B------:R1:W4:Y:S01]  /*2c90*/  MUFU.TANH R13, R3 ;  /* 0x00000003000d7308 */ /* 0x0003220000002400 */
[----:B------:R-:W-:Y:S02]  /*2ca0*/  IMAD.MOV.U32 R7, RZ, RZ, c[0x0][0x2ac] ;  /* 0x0000ab00ff077624 */ /* 0x000fe400078e00ff */
[----:B------:R-:W-:Y:S01]  /*2cb0*/  @P0 IMAD.HI.U32 R6, R10, c[0x0][0x2c8], RZ ;  /* 0x0000b2000a060a27 */ /* 0x000fe200078e00ff */
[----:B------:R-:W-:Y:S01]  /*2cc0*/  MOV R9, R10 ;  /* 0x0000000a00097202 */ /* 0x000fe20000000f00 */
[----:B------:R5:W-:Y:S03]  /*2cd0*/  STL [R1+0x1c], R10 ;  /* 0x00001c0a01007387 */ /* 0x000be60000100800 */
[----:B------:R-:W-:Y:S01]  /*2ce0*/  @P0 SHF.R.U32.HI R9, RZ, c[0x0][0x2cc], R6 ;  /* 0x0000b300ff090a19 */ /* 0x000fe20000011606 */
[----:B------:R-:W-:Y:S01]  /*2cf0*/  FMUL.FTZ R6, R28, c[0x0][0x320] ;  /* 0x0000c8001c067a20 */ /* 0x000fe20000410000 */
[----:B------:R-:W-:Y:S01]  /*2d00*/  ISETP.LE.AND P0, PT, R243, c[0x0][0x32c], PT ;  /* 0x0000cb00f3007a0c */ /* 0x000fe20003f03270 */
[----:B-1----:R-:W-:-:S04]  /*2d10*/  FMUL.FTZ R3, R32, c[0x0][0x320] ;  /* 0x0000c80020037a20 */ /* 0x002fc80000410000 */
[----:B------:R1:W1:Y:S08]  /*2d20*/  MUFU.TANH R12, R3 ;  /* 0x00000003000c7308 */ /* 0x0002700000002400 */
[----:B-----5:R5:W2:Y:S01]  /*2d30*/  MUFU.TANH R10, R6 ;  /* 0x00000006000a7308 */ /* 0x020aa20000002400 */
[----:B-1----:R-:W-:-:S07]  /*2d40*/  FMUL.FTZ R3, R33, c[0x0][0x320] ;  /* 0x0000c80021037a20 */ /* 0x002fce0000410000 */
[----:B------:R1:W1:Y:S01]  /*2d50*/  MUFU.TANH R11, R3 ;  /* 0x00000003000b7308 */ /* 0x0002620000002400 */
[----:B-----5:R-:W-:Y:S01]  /*2d60*/  FMUL.FTZ R6, R48, c[0x0][0x320] ;  /* 0x0000c80030067a20 */ /* 0x020fe20000410000 */
[----:B-1----:R-:W-:Y:S02]  /*2d70*/  LOP3.LUT R3, R5, 0x7ffffffc, RZ, 0xc0, !PT ;  /* 0x7ffffffc05037812 */ /* 0x002fe400078ec0ff */
[----:B------:R-:W1:Y:S03]  /*2d80*/  SHFL.IDX PT, R5, R9, RZ, 0x1c1f ;  /* 0x001c1fff09057589 */ /* 0x000e6600000e0000 */
[----:B------:R-:W-:Y:S02]  /*2d90*/  IMAD.IADD R3, R2, 0x1, -R3 ;  /* 0x0000000102037824 */ /* 0x000fe400078e0a03 */
[----:B------:R-:W-:-:S03]  /*2da0*/  FMUL.FTZ R2, R29, c[0x0][0x320] ;  /* 0x0000c8001d027a20 */ /* 0x000fc60000410000 */
[----:B------:R-:W-:Y:S01]  /*2db0*/  SHF.L.U32 R23, R3, 0x1, RZ ;  /* 0x0000000103177819 */ /* 0x000fe200000006ff */
[----:B------:R5:W1:Y:S01]  /*2dc0*/  MUFU.TANH R8, R2 ;  /* 0x0000000200087308 */ /* 0x000a620000002400 */
[----:B------:R-:W-:-:S03]  /*2dd0*/  IMAD R3, R7, c[0x0][0x1d0], R44 ;  /* 0x0000740007037a24 */ /* 0x000fc600078e022c */
[----:B------:R2:W-:Y:S01]  /*2de0*/  STL [R1], R23 ;  /* 0x0000001701007387 */ /* 0x0005e20000100800 */
[----:B------:R-:W-:-:S03]  /*2df0*/  IMAD.IADD R18, R3, 0x1, -R23 ;  /* 0x0000000103127824 */ /* 0x000fc600078e0a17 */
[----:B------:R1:W1:Y:S01]  /*2e00*/  MUFU.TANH R7, R6 ;  /* 0x0000000600077308 */ /* 0x0002620000002400 */
[----:B-----5:R-:W-:-:S04]  /*2e10*/  IADD3 R2, -R23, 0x1, R46 ;  /* 0x0000000117027810 */ /* 0x020fc80007ffe12e */
[----:B------:R-:W-:-:S04]  /*2e20*/  IADD3 R2, R2, -c[0x0][0x168], RZ ;  /* 0x80005a0002027a10 */ /* 0x000fc80007ffe0ff */
[C---:B------:R-:W-:Y:S02]  /*2e30*/  IADD3 R16, R2.reuse, c[0x0][0x328], RZ ;  /* 0x0000ca0002107a10 */ /* 0x040fe40007ffe0ff */
[----:B------:R-:W-:Y:S02]  /*2e40*/  IADD3 R19, R2, UR4, RZ ;  /* 0x0000000402137c10 */ /* 0x000fe4000fffe0ff */
[-C--:B-1----:R-:W-:Y:S01]  /*2e50*/  IADD3 R3, R16, R5.reuse, RZ ;  /* 0x0000000510037210 */ /* 0x082fe20007ffe0ff */
[----:B--2---:R-:W-:Y:S01]  /*2e60*/  IMAD.IADD R23, R44, 0x1, -R23 ;  /* 0x000000012c177824 */ /* 0x004fe200078e0a17 */
[----:B------:R-:W-:Y:S02]  /*2e70*/  IADD3 R2, R19, R5, RZ ;  /* 0x0000000513027210 */ /* 0x000fe40007ffe0ff */
[----:B------:R-:W-:Y:S01]  /*2e80*/  IMNMX R3, R3, R18, PT ;  /* 0x0000001203037217 */ /* 0x000fe20003800200 */
[----:B------:R-:W-:Y:S05]  /*2e90*/  @!P0 BRA `(.L_x_172) ;  /* 0x0000016000008947 */ /* 0x000fea0003800000 */
[----:B---34-:R-:W-:Y:S01]  /*2ea0*/  MOV R24, c[0x0][0x2ac] ;  /* 0x0000ab0000187a02 */ /* 0x018fe20000000f00 */
[----:B------:R-:W-:Y:S04]  /*2eb0*/  BSSY B0, `(.L_x_173) ;  /* 0x0000010000007945 */ /* 0x000fe80003800000 */
[----:B------:R-:W-:-:S05]  /*2ec0*/  IMAD R24, R24, c[0x0][0x1d0], RZ ;  /* 0x0000740018187a24 */ /* 0x000fca00078e02ff */
[----:B------:R-:W-:-:S04]  /*2ed0*/  IADD3 R5, R24, -c[0x0][0x168], R5 ;  /* 0x80005a0018057a10 */ /* 0x000fc80007ffe005 */
[----:B------:R-:W-:-:S13]  /*2ee0*/  ISETP.GT.AND P0, PT, R5, -0x1, PT ;  /* 0xffffffff0500780c */ /* 0x000fda0003f04270 */
[----:B------:R-:W-:Y:S05]  /*2ef0*/  @P0 BRA `(.L_x_174) ;  /* 0x0000007000000947 */ /* 0x000fea0003800000 */
[----:B------:R-:W-:Y:S01]  /*2f00*/  IMAD.MOV.U32 R6, RZ, RZ, 0x1 ;  /* 0x00000001ff067424 */ /* 0x000fe200078e00ff */
[----:B------:R-:W-:-:S04]  /*2f10*/  LOP3.LUT R5, RZ, R5, RZ, 0x33, !PT ;  /* 0x00000005ff057212 */ /* 0x000fc800078e33ff */
[----:B------:R-:W-:-:S13]  /*2f20*/  ISETP.NE.AND P0, PT, R6, c[0x0][0x32c], PT ;  /* 0x0000cb0006007a0c */ /* 0x000fda0003f05270 */
[----:B------:R-:W-:-:S05]  /*2f30*/  @P0 IMAD.HI.U32 R6, R5, c[0x0][0x330], RZ ;  /* 0x0000cc0005060a27 */ /* 0x000fca00078e00ff */
[----:B------:R-:W-:-:S04]  /*2f40*/  @P0 SHF.R.U32.HI R5, RZ, c[0x0][0x334], R6 ;  /* 0x0000cd00ff050a19 */ /* 0x000fc80000011606 */
[----:B------:R-:W-:Y:S01]  /*2f50*/  LOP3.LUT R5, RZ, R5, RZ, 0x33, !PT ;  /* 0x00000005ff057212 */ /* 0x000fe200078e33ff */
[----:B------:R-:W-:Y:S05]  /*2f60*/  BRA `(.L_x_175) ;  /* 0x0000004000007947 */ /* 0x000fea0003800000 */
.L_x_174:
[----:B------:R-:W-:-:S04]  /*2f70*/  MOV R6, 0x1 ;  /* 0x0000000100067802 */ /* 0x000fc80000000f00 */
[----:B------:R-:W-:-:S13]  /*2f80*/  ISETP.NE.AND P0, PT, R6, c[0x0][0x32c], PT ;  /* 0x0000cb0006007a0c */ /* 0x000fda0003f05270 */
[----:B------:R-:W-:-:S05]  /*2f90*/  @P0 IMAD.HI.U32 R6, R5, c[0x0][0x330], RZ ;  /* 0x0000cc0005060a27 */ /* 0x000fca00078e00ff */
[----:B------:R-:W-:Y:S02]  /*2fa0*/  @P0 SHF.R.U32.HI R5, RZ, c[0x0][0x334], R6 ;  /* 0x0000cd00ff050a19 */ /* 0x000fe40000011606 */
.L_x_175:
[----:B------:R-:W-:Y:S05]  /*2fb0*/  BSYNC B0 ;  /* 0x0000000000007941 */ /* 0x000fea0003800000 */
.L_x_173:
[----:B------:R-:W-:-:S05]  /*2fc0*/  IMAD R5, R5, c[0x0][0x32c], R23 ;  /* 0x0000cb0005057a24 */ /* 0x000fca00078e0217 */
[----:B------:R-:W-:Y:S02]  /*2fd0*/  IADD3 R6, R5, c[0x0][0x32c], RZ ;  /* 0x0000cb0005067a10 */ /* 0x000fe40007ffe0ff */
[----:B------:R-:W-:Y:S02]  /*2fe0*/  IMNMX R2, R2, R5, !PT ;  /* 0x0000000502027217 */ /* 0x000fe40007800200 */
[----:B------:R-:W-:Y:S02]  /*2ff0*/  IMNMX R3, R3, R6, PT ;  /* 0x0000000603037217 */ /* 0x000fe40003800200 */
.L_x_172:
[C---:B---34-:R-:W-:Y:S01]  /*3000*/  ISETP.GE.AND P0, PT, R44.reuse, 0x2, PT ;  /* 0x000000022c00780c */ /* 0x058fe20003f06270 */
[----:B------:R-:W1:Y:S01]  /*3010*/  SHFL.IDX PT, R5, R9, 0x1, 0x1c1f ;  /* 0x003c1f0009057f89 */ /* 0x000e6200000e0000 */
[----:B------:R-:W-:Y:S02]  /*3020*/  ISETP.GE.AND P1, PT, R44, 0x9, PT ;  /* 0x000000092c00780c */ /* 0x000fe40003f26270 */
[----:B------:R-:W-:Y:S02]  /*3030*/  P2R R29, PR, RZ, 0x1 ;  /* 0x00000001ff1d7803 */ /* 0x000fe40000000000 */
[----:B------:R-:W-:-:S02]  /*3040*/  ISETP.GT.AND P0, PT, R2, 0x1, !P0 ;  /* 0x000000010200780c */ /* 0x000fc40004704270 */
[----:B------:R-:W-:Y:S02]  /*3050*/  P2R R28, PR, RZ, 0x2 ;  /* 0x00000002ff1c7803 */ /* 0x000fe40000000000 */
[----:B------:R-:W-:Y:S02]  /*3060*/  ISETP.LT.OR P0, PT, R3, 0x2, P0 ;  /* 0x000000020300780c */ /* 0x000fe40000701670 */
[----:B------:R-:W-:Y:S02]  /*3070*/  ISETP.GE.AND P6, PT, R44, 0x12, PT ;  /* 0x000000122c00780c */ /* 0x000fe40003fc6270 */
[----:B------:R-:W-:Y:S02]  /*3080*/  FSEL R40, R21, -INF , !P0 ;  /* 0xff80000015287808 */ /* 0x000fe40004000000 */
[----:B------:R-:W-:Y:S02]  /*3090*/  ISETP.GT.AND P0, PT, R2, 0x8, !P1 ;  /* 0x000000080200780c */ /* 0x000fe40004f04270 */
[----:B------:R-:W-:-:S02]  /*30a0*/  ISETP.GE.AND P1, PT, R44, 0xa, PT ;  /* 0x0000000a2c00780c */ /* 0x000fc40003f26270 */
[C---:B------:R-:W-:Y:S02]  /*30b0*/  ISETP.LT.OR P0, PT, R3.reuse, 0x9, P0 ;  /* 0x000000090300780c */ /* 0x040fe40000701670 */
[----:B------:R-:W-:Y:S02]  /*30c0*/  P2R R27, PR, RZ, 0x2 ;  /* 0x00000002ff1b7803 */ /* 0x000fe40000000000 */
[----:B------:R-:W-:Y:S02]  /*30d0*/  FSEL R42, R20, -INF , !P0 ;  /* 0xff800000142a7808 */ /* 0x000fe40004000000 */
[----:B------:R-:W-:Y:S02]  /*30e0*/  ISETP.GT.AND P0, PT, R2, 0x9, !P1 ;  /* 0x000000090200780c */ /* 0x000fe40004f04270 */
[----:B------:R-:W-:Y:S02]  /*30f0*/  ISETP.GE.AND P1, PT, R44, 0x11, PT ;  /* 0x000000112c00780c */ /* 0x000fe40003f26270 */
[----:B------:R-:W-:-:S02]  /*3100*/  ISETP.LT.OR P0, PT, R3, 0xa, P0 ;  /* 0x0000000a0300780c */ /* 0x000fc40000701670 */
[----:B------:R-:W-:Y:S02]  /*3110*/  ISETP.GE.AND P5, PT, R44, 0x19, PT ;  /* 0x000000192c00780c */ /* 0x000fe40003fa6270 */
[----:B------:R-:W-:Y:S02]  /*3120*/  FSEL R41, R17, -INF , !P0 ;  /* 0xff80000011297808 */ /* 0x000fe40004000000 */
[----:B------:R-:W-:Y:S02]  /*3130*/  ISETP.GT.AND P0, PT, R2, 0x10, !P1 ;  /* 0x000000100200780c */ /* 0x000fe40004f04270 */
[C---:B------:R-:W-:Y:S02]  /*3140*/  ISETP.GE.AND P4, PT, R44.reuse, 0x1a, PT ;  /* 0x0000001a2c00780c */ /* 0x040fe40003f86270 */
[----:B------:R-:W-:Y:S02]  /*3150*/  ISETP.LT.OR P0, PT, R3, 0x11, P0 ;  /* 0x000000110300780c */ /* 0x000fe40000701670 */
[----:B------:R-:W-:-:S02]  /*3160*/  ISETP.GE.AND P3, PT, R44, 0x21, PT ;  /* 0x000000212c00780c */ /* 0x000fc40003f66270 */
[----:B------:R-:W-:Y:S02]  /*3170*/  FSEL R45, R15, -INF , !P0 ;  /* 0xff8000000f2d7808 */ /* 0x000fe40004000000 */
[----:B------:R-:W-:Y:S02]  /*3180*/  ISETP.GT.AND P0, PT, R2, 0x11, !P6 ;  /* 0x000000110200780c */ /* 0x000fe40007704270 */
[----:B------:R-:W-:Y:S02]  /*3190*/  ISETP.GE.AND P2, PT, R44, 0x22, PT ;  /* 0x000000222c00780c */ /* 0x000fe40003f46270 */
[----:B------:R-:W-:Y:S02]  /*31a0*/  ISETP.LT.OR P0, PT, R3, 0x12, P0 ;  /* 0x000000120300780c */ /* 0x000fe40000701670 */
[----:B------:R-:W-:Y:S02]  /*31b0*/  P2R R26, PR, RZ, 0x2 ;  /* 0x00000002ff1a7803 */ /* 0x000fe40000000000 */
[----:B------:R-:W-:-:S02]  /*31c0*/  FSEL R46, R14, -INF , !P0 ;  /* 0xff8000000e2e7808 */ /* 0x000fc40004000000 */
[----:B------:R-:W-:Y:S02]  /*31d0*/  ISETP.GT.AND P0, PT, R2, 0x18, !P5 ;  /* 0x000000180200780c */ /* 0x000fe40006f04270 */
[----:B------:R-:W-:Y:S02]  /*31e0*/  ISETP.GE.AND P1, PT, R44, 0x29, PT ;  /* 0x000000292c00780c */ /* 0x000fe40003f26270 */
[----:B------:R-:W-:-:S04]  /*31f0*/  ISETP.LT.OR P0, PT, R3, 0x19, P0 ;  /* 0x000000190300780c */ /* 0x000fc80000701670 */
[----:B------:R-:W-:Y:S02]  /*3200*/  FSEL R47, R7, -INF , !P0 ;  /* 0xff800000072f7808 */ /* 0x000fe40004000000 */
[----:B------:R-:W-:-:S04]  /*3210*/  ISETP.GT.AND P0, PT, R2, 0x19, !P4 ;  /* 0x000000190200780c */ /* 0x000fc80006704270 */
        /* <DEDUP_REMOVED lines=11> */
[----:B------:R-:W-:-:S04]  /*32d0*/  ISETP.GE.AND P0, PT, R44, 0x1, PT ;  /* 0x000000012c00780c */ /* 0x000fc80003f06270 */
[----:B------:R-:W-:Y:S02]  /*32e0*/  P2R R25, PR, RZ, 0x1 ;  /* 0x00000001ff197803 */ /* 0x000fe40000000000 */
[----:B------:R-:W-:-:S04]  /*32f0*/  ISETP.GT.AND P0, PT, R2, RZ, !P0 ;  /* 0x000000ff0200720c */ /* 0x000fc80004704270 */
[----:B------:R-:W-:-:S04]  /*3300*/  ISETP.LT.OR P0, PT, R3, 0x1, P0 ;  /* 0x000000010300780c */ /* 0x000fc80000701670 */
[----:B------:R-:W-:Y:S02]  /*3310*/  FSEL R36, R22, -INF , !P0 ;  /* 0xff80000016247808 */ /* 0x000fe40004000000 */
[----:B------:R-:W-:-:S04]  /*3320*/  ISETP.GE.AND P0, PT, R44, 0x2a, PT ;  /* 0x0000002a2c00780c */ /* 0x000fc80003f06270 */
[----:B------:R-:W-:Y:S02]  /*3330*/  P2R R24, PR, RZ, 0x1 ;  /* 0x00000001ff187803 */ /* 0x000fe40000000000 */
[----:B------:R-:W-:Y:S01]  /*3340*/  ISETP.GT.AND P0, PT, R2, 0x29, !P0 ;  /* 0x000000290200780c */ /* 0x000fe20004704270 */
[----:B------:R-:W-:-:S03]  /*3350*/  FMUL.FTZ R2, R55, c[0x0][0x320] ;  /* 0x0000c80037027a20 */ /* 0x000fc60000410000 */
[----:B------:R-:W-:Y:S01]  /*3360*/  ISETP.LT.OR P0, PT, R3, 0x2a, P0 ;  /* 0x0000002a0300780c */ /* 0x000fe20000701670 */
[----:B------:R2:W3:Y:S01]  /*3370*/  MUFU.TANH R22, R2 ;  /* 0x0000000200167308 */ /* 0x0004e20000002400 */
[----:B-1----:R-:W-:Y:S02]  /*3380*/  IMAD.IADD R3, R16, 0x1, R5 ;  /* 0x0000000110037824 */ /* 0x002fe400078e0205 */
[----:B------:R-:W-:Y:S02]  /*3390*/  FSEL R70, R8, -INF , !P0 ;  /* 0xff80000008467808 */ /* 0x000fe40004000000 */
[----:B------:R-:W-:Y:S02]  /*33a0*/  ISETP.LE.AND P0, PT, R243, c[0x0][0x32c], PT ;  /* 0x0000cb00f3007a0c */ /* 0x000fe40003f03270 */
[----:B------:R-:W-:Y:S01]  /*33b0*/  IMNMX R3, R3, R18, PT ;  /* 0x0000001203037217 */ /* 0x000fe20003800200 */
[----:B--2---:R-:W-:-:S04]  /*33c0*/  FMUL.FTZ R2, R58, c[0x0][0x320] ;  /* 0x0000c8003a027a20 */ /* 0x004fc80000410000 */
[----:B------:R1:W2:Y:S02]  /*33d0*/  MUFU.TANH R21, R2 ;  /* 0x0000000200157308 */ /* 0x0002a40000002400 */
[----:B-1----:R-:W-:-:S06]  /*33e0*/  FMUL.FTZ R2, R59, c[0x0][0x320] ;  /* 0x0000c8003b027a20 */ /* 0x002fcc0000410000 */
[----:B------:R1:W4:Y:S02]  /*33f0*/  MUFU.TANH R20, R2 ;  /* 0x0000000200147308 */ /* 0x0003240000002400 */
        /* <DEDUP_REMOVED lines=18> */
[----:B-1----:R-:W-:Y:S01]  /*3520*/  IMAD.IADD R2, R19, 0x1, R5 ;  /* 0x0000000113027824 */ /* 0x002fe200078e0205 */
[----:B------:R-:W-:Y:S05]  /*3530*/  @!P0 BRA `(.L_x_176) ;  /* 0x0000016000008947 */ /* 0x000fea0003800000 */
[----:B--234-:R-:W-:Y:S01]  /*3540*/  MOV R6, c[0x0][0x2ac] ;  /* 0x0000ab0000067a02 */ /* 0x01cfe20000000f00 */
        /* <DEDUP_REMOVED lines=12> */
.L_x_178:
[----:B------:R-:W-:-:S04]  /*3610*/  MOV R6, 0x1 ;  /* 0x0000000100067802 */ /* 0x000fc80000000f00 */
[----:B------:R-:W-:-:S13]  /*3620*/  ISETP.NE.AND P0, PT, R6, c[0x0][0x32c], PT ;  /* 0x0000cb0006007a0c */ /* 0x000fda0003f05270 */
[----:B------:R-:W-:-:S05]  /*3630*/  @P0 IMAD.HI.U32 R6, R5, c[0x0][0x330], RZ ;  /* 0x0000cc0005060a27 */ /* 0x000fca00078e00ff */
[----:B------:R-:W-:Y:S02]  /*3640*/  @P0 SHF.R.U32.HI R5, RZ, c[0x0][0x334], R6 ;  /* 0x0000cd00ff050a19 */ /* 0x000fe40000011606 */
.L_x_179:
[----:B------:R-:W-:Y:S05]  /*3650*/  BSYNC B0 ;  /* 0x0000000000007941 */ /* 0x000fea0003800000 */
.L_x_177:
[----:B------:R-:W-:-:S05]  /*3660*/  IMAD R5, R5, c[0x0][0x32c], R23 ;  /* 0x0000cb0005057a24 */ /* 0x000fca00078e0217 */
[----:B------:R-:W-:Y:S02]  /*3670*/  IADD3 R6, R5, c[0x0][0x32c], RZ ;  /* 0x0000cb0005067a10 */ /* 0x000fe40007ffe0ff */
[----:B------:R-:W-:Y:S02]  /*3680*/  IMNMX R2, R2, R5, !PT ;  /* 0x0000000502027217 */ /* 0x000fe40007800200 */
[----:B------:R-:W-:Y:S02]  /*3690*/  IMNMX R3, R3, R6, PT ;  /* 0x0000000603037217 */ /* 0x000fe40003800200 */
.L_x_176:
[----:B--234-:R-:W-:Y:S01]  /*36a0*/  ISETP.NE.AND P0, PT, R29, RZ, PT ;  /* 0x000000ff1d00720c */ /* 0x01cfe20003f05270 */
[----:B------:R-:W1:Y:S03]  /*36b0*/  SHFL.IDX PT, R5, R9, 0x2, 0x1c1f ;  /* 0x005c1f0009057f89 */ /* 0x000e6600000e0000 */
[----:B------:R-:W-:-:S04]  /*36c0*/  ISETP.GT.AND P0, PT, R2, 0x1, !P0 ;  /* 0x000000010200780c */ /* 0x000fc80004704270 */
[----:B------:R-:W-:-:S04]  /*36d0*/  ISETP.LT.OR P0, PT, R3, 0x2, P0 ;  /* 0x000000020300780c */ /* 0x000fc80000701670 */
[----:B------:R-:W-:Y:S02]  /*36e0*/  FSEL R31, R20, -INF , !P0 ;  /* 0xff800000141f7808 */ /* 0x000fe40004000000 */
[----:B------:R-:W-:-:S04]  /*36f0*/  ISETP.NE.AND P0, PT, R28, RZ, PT ;  /* 0x000000ff1c00720c */ /* 0x000fc80003f05270 */
        /* <DEDUP_REMOVED lines=29> */
[----:B------:R-:W-:-:S04]  /*38d0*/  ISETP.NE.AND P0, PT, R25, RZ, PT ;  /* 0x000000ff1900720c */ /* 0x000fc80003f05270 */
[----:B------:R-:W-:-:S04]  /*38e0*/  ISETP.GT.AND P0, PT, R2, RZ, !P0 ;  /* 0x000000ff0200720c */ /* 0x000fc80004704270 */
[----:B------:R-:W-:-:S04]  /*38f0*/  ISETP.LT.OR P0, PT, R3, 0x1, P0 ;  /* 0x000000010300780c */ /* 0x000fc80000701670 */
[----:B------:R-:W-:Y:S02]  /*3900*/  FSEL R30, R21, -INF , !P0 ;  /* 0xff800000151e7808 */ /* 0x000fe40004000000 */
[----:B------:R-:W-:-:S04]  /*3910*/  ISETP.NE.AND P0, PT, R24, RZ, PT ;  /* 0x000000ff1800720c */ /* 0x000fc80003f05270 */
        /* <DEDUP_REMOVED lines=45> */
.L_x_182:
[----:B------:R-:W-:-:S04]  /*3bf0*/  MOV R6, 0x1 ;  /* 0x0000000100067802 */ /* 0x000fc80000000f00 */
[----:B------:R-:W-:-:S13]  /*3c00*/  ISETP.NE.AND P0, PT, R6, c[0x0][0x32c], PT ;  /* 0x0000cb0006007a0c */ /* 0x000fda0003f05270 */
[----:B------:R-:W-:-:S05]  /*3c10*/  @P0 IMAD.HI.U32 R6, R5, c[0x0][0x330], RZ ;  /* 0x0000cc0005060a27 */ /* 0x000fca00078e00ff */
[----:B------:R-:W-:Y:S02]  /*3c20*/  @P0 SHF.R.U32.HI R5, RZ, c[0x0][0x334], R6 ;  /* 0x0000cd00ff050a19 */ /* 0x000fe40000011606 */
.L_x_183:
[----:B------:R-:W-:Y:S05]  /*3c30*/  BSYNC B0 ;  /* 0x0000000000007941 */ /* 0x000fea0003800000 */
.L_x_181:
[----:B------:R-:W-:-:S05]  /*3c40*/  IMAD R5, R5, c[0x0][0x32c], R23 ;  /* 0x0000cb0005057a24 */ /* 0x000fca00078e0217 */
[----:B------:R-:W-:Y:S02]  /*3c50*/  IADD3 R6, R5, c[0x0][0x32c], RZ ;  /* 0x0000cb0005067a10 */ /* 0x000fe40007ffe0ff */
[----:B------:R-:W-:Y:S02]  /*3c60*/  IMNMX R2, R2, R5, !PT ;  /* 0x0000000502027217 */ /* 0x000fe40007800200 */
[----:B------:R-:W-:Y:S02]  /*3c70*/  IMNMX R3, R3, R6, PT ;  /* 0x0000000603037217 */ /* 0x000fe40003800200 */
.L_x_180:
        /* <DEDUP_REMOVED lines=85> */
.L_x_186:
[----:B------:R-:W-:-:S04]  /*41d0*/  MOV R6, 0x1 ;  /* 0x0000000100067802 */ /* 0x000fc80000000f00 */
[----:B------:R-:W-:-:S13]  /*41e0*/  ISETP.NE.AND P0, PT, R6, c[0x0][0x32c], PT ;  /* 0x0000cb0006007a0c */ /* 0x000fda0003f05270 */
[----:B------:R-:W-:-:S05]  /*41f0*/  @P0 IMAD.HI.U32 R6, R5, c[0x0][0x330], RZ ;  /* 0x0000cc0005060a27 */ /* 0x000fca00078e00ff */
[----:B------:R-:W-:Y:S02]  /*4200*/  @P0 SHF.R.U32.HI R5, RZ, c[0x0][0x334], R6 ;  /* 0x0000cd00ff050a19 */ /* 0x000fe40000011606 */
.L_x_187:
[----:B------:R-:W-:Y:S05]  /*4210*/  BSYNC B0 ;  /* 0x0000000000007941 */ /* 0x000fea0003800000 */
.L_x_185:
[----:B------:R-:W-:-:S05]  /*4220*/  IMAD R5, R5, c[0x0][0x32c], R23 ;  /* 0x0000cb0005057a24 */ /* 0x000fca00078e0217 */
[----:B------:R-:W-:Y:S02]  /*4230*/  IADD3 R6, R5, c[0x0][0x32c], RZ ;  /* 0x0000cb0005067a10 */ /* 0x000fe40007ffe0ff */
[----:B------:R-:W-:Y:S02]  /*4240*/  IMNMX R2, R2, R5, !PT ;  /* 0x0000000502027217 */ /* 0x000fe40007800200 */
[----:B------:R-:W-:Y:S02]  /*4250*/  IMNMX R3, R3, R6, PT ;  /* 0x0000000603037217 */ /* 0x000fe40003800200 */
.L_x_184:
[----:B--234-:R-:W-:Y:S01]  /*4260*/  ISETP.NE.AND P0, PT, R29, RZ, PT ;  /* 0x000000ff1d00720c */ /* 0x01cfe20003f05270 */
[----:B------:R-:W-:Y:S01]  /*4270*/  IMAD.SHL.U32 R209, R0, 0x2, RZ ;  /* 0x0000000200d17824 */ /* 0x000fe200078e00ff */
[----:B------:R-:W-:Y:S02]  /*4280*/  FMNMX.FTZ R106, R36, R40, !PT ;  /* 0x00000028246a7209 */ /* 0x000fe40007810000 */
[----:B------:R-:W-:Y:S01]  /*4290*/  ISETP.GT.AND P0, PT, R2, 0x1, !P0 ;  /* 0x000000010200780c */ /* 0x000fe20004704270 */
[----:B------:R-:W-:Y:S01]  /*42a0*/  IMAD R210, R4, 0x2, R209 ;  /* 0x0000000204d27824 */ /* 0x000fe200078e02d1 */
[----:B------:R-:W-:Y:S01]  /*42b0*/  FMNMX.FTZ R106, R42, R106, !PT ;  /* 0x0000006a2a6a7209 */ /* 0x000fe20007810000 */
[----:B------:R-:W-:Y:S01]  /*42c0*/  LDSM.16.MT88.4 R76, [R209+0x3080] ;  /* 0x00308000d14c783b */ /* 0x000fe20000004200 */
[----:B------:R-:W-:-:S02]  /*42d0*/  ISETP.LT.OR P0, PT, R3, 0x2, P0 ;  /* 0x000000020300780c */ /* 0x000fc40000701670 */
[----:B------:R-:W-:Y:S01]  /*42e0*/  FMNMX.FTZ R106, R41, R106, !PT ;  /* 0x0000006a296a7209 */ /* 0x000fe20007810000 */
[----:B------:R-:W-:Y:S01]  /*42f0*/  LDSM.16.MT88.4 R120, [R209+0x1880] ;  /* 0x00188000d178783b */ /* 0x000fe20000004200 */
[----:B------:R-:W-:Y:S02]  /*4300*/  FSEL R49, R14, -INF , !P0 ;  /* 0xff8000000e317808 */ /* 0x000fe40004000000 */
[----:B------:R-:W-:Y:S01]  /*4310*/  ISETP.NE.AND P0, PT, R28, RZ, PT ;  /* 0x000000ff1c00720c */ /* 0x000fe20003f05270 */
[----:B------:R-:W-:Y:S01]  /*4320*/  LDSM.16.MT88.4 R136, [R210+0x1880] ;  /* 0x00188000d288783b */ /* 0x000fe20000004200 */
[----:B------:R-:W-:Y:S02]  /*4330*/  FMNMX.FTZ R106, R45, R106, !PT ;  /* 0x0000006a2d6a7209 */ /* 0x000fe40007810000 */
[----:B------:R-:W-:Y:S01]  /*4340*/  ISETP.GT.AND P0, PT, R2, 0x8, !P0 ;  /* 0x000000080200780c */ /* 0x000fe20004704270 */
[----:B------:R-:W-:Y:S01]  /*4350*/  LDSM.16.MT88.4 R152, [R209+0x2480] ;  /* 0x00248000d198783b */ /* 0x000fe20000004200 */
[----:B------:R-:W-:-:S02]  /*4360*/  FMNMX.FTZ R106, R46, R106, !PT ;  /* 0x0000006a2e6a7209 */ /* 0x000fc40007810000 */
[----:B------:R-:W-:Y:S01]  /*4370*/  ISETP.LT.OR P0, PT, R3, 0x9, P0 ;  /* 0x000000090300780c */ /* 0x000fe20000701670 */
[----:B------:R-:W-:Y:S01]  /*4380*/  LDSM.16.MT88.4 R60, [R210+0x2480] ;  /* 0x00248000d23c783b */ /* 0x000fe20000004200 */
[----:B------:R-:W-:Y:S02]  /*4390*/  FMNMX.FTZ R106, R47, R106, !PT ;  /* 0x0000006a2f6a7209 */ /* 0x000fe40007810000 */
[----:B------:R-:W-:Y:S01]  /*43a0*/  FSEL R80, R11, -INF , !P0 ;  /* 0xff8000000b507808 */ /* 0x000fe20004000000 */
[----:B------:R-:W-:Y:S01]  /*43b0*/  LDSM.16.MT88.4 R56, [R210+0x3080] ;  /* 0x00308000d238783b */ /* 0x000fe20000004200 */
[----:B------:R-:W-:Y:S02]  /*43c0*/  ISETP.NE.AND P0, PT, R27, RZ, PT ;  /* 0x000000ff1b00720c */ /* 0x000fe40003f05270 */
[----:B------:R-:W-:Y:S01]  /*43d0*/  FMNMX.FTZ R106, R48, R106, !PT ;  /* 0x0000006a306a7209 */ /* 0x000fe20007810000 */
[----:B------:R-:W-:Y:S01]  /*43e0*/  LDSM.16.MT88.4 R132, [R209+0x3480] ;  /* 0x00348000d184783b */ /* 0x000fe20000004200 */
[----:B------:R-:W-:-:S02]  /*43f0*/  ISETP.GT.AND P0, PT, R2, 0x9, !P0 ;  /* 0x000000090200780c */ /* 0x000fc40004704270 */
[----:B------:R-:W-:Y:S01]  /*4400*/  FMNMX.FTZ R106, R68, R106, !PT ;  /* 0x0000006a446a7209 */ /* 0x000fe20007810000 */
[----:B------:R-:W-:Y:S01]  /*4410*/  LDSM.16.MT88.4 R72, [R209+0x1c80] ;  /* 0x001c8000d148783b */ /* 0x000fe20000004200 */
[----:B------:R-:W-:Y:S02]  /*4420*/  ISETP.LT.OR P0, PT, R3, 0xa, P0 ;  /* 0x0000000a0300780c */ /* 0x000fe40000701670 */
[----:B------:R-:W-:Y:S01]  /*4430*/  FMNMX.FTZ R106, R69, R106, !PT ;  /* 0x0000006a456a7209 */ /* 0x000fe20007810000 */
[----:B------:R-:W-:Y:S01]  /*4440*/  LDSM.16.MT88.4 R88, [R210+0x1c80] ;  /* 0x001c8000d258783b */ /* 0x000fe20000004200 */
[----:B------:R-:W-:Y:S02]  /*4450*/  FSEL R81, R10, -INF , !P0 ;  /* 0xff8000000a517808 */ /* 0x000fe40004000000 */
[----:B------:R-:W-:Y:S01]  /*4460*/  ISETP.NE.AND P0, PT, R26, RZ, PT ;  /* 0x000000ff1a00720c */ /* 0x000fe20003f05270 */
[----:B------:R-:W-:Y:S01]  /*4470*/  LDSM.16.MT88.4 R92, [R209+0x2880] ;  /* 0x00288000d15c783b */ /* 0x000fe20000004200 */
[----:B------:R-:W-:-:S02]  /*4480*/  FMNMX.FTZ R106, R71, R106, !PT ;  /* 0x0000006a476a7209 */ /* 0x000fc40007810000 */
[----:B------:R-:W-:Y:S01]  /*4490*/  ISETP.GT.AND P0, PT, R2, 0x10, !P0 ;  /* 0x000000100200780c */ /* 0x000fe20004704270 */
[----:B------:R-:W-:Y:S01]  /*44a0*/  LDSM.16.MT88.4 R116, [R210+0x2880] ;  /* 0x00288000d274783b */ /* 0x000fe20000004200 */
[----:B------:R-:W-:Y:S02]  /*44b0*/  FMNMX.FTZ R106, R70, R106, !PT ;  /* 0x0000006a466a7209 */ /* 0x000fe40007810000 */
[----:B------:R-:W-:Y:S01]  /*44c0*/  ISETP.LT.OR P0, PT, R3, 0x11, P0 ;  /* 0x000000110300780c */ /* 0x000fe20000701670 */
[----:B------:R-:W-:Y:S01]  /*44d0*/  LDSM.16.MT88.4 R172, [R210+0x3480] ;  /* 0x00348000d2ac783b */ /* 0x000fe20000004200 */
[----:B------:R-:W-:Y:S02]  /*44e0*/  FMNMX.FTZ R104, R44, R54, !PT ;  /* 0x000000362c687209 */ /* 0x000fe40007810000 */
[----:B------:R-:W-:Y:S01]  /*44f0*/  FSEL R101, R7, -INF , !P0 ;  /* 0xff80000007657808 */ /* 0x000fe20004000000 */
[----:B------:R-:W-:Y:S01]  /*4500*/  LDSM.16.MT88.4 R180, [R209+0x3880] ;  /* 0x00388000d1b4783b */ /* 0x000fe20000004200 */
[----:B------:R-:W-:-:S02]  /*4510*/  ISETP.GT.AND P0, PT, R2, 0x11, !P6 ;  /* 0x000000110200780c */ /* 0x000fc40007704270 */
[----:B------:R-:W-:Y:S01]  /*4520*/  ISETP.NE.AND P6, PT, R24, RZ, PT ;  /* 0x000000ff1800720c */ /* 0x000fe20003fc5270 */
[----:B------:R-:W-:Y:S01]  /*4530*/  LDSM.16.MT88.4 R108, [R209+0x2080] ;  /* 0x00208000d16c783b */ /* 0x000fe20000004200 */
[----:B------:R-:W-:Y:S02]  /*4540*/  ISETP.LT.OR P0, PT, R3, 0x12, P0 ;  /* 0x000000120300780c */ /* 0x000fe40000701670 */
[----:B------:R-:W-:Y:S01]  /*4550*/  FMNMX.FTZ R104, R82, R104, !PT ;  /* 0x0000006852687209 */ /* 0x000fe20007810000 */
[----:B------:R-:W-:Y:S01]  /*4560*/  LDSM.16.MT88.4 R160, [R210+0x2080] ;  /* 0x00208000d2a0783b */ /* 0x000fe20000004200 */
[----:B------:R-:W-:Y:S02]  /*4570*/  FSEL R102, R20, -INF , !P0 ;  /* 0xff80000014667808 */ /* 0x000fe40004000000 */
[----:B------:R-:W-:Y:S01]  /*4580*/  ISETP.GT.AND P0, PT, R2, 0x18, !P5 ;  /* 0x000000180200780c */ /* 0x000fe20006f04270 */
[----:B------:R-:W-:Y:S01]  /*4590*/  LDSM.16.MT88.4 R168, [R209+0x2c80] ;  /* 0x002c8000d1a8783b */ /* 0x000fe20000004200 */
[----:B------:R-:W-:-:S02]  /*45a0*/  ISETP.NE.AND P5, PT, R25, RZ, PT ;  /* 0x000000ff1900720c */ /* 0x000fc40003fa5270 */
[----:B------:R-:W-:Y:S01]  /*45b0*/  ISETP.LT.OR P0, PT, R3, 0x19, P0 ;  /* 0x000000190300780c */ /* 0x000fe20000701670 */
[----:B------:R-:W-:Y:S01]  /*45c0*/  LDSM.16.MT88.4 R176, [R210+0x2c80] ;  /* 0x002c8000d2b0783b */ /* 0x000fe20000004200 */
[----:B------:R-:W-:Y:S02]  /*45d0*/  FMNMX.FTZ R104, R83, R104, !PT ;  /* 0x0000006853687209 */ /* 0x000fe40007810000 */
[----:B------:R-:W-:Y:S01]  /*45e0*/  FSEL R103, R13, -INF , !P0 ;  /* 0xff8000000d677808 */ /* 0x000fe20004000000 */
[----:B------:R-:W-:Y:S01]  /*45f0*/  LDSM.16.MT88.4 R184, [R210+0x3880] ;  /* 0x00388000d2b8783b */ /* 0x000fe20000004200 */
[----:B------:R-:W-:Y:S02]  /*4600*/  ISETP.GT.AND P0, PT, R2, 0x19, !P4 ;  /* 0x000000190200780c */ /* 0x000fe40006704270 */
[----:B------:R-:W-:Y:S02]  /*4610*/  FMNMX.FTZ R105, R30, R31, !PT ;  /* 0x0000001f1e697209 */ /* 0x000fe40007810000 */
[----:B------:R-:W-:-:S02]  /*4620*/  ISETP.LT.OR P0, PT, R3, 0x1a, P0 ;  /* 0x0000001a0300780c */ /* 0x000fc40000701670 */
[----:B------:R-:W-:Y:S02]  /*4630*/  FMNMX.FTZ R104, R148, R104, !PT ;  /* 0x0000006894687209 */ /* 0x000fe40007810000 */
[----:B------:R-:W-:Y:S02]  /*4640*/  FSEL R107, R21, -INF , !P0 ;  /* 0xff800000156b7808 */ /* 0x000fe40004000000 */
[----:B------:R-:W-:Y:S02]  /*4650*/  ISETP.GT.AND P0, PT, R2, 0x20, !P3 ;  /* 0x000000200200780c */ /* 0x000fe40005f04270 */
[----:B------:R-:W-:Y:S02]  /*4660*/  FMNMX.FTZ R105, R33, R105, !PT ;  /* 0x0000006921697209 */ /* 0x000fe40007810000 */
[----:B------:R-:W-:Y:S02]  /*4670*/  ISETP.LT.OR P0, PT, R3, 0x21, P0 ;  /* 0x000000210300780c */ /* 0x000fe40000701670 */
[----:B------:R-:W-:-:S02]  /*4680*/  FMNMX.FTZ R104, R149, R104, !PT ;  /* 0x0000006895687209 */ /* 0x000fc40007810000 */
[----:B------:R-:W-:Y:S02]  /*4690*/  FSEL R165, R17, -INF , !P0 ;  /* 0xff80000011a57808 */ /* 0x000fe40004000000 */
[----:B------:R-:W-:Y:S02]  /*46a0*/  ISETP.GT.AND P0, PT, R2, 0x21, !P2 ;  /* 0x000000210200780c */ /* 0x000fe40005704270 */
[----:B------:R-:W-:Y:S02]  /*46b0*/  FMNMX.FTZ R105, R32, R105, !PT ;  /* 0x0000006920697209 */ /* 0x000fe40007810000 */
[----:B------:R-:W-:Y:S02]  /*46c0*/  ISETP.LT.OR P0, PT, R3, 0x22, P0 ;  /* 0x000000220300780c */ /* 0x000fe40000701670 */
[----:B------:R-:W-:Y:S02]  /*46d0*/  FMNMX.FTZ R104, R150, R104, !PT ;  /* 0x0000006896687209 */ /* 0x000fe40007810000 */
[----:B------:R-:W-:-:S02]  /*46e0*/  FSEL R166, R15, -INF , !P0 ;  /* 0xff8000000fa67808 */ /* 0x000fc40004000000 */
[C---:B------:R-:W-:Y:S02]  /*46f0*/  ISETP.GT.AND P0, PT, R2.reuse, 0x28, !P1 ;  /* 0x000000280200780c */ /* 0x040fe40004f04270 */
[----:B------:R-:W-:Y:S02]  /*4700*/  FMNMX.FTZ R105, R37, R105, !PT ;  /* 0x0000006925697209 */ /* 0x000fe40007810000 */
[----:B------:R-:W-:Y:S02]  /*4710*/  ISETP.LT.OR P0, PT, R3, 0x29, P0 ;  /* 0x000000290300780c */ /* 0x000fe40000701670 */
[----:B------:R-:W-:Y:S02]  /*4720*/  FMNMX.FTZ R104, R151, R104, !PT ;  /* 0x0000006897687209 */ /* 0x000fe40007810000 */
[----:B------:R-:W-:Y:S02]  /*4730*/  FSEL R188, R9, -INF , !P0 ;  /* 0xff80000009bc7808 */ /* 0x000fe40004000000 */
[----:B------:R-:W-:-:S02]  /*4740*/  ISETP.GT.AND P0, PT, R2, RZ, !P5 ;  /* 0x000000ff0200720c */ /* 0x000fc40006f04270 */
[----:B------:R-:W-:Y:S02]  /*4750*/  FMNMX.FTZ R105, R38, R105, !PT ;  /* 0x0000006926697209 */ /* 0x000fe40007810000 */
[----:B------:R-:W-:Y:S02]  /*4760*/  ISETP.LT.OR P0, PT, R3, 0x1, P0 ;  /* 0x000000010300780c */ /* 0x000fe40000701670 */
[----:B------:R-:W-:Y:S02]  /*4770*/  FMNMX.FTZ R104, R191, R104, !PT ;  /* 0x00000068bf687209 */ /* 0x000fe40007810000 */
[----:B------:R-:W-:Y:S02]  /*4780*/  FSEL R14, R12, -INF , !P0 ;  /* 0xff8000000c0e7808 */ /* 0x000fe40004000000 */
[----:B------:R-:W-:Y:S02]  /*4790*/  ISETP.GT.AND P0, PT, R2, 0x29, !P6 ;  /* 0x000000290200780c */ /* 0x000fe40007704270 */
[----:B------:R-:W1:Y:S01]  /*47a0*/  SHFL.BFLY PT, R2, R106, 0x2, 0x1f ;  /* 0x0c401f006a027f89 */ /* 0x000e6200000e0000 */
[----:B------:R-:W-:-:S02]  /*47b0*/  FMNMX.FTZ R105, R39, R105, !PT ;  /* 0x0000006927697209 */ /* 0x000fc40007810000 */
[----:B------:R-:W-:Y:S02]  /*47c0*/  FMNMX.FTZ R104, R190, R104, !PT ;  /* 0x00000068be687209 */ /* 0x000fe40007810000 */
[----:B------:R-:W-:Y:S02]  /*47d0*/  FMNMX.FTZ R105, R43, R105, !PT ;  /* 0x000000692b697209 */ /* 0x000fe40007810000 */
[----:B------:R-:W-:Y:S02]  /*47e0*/  FMNMX.FTZ R104, R189, R104, !PT ;  /* 0x00000068bd687209 */ /* 0x000fe40007810000 */
[----:B------:R-:W-:Y:S02]  /*47f0*/  FMNMX.FTZ R105, R50, R105, !PT ;  /* 0x0000006932697209 */ /* 0x000fe40007810000 */
[----:B------:R-:W-:Y:S02]  /*4800*/  FMNMX.FTZ R104, R192, R104, !PT ;  /* 0x00000068c0687209 */ /* 0x000fe40007810000 */
[----:B------:R-:W-:-:S02]  /*4810*/  FMNMX.FTZ R105, R51, R105, !PT ;  /* 0x0000006933697209 */ /* 0x000fc40007810000 */
[----:B------:R-:W-:Y:S01]  /*4820*/  ISETP.LT.OR P0, PT, R3, 0x2a, P0 ;  /* 0x0000002a0300780c */ /* 0x000fe20000701670 */
[----:B------:R-:W2:Y:S01]  /*4830*/  SHFL.BFLY PT, R5, R104, 0x2, 0x1f ;  /* 0x0c401f0068057f89 */ /* 0x000ea200000e0000 */
[----:B------:R-:W-:Y:S02]  /*4840*/  FMNMX.FTZ R105, R52, R105, !PT ;  /* 0x0000006934697209 */ /* 0x000fe40007810000 */
[----:B------:R-:W-:Y:S02]  /*4850*/  FSEL R167, R8, -INF , !P0 ;  /* 0xff80000008a77808 */ /* 0x000fe40004000000 */
[----:B------:R-:W-:Y:S02]  /*4860*/  FMNMX.FTZ R105, R53, R105, !PT ;  /* 0x0000006935697209 */ /* 0x000fe40007810000 */
[----:B------:R-:W-:Y:S02]  /*4870*/  ISETP.NE.AND P6, PT, R244, 0x1, PT ;  /* 0x00000001f400780c */ /* 0x000fe40003fc5270 */
[----:B-1----:R-:W-:-:S02]  /*4880*/  FMNMX.FTZ R106, R106, R2, !PT ;  /* 0x000000026a6a7209 */ /* 0x002fc40007810000 */
[----:B------:R-:W-:-:S03]  /*4890*/  IADD3 R224, R224, -0x2, RZ ;  /* 0xfffffffee0e07810 */ /* 0x000fc60007ffe0ff */
[----:B------:R-:W1:Y:S01]  /*48a0*/  SHFL.BFLY PT, R2, R106, 0x1, 0x1f ;  /* 0x0c201f006a027f89 */ /* 0x000e6200000e0000 */
[----:B--2---:R-:W-:-:S05]  /*48b0*/  FMNMX.FTZ R104, R104, R5, !PT ;  /* 0x0000000568687209 */ /* 0x004fca0007810000 */
[----:B------:R-:W2:Y:S01]  /*48c0*/  SHFL.BFLY PT, R5, R104, 0x1, 0x1f ;  /* 0x0c201f0068057f89 */ /* 0x000ea200000e0000 */
[----:B-1----:R-:W-:-:S03]  /*48d0*/  FMNMX.FTZ R106, R106, R2, !PT ;  /* 0x000000026a6a7209 */ /* 0x002fc60007810000 */
[----:B------:R-:W1:Y:S01]  /*48e0*/  SHFL.BFLY PT, R2, R105, 0x2, 0x1f ;  /* 0x0c401f0069027f89 */ /* 0x000e6200000e0000 */
[C---:B------:R-:W-:Y:S01]  /*48f0*/  FSETP.NEU.FTZ.AND P0, PT, R106.reuse, -INF , PT ;  /* 0xff8000006a00780b */ /* 0x040fe20003f1d000 */
[----:B------:R-:W-:-:S05]  /*4900*/  FMUL.FTZ R3, R106, c[0x0][0x2d0] ;  /* 0x0000b4006a037a20 */ /* 0x000fca0000410000 */
[----:B------:R-:W-:Y:S02]  /*4910*/  FSEL R3, R3, RZ, P0 ;  /* 0x000000ff03037208 */ /* 0x000fe40000000000 */
[----:B--2---:R-:W-:Y:S02]  /*4920*/  FMNMX.FTZ R104, R104, R5, !PT ;  /* 0x0000000568687209 */ /* 0x004fe40007810000 */
[----:B------:R-:W-:-:S03]  /*4930*/  FMNMX.FTZ R5, R14, R49, !PT ;  /* 0x000000310e057209 */ /* 0x000fc60007810000 */
[----:B------:R-:W-:Y:S01]  /*4940*/  FMUL.FTZ R13, R104, c[0x0][0x2d0] ;  /* 0x0000b400680d7a20 */ /* 0x000fe20000410000 */
[----:B------:R-:W-:-:S04]  /*4950*/  FMNMX.FTZ R5, R80, R5, !PT ;  /* 0x0000000550057209 */ /* 0x000fc80007810000 */
[----:B------:R-:W-:Y:S02]  /*4960*/  FMNMX.FTZ R5, R81, R5, !PT ;  /* 0x0000000551057209 */ /* 0x000fe40007810000 */
[----:B-1----:R-:W-:Y:S02]  /*4970*/  FMNMX.FTZ R105, R105, R2, !PT ;  /* 0x0000000269697209 */ /* 0x002fe40007810000 */
[----:B------:R-:W-:-:S03]  /*4980*/  FMNMX.FTZ R5, R101, R5, !PT ;  /* 0x0000000565057209 */ /* 0x000fc60007810000 */
[----:B------:R-:W1:Y:S01]  /*4990*/  SHFL.BFLY PT, R2, R105, 0x1, 0x1f ;  /* 0x0c201f0069027f89 */ /* 0x000e6200000e0000 */
[----:B------:R-:W-:-:S04]  /*49a0*/  FMNMX.FTZ R100, R102, R5, !PT ;  /* 0x0000000566647209 */ /* 0x000fc80007810000 */
[----:B------:R-:W-:-:S04]  /*49b0*/  FMNMX.FTZ R100, R103, R100, !PT ;  /* 0x0000006467647209 */ /* 0x000fc80007810000 */
[----:B------:R-:W-:-:S04]  /*49c0*/  FMNMX.FTZ R100, R107, R100, !PT ;  /* 0x000000646b647209 */ /* 0x000fc80007810000 */
[----:B------:R-:W-:-:S04]  /*49d0*/  FMNMX.FTZ R100, R165, R100, !PT ;  /* 0x00000064a5647209 */ /* 0x000fc80007810000 */
[----:B------:R-:W-:-:S04]  /*49e0*/  FMNMX.FTZ R100, R166, R100, !PT ;  /* 0x00000064a6647209 */ /* 0x000fc80007810000 */
[----:B------:R-:W-:Y:S02]  /*49f0*/  FMNMX.FTZ R100, R188, R100, !PT ;  /* 0x00000064bc647209 */ /* 0x000fe40007810000 */
[----:B-1----:R-:W-:Y:S02]  /*4a00*/  FMNMX.FTZ R105, R105, R2, !PT ;  /* 0x0000000269697209 */ /* 0x002fe40007810000 */
[----:B------:R-:W-:Y:S02]  /*4a10*/  FMNMX.FTZ R100, R167, R100, !PT ;  /* 0x00000064a7647209 */ /* 0x000fe40007810000 */
[C---:B------:R-:W-:Y:S01]  /*4a20*/  FSETP.NEU.FTZ.AND P0, PT, R105.reuse, -INF , PT ;  /* 0xff8000006900780b */ /* 0x040fe20003f1d000 */
[----:B------:R-:W-:Y:S02]  /*4a30*/  FMUL.FTZ R2, R105, c[0x0][0x2d0] ;  /* 0x0000b40069027a20 */ /* 0x000fe40000410000 */
[----:B------:R-:W1:Y:S03]  /*4a40*/  SHFL.BFLY PT, R5, R100, 0x2, 0x1f ;  /* 0x0c401f0064057f89 */ /* 0x000e6600000e0000 */
[----:B------:R-:W-:-:S02]  /*4a50*/  FSEL R2, R2, RZ, P0 ;  /* 0x000000ff02027208 */ /* 0x000fc40000000000 */
[----:B------:R-:W-:-:S03]  /*4a60*/  FSETP.NEU.FTZ.AND P0, PT, R104, -INF , PT ;  /* 0xff8000006800780b */ /* 0x000fc60003f1d000 */
[----:B------:R-:W-:Y:S01]  /*4a70*/  FFMA.FTZ R0, R30, c[0x0][0x2d0], -R2 ;  /* 0x0000b4001e007a23 */ /* 0x000fe20000010802 */
[----:B------:R-:W-:-:S03]  /*4a80*/  FSEL R13, R13, RZ, P0 ;  /* 0x000000ff0d0d7208 */ /* 0x000fc60000000000 */
[----:B------:R2:W-:Y:S01]  /*4a90*/  MUFU.EX2 R203, R0 ;  /* 0x0000000000cb7308 */ /* 0x0005e20000000800 */
[----:B-1----:R-:W-:Y:S01]  /*4aa0*/  FMNMX.FTZ R100, R100, R5, !PT ;  /* 0x0000000564647209 */ /* 0x002fe20007810000 */
[----:B--2---:R-:W-:-:S04]  /*4ab0*/  FFMA.FTZ R0, R31, c[0x0][0x2d0], -R2 ;  /* 0x0000b4001f007a23 */ /* 0x004fc80000010802 */
[----:B------:R-:W1:Y:S02]  /*4ac0*/  SHFL.BFLY PT, R5, R100, 0x1, 0x1f ;  /* 0x0c201f0064057f89 */ /* 0x000e6400000e0000 */
[----:B------:R2:W3:Y:S02]  /*4ad0*/  MUFU.EX2 R202, R0 ;  /* 0x0000000000ca7308 */ /* 0x0004e40000000800 */
[----:B--2---:R-:W-:Y:S01]  /*4ae0*/  FFMA.FTZ R0, R33, c[0x0][0x2d0], -R2 ;  /* 0x0000b40021007a23 */ /* 0x004fe20000010802 */
[----:B---3--:R-:W-:-:S05]  /*4af0*/  F2FP.PACK_AB R9, R202, R203 ;  /* 0x000000cbca09723e */ /* 0x008fca00000000ff */
[----:B------:R2:W-:Y:S01]  /*4b00*/  MUFU.EX2 R205, R0 ;  /* 0x0000000000cd7308 */ /* 0x0005e20000000800 */
[----:B-1----:R-:W-:Y:S01]  /*4b10*/  FMNMX.FTZ R100, R100, R5, !PT ;  /* 0x0000000564647209 */ /* 0x002fe20007810000 */
[----:B------:R-:W-:-:S03]  /*4b20*/  FFMA.FTZ R5, R36, c[0x0][0x2d0], -R3 ;  /* 0x0000b40024057a23 */ /* 0x000fc60000010803 */
[C---:B------:R-:W-:Y:S01]  /*4b30*/  FSETP.NEU.FTZ.AND P0, PT, R100.reuse, -INF , PT ;  /* 0xff8000006400780b */ /* 0x040fe20003f1d000 */
[----:B------:R-:W-:Y:S02]  /*4b40*/  FMUL.FTZ R12, R100, c[0x0][0x2d0] ;  /* 0x0000b400640c7a20 */ /* 0x000fe40000410000 */
[----:B------:R1:W-:Y:S03]  /*4b50*/  MUFU.EX2 R229, R5 ;  /* 0x0000000500e57308 */ /* 0x0003e60000000800 */
[----:B------:R-:W-:Y:S01]  /*4b60*/  FSEL R12, R12, RZ, P0 ;  /* 0x000000ff0c0c7208 */ /* 0x000fe20000000000 */
[----:B--2---:R-:W-:-:S04]  /*4b70*/  FFMA.FTZ R0, R32, c[0x0][0x2d0], -R2 ;  /* 0x0000b40020007a23 */ /* 0x004fc80000010802 */
[----:B------:R2:W3:Y:S01]  /*4b80*/  MUFU.EX2 R207, R0 ;  /* 0x0000000000cf7308 */ /* 0x0004e20000000800 */
[----:B-1----:R-:W-:-:S07]  /*4b90*/  FFMA.FTZ R5, R40, c[0x0][0x2d0], -R3 ;  /* 0x0000b40028057a23 */ /* 0x002fce0000010803 */
[----:B------:R1:W4:Y:S01]  /*4ba0*/  MUFU.EX2 R226, R5 ;  /* 0x0000000500e27308 */ /* 0x0003220000000800 */
[----:B--2---:R-:W-:Y:S01]  /*4bb0*/  FFMA.FTZ R0, R45, c[0x0][0x2d0], -R3 ;  /* 0x0000b4002d007a23 */ /* 0x004fe20000010803 */
[----:B---3--:R-:W-:-:S06]  /*4bc0*/  F2FP.PACK_AB R11, R207, R205 ;  /* 0x000000cdcf0b723e */ /* 0x008fcc00000000ff */
[----:B------:R2:W-:Y:S01]  /*4bd0*/  MUFU.EX2 R232, R0 ;  /* 0x0000000000e87308 */ /* 0x0005e20000000800 */
[----:B-1----:R-:W-:Y:S01]  /*4be0*/  FFMA.FTZ R5, R42, c[0x0][0x2d0], -R3 ;  /* 0x0000b4002a057a23 */ /* 0x002fe20000010803 */
[----:B----4-:R-:W-:-:S06]  /*4bf0*/  F2FP.PACK_AB R8, R226, R229 ;  /* 0x000000e5e208723e */ /* 0x010fcc00000000ff */
[----:B------:R1:W-:Y:S01]  /*4c00*/  MUFU.EX2 R236, R5 ;  /* 0x0000000500ec7308 */ /* 0x0003e20000000800 */
[----:B--2---:R-:W-:-:S07]  /*4c10*/  FFMA.FTZ R0, R46, c[0x0][0x2d0], -R3 ;  /* 0x0000b4002e007a23 */ /* 0x004fce0000010803 */
[----:B------:R2:W3:Y:S01]  /*4c20*/  MUFU.EX2 R235, R0 ;  /* 0x0000000000eb7308 */ /* 0x0004e20000000800 */
[----:B-1----:R-:W-:-:S07]  /*4c30*/  FFMA.FTZ R5, R41, c[0x0][0x2d0], -R3 ;  /* 0x0000b40029057a23 */ /* 0x002fce0000010803 */
[----:B------:R-:W1:Y:S01]  /*4c40*/  MUFU.EX2 R237, R5 ;  /* 0x0000000500ed7308 */ /* 0x000e620000000800 */
[----:B--2---:R-:W-:Y:S01]  /*4c50*/  FFMA.FTZ R0, R47, c[0x0][0x2d0], -R3 ;  /* 0x0000b4002f007a23 */ /* 0x004fe20000010803 */
[----:B---3--:R-:W-:-:S06]  /*4c60*/  F2FP.PACK_AB R4, R235, R232 ;  /* 0x000000e8eb04723e */ /* 0x008fcc00000000ff */
[----:B------:R2:W-:Y:S01]  /*4c70*/  MUFU.EX2 R239, R0 ;  /* 0x0000000000ef7308 */ /* 0x0005e20000000800 */
[----:B-1----:R-:W-:-:S07]  /*4c80*/  F2FP.PACK_AB R10, R237, R236 ;  /* 0x000000eced0a723e */ /* 0x002fce00000000ff */
[----:B------:R-:W-:Y:S01]  /*4c90*/  HMMA.16816.F32 R16, R8, R120, RZ ;  /* 0x000000780810723c */ /* 0x000fe200000018ff */
[----:B--2---:R-:W-:-:S07]  /*4ca0*/  FFMA.FTZ R0, R48, c[0x0][0x2d0], -R3 ;  /* 0x0000b40030007a23 */ /* 0x004fce0000010803 */
        /* <DEDUP_REMOVED lines=20> */
[----:B------:R-:W-:Y:S01]  /*4df0*/  HMMA.16816.F32 R8, R8, R58, RZ ;  /* 0x0000003a0808723c */ /* 0x000fe200000018ff */
[----:B------:R1:W2:Y:S02]  /*4e00*/  MUFU.EX2 R238, R0 ;  /* 0x0000000000ee7308 */ /* 0x0002a40000000800 */
[----:B-1----:R-:W-:Y:S01]  /*4e10*/  FFMA.FTZ R0, R68, c[0x0][0x2d0], -R3 ;  /* 0x0000b40044007a23 */ /* 0x002fe20000010803 */
[----:B--2---:R-:W-:-:S05]  /*4e20*/  F2FP.PACK_AB R7, R238, R234 ;  /* 0x000000eaee07723e */ /* 0x004fca00000000ff */
[----:B------:R1:W-:Y:S02]  /*4e30*/  MUFU.EX2 R233, R0 ;  /* 0x0000000000e97308 */ /* 0x0003e40000000800 */
[C---:B------:R-:W-:Y:S08]  /*4e40*/  HMMA.16816.F32 R36, R4.reuse, R134, R36 ;  /* 0x000000860424723c */ /* 0x040ff00000001824 */
[----:B------:R-:W-:Y:S01]  /*4e50*/  HMMA.16816.F32 R16, R4, R72, R16 ;  /* 0x000000480410723c */ /* 0x000fe20000001810 */
[----:B-1----:R-:W-:-:S04]  /*4e60*/  FFMA.FTZ R0, R69, c[0x0][0x2d0], -R3 ;  /* 0x0000b40045007a23 */ /* 0x002fc80000010803 */
[----:B------:R1:W2:Y:S03]  /*4e70*/  MUFU.EX2 R230, R0 ;  /* 0x0000000000e67308 */ /* 0x0002a60000000800 */
[C---:B------:R-:W-:Y:S08]  /*4e80*/  HMMA.16816.F32 R32, R4.reuse, R88, R32 ;  /* 0x000000580420723c */ /* 0x040ff00000001820 */
[----:B------:R-:W-:Y:S01]  /*4e90*/  HMMA.16816.F32 R28, R4, R92, R28 ;  /* 0x0000005c041c723c */ /* 0x000fe2000000181c */
[----:B-1----:R-:W-:-:S07]  /*4ea0*/  FFMA.FTZ R0, R71, c[0x0][0x2d0], -R3 ;  /* 0x0000b40047007a23 */ /* 0x002fce0000010803 */
[C---:B------:R-:W-:Y:S01]  /*4eb0*/  HMMA.16816.F32 R24, R4.reuse, R116, R24 ;  /* 0x000000740418723c */ /* 0x040fe20000001818 */
[----:B------:R-:W-:Y:S01]  /*4ec0*/  FFMA.FTZ R3, R70, c[0x0][0x2d0], -R3 ;  /* 0x0000b40046037a23 */ /* 0x000fe20000010803 */
[----:B--2---:R-:W-:Y:S01]  /*4ed0*/  F2FP.PACK_AB R96, R230, R233 ;  /* 0x000000e9e660723e */ /* 0x004fe200000000ff */
[----:B------:R1:W-:Y:S05]  /*4ee0*/  MUFU.EX2 R228, R0 ;  /* 0x0000000000e47308 */ /* 0x0003ea0000000800 */
[C---:B------:R-:W-:Y:S03]  /*4ef0*/  HMMA.16816.F32 R20, R4.reuse, R132, R20 ;  /* 0x000000840414723c */ /* 0x040fe60000001814 */
[----:B------:R-:W2:Y:S05]  /*4f00*/  MUFU.EX2 R206, R3 ;  /* 0x0000000300ce7308 */ /* 0x000eaa0000000800 */
[----:B------:R-:W-:Y:S01]  /*4f10*/  HMMA.16816.F32 R84, R4, R172, R84 ;  /* 0x000000ac0454723c */ /* 0x000fe20000001854 */
[----:B-1----:R-:W-:-:S04]  /*4f20*/  FFMA.FTZ R0, R50, c[0x0][0x2d0], -R2 ;  /* 0x0000b40032007a23 */ /* 0x002fc80000010802 */
[----:B------:R1:W-:Y:S03]  /*4f30*/  MUFU.EX2 R201, R0 ;  /* 0x0000000000c97308 */ /* 0x0003e60000000800 */
[----:B------:R-:W-:Y:S01]  /*4f40*/  HMMA.16816.F32 R124, R4, R74, R124 ;  /* 0x0000004a047c723c */ /* 0x000fe2000000187c */
[----:B--2---:R-:W-:Y:S01]  /*4f50*/  F2FP.PACK_AB R98, R206, R228 ;  /* 0x000000e4ce62723e */ /* 0x004fe200000000ff */
[----:B------:R-:W-:-:S06]  /*4f60*/  @P6 IMAD.HI.U32 R3, R164, c[0x0][0x2c8], RZ ;  /* 0x0000b200a4036a27 */ /* 0x000fcc00078e00ff */
[----:B------:R-:W-:Y:S01]  /*4f70*/  HMMA.16816.F32 R140, R4, R90, R140 ;  /* 0x0000005a048c723c */ /* 0x000fe2000000188c */
[----:B------:R-:W-:Y:S02]  /*4f80*/  @P6 SHF.R.U32.HI R164, RZ, c[0x0][0x2cc], R3 ;  /* 0x0000b300ffa46a19 */ /* 0x000fe40000011603 */
[----:B------:R-:W-:-:S03]  /*4f90*/  ISETP.LE.AND P6, PT, R243, c[0x0][0x32c], PT ;  /* 0x0000cb00f3007a0c */ /* 0x000fc60003fc3270 */
[----:B------:R-:W-:Y:S02]  /*4fa0*/  IMAD.IADD R3, R241, 0x1, R164 ;  /* 0x00000001f1037824 */ /* 0x000fe400078e02a4 */
[--C-:B-1----:R-:W-:Y:S01]  /*4fb0*/  FFMA.FTZ R0, R51, c[0x0][0x2d0], -R2.reuse ;  /* 0x0000b40033007a23 */ /* 0x102fe20000010802 */
[C---:B------:R-:W-:Y:S03]  /*4fc0*/  HMMA.16816.F32 R156, R4.reuse, R94, R156 ;  /* 0x0000005e049c723c */ /* 0x040fe6000000189c */
[----:B------:R1:W2:Y:S05]  /*4fd0*/  MUFU.EX2 R200, R0 ;  /* 0x0000000000c87308 */ /* 0x0002aa0000000800 */
[C---:B------:R-:W-:Y:S08]  /*4fe0*/  HMMA.16816.F32 R64, R4.reuse, R118, R64 ;  /* 0x000000760440723c */ /* 0x040ff00000001840 */
[----:B------:R-:W-:Y:S01]  /*4ff0*/  HMMA.16816.F32 R8, R4, R174, R8 ;  /* 0x000000ae0408723c */ /* 0x000fe20000001808 */
[--C-:B-1----:R-:W-:Y:S01]  /*5000*/  FFMA.FTZ R0, R52, c[0x0][0x2d0], -R2.reuse ;  /* 0x0000b40034007a23 */ /* 0x102fe20000010802 */
[----:B--2---:R-:W-:Y:S01]  /*5010*/  F2FP.PACK_AB R97, R200, R201 ;  /* 0x000000c9c861723e */ /* 0x004fe200000000ff */
[----:B------:R-:W-:-:S02]  /*5020*/  FFMA.FTZ R2, R53, c[0x0][0x2d0], -R2 ;  /* 0x0000b40035027a23 */ /* 0x000fc40000010802 */
[----:B------:R1:W-:Y:S08]  /*5030*/  MUFU.EX2 R199, R0 ;  /* 0x0000000000c77308 */ /* 0x0003f00000000800 */
[----:B------:R-:W2:Y:S01]  /*5040*/  MUFU.EX2 R198, R2 ;  /* 0x0000000200c67308 */ /* 0x000ea20000000800 */
[----:B-1----:R-:W-:-:S07]  /*5050*/  FFMA.FTZ R0, R44, c[0x0][0x2d0], -R13 ;  /* 0x0000b4002c007a23 */ /* 0x002fce000001080d */
[----:B------:R1:W-:Y:S01]  /*5060*/  MUFU.EX2 R197, R0 ;  /* 0x0000000000c57308 */ /* 0x0003e20000000800 */
[----:B--2---:R-:W-:-:S07]  /*5070*/  F2FP.PACK_AB R99, R198, R199 ;  /* 0x000000c7c663723e */ /* 0x004fce00000000ff */
[----:B------:R-:W-:Y:S01]  /*5080*/  HMMA.16816.F32 R112, R96, R108, R16 ;  /* 0x0000006c6070723c */ /* 0x000fe20000001810 */
[----:B-1----:R-:W-:-:S07]  /*5090*/  FFMA.FTZ R0, R54, c[0x0][0x2d0], -R13 ;  /* 0x0000b40036007a23 */ /* 0x002fce000001080d */
[C---:B------:R-:W-:Y:S01]  /*50a0*/  HMMA.16816.F32 R128, R96.reuse, R160, R32 ;  /* 0x000000a06080723c */ /* 0x040fe20000001820 */
[----:B------:R1:W2:Y:S07]  /*50b0*/  MUFU.EX2 R194, R0 ;  /* 0x0000000000c27308 */ /* 0x0002ae0000000800 */
[C---:B------:R-:W-:Y:S08]  /*50c0*/  HMMA.16816.F32 R144, R96.reuse, R168, R28 ;  /* 0x000000a86090723c */ /* 0x040ff0000000181c */
[----:B------:R-:W-:Y:S01]  /*50d0*/  HMMA.16816.F32 R52, R96, R176, R24 ;  /* 0x000000b06034723c */ /* 0x000fe20000001818 */
[----:B-1----:R-:W-:Y:S01]  /*50e0*/  FFMA.FTZ R0, R82, c[0x0][0x2d0], -R13 ;  /* 0x0000b40052007a23 */ /* 0x002fe2000001080d */
[----:B--2---:R-:W-:-:S03]  /*50f0*/  F2FP.PACK_AB R4, R194, R197 ;  /* 0x000000c5c204723e */ /* 0x004fc600000000ff */
[----:B------:R1:W-:Y:S03]  /*5100*/  MUFU.EX2 R195, R0 ;  /* 0x0000000000c37308 */ /* 0x0003e60000000800 */
[C---:B------:R-:W-:Y:S08]  /*5110*/  HMMA.16816.F32 R68, R96.reuse, R180, R20 ;  /* 0x000000b46044723c */ /* 0x040ff00000001814 */
        /* <DEDUP_REMOVED lines=9> */
[----:B------:R-:W-:Y:S01]  /*51b0*/  HMMA.16816.F32 R64, R96, R178, R64 ;  /* 0x000000b26040723c */ /* 0x000fe20000001840 */
[----:B-1----:R-:W-:-:S04]  /*51c0*/  FFMA.FTZ R0, R49, c[0x0][0x2d0], -R12 ;  /* 0x0000b40031007a23 */ /* 0x002fc8000001080c */
[----:B------:R1:W2:Y:S02]  /*51d0*/  MUFU.EX2 R51, R0 ;  /* 0x0000000000337308 */ /* 0x0002a40000000800 */
[----:B-1----:R-:W-:Y:S01]  /*51e0*/  FFMA.FTZ R0, R80, c[0x0][0x2d0], -R12 ;  /* 0x0000b40050007a23 */ /* 0x002fe2000001080c */
[----:B--2---:R-:W-:-:S05]  /*51f0*/  F2FP.PACK_AB R5, R51, R44 ;  /* 0x0000002c3305723e */ /* 0x004fca00000000ff */
[----:B------:R1:W-:Y:S02]  /*5200*/  MUFU.EX2 R193, R0 ;  /* 0x0000000000c17308 */ /* 0x0003e40000000800 */
[----:B-1----:R-:W-:Y:S02]  /*5210*/  FFMA.FTZ R0, R81, c[0x0][0x2d0], -R12 ;  /* 0x0000b40051007a23 */ /* 0x002fe4000001080c */
[C---:B------:R-:W-:Y:S04]  /*5220*/  HMMA.16816.F32 R80, R96.reuse, R182, R36 ;  /* 0x000000b66050723c */ /* 0x040fe80000001824 */
[----:B------:R1:W2:Y:S04]  /*5230*/  MUFU.EX2 R50, R0 ;  /* 0x0000000000327308 */ /* 0x0002a80000000800 */
[----:B------:R-:W-:Y:S01]  /*5240*/  HMMA.16816.F32 R96, R96, R186, R8 ;  /* 0x000000ba6060723c */ /* 0x000fe20000001808 */
[----:B-1----:R-:W-:Y:S01]  /*5250*/  FFMA.FTZ R0, R148, c[0x0][0x2d0], -R13 ;  /* 0x0000b40094007a23 */ /* 0x002fe2000001080d */
[----:B--2---:R-:W-:-:S03]  /*5260*/  F2FP.PACK_AB R7, R50, R193 ;  /* 0x000000c13207723e */ /* 0x004fc600000000ff */
[----:B------:R1:W-:Y:S04]  /*5270*/  MUFU.EX2 R48, R0 ;  /* 0x0000000000307308 */ /* 0x0003e80000000800 */
[C---:B------:R-:W-:Y:S08]  /*5280*/  HMMA.16816.F32 R32, R4.reuse, R120, RZ ;  /* 0x000000780420723c */ /* 0x040ff000000018ff */
[----:B------:R-:W-:Y:S01]  /*5290*/  HMMA.16816.F32 R24, R4, R136, RZ ;  /* 0x000000880418723c */ /* 0x000fe200000018ff */
[----:B-1----:R-:W-:-:S04]  /*52a0*/  FFMA.FTZ R0, R149, c[0x0][0x2d0], -R13 ;  /* 0x0000b40095007a23 */ /* 0x002fc8000001080d */
[----:B------:R1:W2:Y:S03]  /*52b0*/  MUFU.EX2 R47, R0 ;  /* 0x00000000002f7308 */ /* 0x0002a60000000800 */
[C---:B------:R-:W-:Y:S08]  /*52c0*/  HMMA.16816.F32 R8, R4.reuse, R152, RZ ;  /* 0x000000980408723c */ /* 0x040ff000000018ff */
[----:B------:R-:W-:Y:S01]  /*52d0*/  HMMA.16816.F32 R16, R4, R60, RZ ;  /* 0x0000003c0410723c */ /* 0x000fe200000018ff */
[----:B-1----:R-:W-:-:S07]  /*52e0*/  FFMA.FTZ R0, R150, c[0x0][0x2d0], -R13 ;  /* 0x0000b40096007a23 */ /* 0x002fce000001080d */
[C---:B------:R-:W-:Y:S01]  /*52f0*/  HMMA.16816.F32 R20, R4.reuse, R76, RZ ;  /* 0x0000004c0414723c */ /* 0x040fe200000018ff */
[----:B------:R1:W-:Y:S07]  /*5300*/  MUFU.EX2 R46, R0 ;  /* 0x00000000002e7308 */ /* 0x0003ee0000000800 */
[C---:B------:R-:W-:Y:S08]  /*5310*/  HMMA.16816.F32 R120, R4.reuse, R122, RZ ;  /* 0x0000007a0478723c */ /* 0x040ff000000018ff */
[----:B------:R-:W-:Y:S01]  /*5320*/  HMMA.16816.F32 R136, R4, R138, RZ ;  /* 0x0000008a0488723c */ /* 0x000fe200000018ff */
[----:B-1----:R-:W-:-:S04]  /*5330*/  FFMA.FTZ R0, R151, c[0x0][0x2d0], -R13 ;  /* 0x0000b40097007a23 */ /* 0x002fc8000001080d */
[----:B------:R1:W3:Y:S03]  /*5340*/  MUFU.EX2 R49, R0 ;  /* 0x0000000000317308 */ /* 0x0002e60000000800 */
        /* <DEDUP_REMOVED lines=8> */
[----:B------:R1:W4:Y:S02]  /*53d0*/  MUFU.EX2 R15, R0 ;  /* 0x00000000000f7308 */ /* 0x0003240000000800 */
[----:B--2---:R-:W-:Y:S02]  /*53e0*/  F2FP.PACK_AB R4, R47, R48 ;  /* 0x000000302f04723e */ /* 0x004fe400000000ff */
[----:B---3--:R-:W-:Y:S01]  /*53f0*/  F2FP.PACK_AB R6, R49, R46 ;  /* 0x0000002e3106723e */ /* 0x008fe200000000ff */
[----:B-1----:R-:W-:Y:S01]  /*5400*/  FFMA.FTZ R0, R103, c[0x0][0x2d0], -R12 ;  /* 0x0000b40067007a23 */ /* 0x002fe2000001080c */
[----:B----4-:R-:W-:-:S03]  /*5410*/  F2FP.PACK_AB R5, R15, R14 ;  /* 0x0000000e0f05723e */ /* 0x010fc600000000ff */
[----:B------:R1:W-:Y:S02]  /*5420*/  MUFU.EX2 R36, R0 ;  /* 0x0000000000247308 */ /* 0x0003e40000000800 */
[----:B-1----:R-:W-:-:S06]  /*5430*/  FFMA.FTZ R0, R107, c[0x0][0x2d0], -R12 ;  /* 0x0000b4006b007a23 */ /* 0x002fcc000001080c */
        /* <DEDUP_REMOVED lines=12> */
[----:B--2---:R-:W-:Y:S01]  /*5500*/  F2FP.PACK_AB R92, R39, R38 ;  /* 0x00000026275c723e */ /* 0x004fe200000000ff */
[----:B------:R1:W-:Y:S06]  /*5510*/  MUFU.EX2 R45, R0 ;  /* 0x00000000002d7308 */ /* 0x0003ec0000000800 */
        /* <DEDUP_REMOVED lines=12> */
[----:B-1----:R-:W-:-:S06]  /*55e0*/  FFMA.FTZ R0, R166, c[0x0][0x2d0], -R12 ;  /* 0x0000b400a6007a23 */ /* 0x002fcc000001080c */
[----:B------:R-:W-:Y:S01]  /*55f0*/  FADD.FTZ R5, R229, R226 ;  /* 0x000000e2e5057221 */ /* 0x000fe20000010000 */
[----:B------:R-:W1:Y:S01]  /*5600*/  MUFU.EX2 R8, R0 ;  /* 0x0000000000087308 */ /* 0x000e620000000800 */
[----:B------:R-:W-:Y:S02]  /*5610*/  FADD.FTZ R7, R203, R202 ;  /* 0x000000cacb077221 */ /* 0x000fe40000010000 */
[----:B------:R-:W-:Y:S02]  /*5620*/  FADD.FTZ R6, R197, R194 ;  /* 0x000000c2c5067221 */ /* 0x000fe40000010000 */
[----:B------:R-:W-:Y:S02]  /*5630*/  FADD.FTZ R4, R44, R51 ;  /* 0x000000332c047221 */ /* 0x000fe40000010000 */
[----:B------:R-:W-:Y:S02]  /*5640*/  FADD.FTZ R5, R236, R5 ;  /* 0x00000005ec057221 */ /* 0x000fe40000010000 */
[----:B------:R-:W-:-:S02]  /*5650*/  FADD.FTZ R7, R205, R7 ;  /* 0x00000007cd077221 */ /* 0x000fc40000010000 */
[----:B------:R-:W-:Y:S02]  /*5660*/  FADD.FTZ R6, R195, R6 ;  /* 0x00000006c3067221 */ /* 0x000fe40000010000 */
[----:B------:R-:W-:Y:S02]  /*5670*/  FADD.FTZ R4, R193, R4 ;  /* 0x00000004c1047221 */ /* 0x000fe40000010000 */
[----:B------:R-:W-:Y:S01]  /*5680*/  FADD.FTZ R5, R237, R5 ;  /* 0x00000005ed057221 */ /* 0x000fe20000010000 */
[----:B-1----:R-:W-:Y:S01]  /*5690*/  F2FP.PACK_AB R93, R8, R9 ;  /* 0x00000009085d723e */ /* 0x002fe200000000ff */
[----:B------:R-:W-:Y:S02]  /*56a0*/  FADD.FTZ R7, R207, R7 ;  /* 0x00000007cf077221 */ /* 0x000fe40000010000 */
[----:B------:R-:W-:Y:S02]  /*56b0*/  FADD.FTZ R6, R196, R6 ;  /* 0x00000006c4067221 */ /* 0x000fe40000010000 */
[----:B------:R-:W-:-:S02]  /*56c0*/  FADD.FTZ R4, R50, R4 ;  /* 0x0000000432047221 */ /* 0x000fc40000010000 */
[----:B------:R-:W-:Y:S02]  /*56d0*/  FADD.FTZ R5, R232, R5 ;  /* 0x00000005e8057221 */ /* 0x000fe40000010000 */
[----:B------:R-:W-:Y:S02]  /*56e0*/  FADD.FTZ R11, R204, R7 ;  /* 0x00000007cc0b7221 */ /* 0x000fe40000010000 */
[----:B------:R-:W-:Y:S02]  /*56f0*/  FFMA.FTZ R0, R188, c[0x0][0x2d0], -R12 ;  /* 0x0000b400bc007a23 */ /* 0x000fe4000001080c */
[----:B------:R-:W-:Y:S02]  /*5700*/  FADD.FTZ R10, R48, R6 ;  /* 0x00000006300a7221 */ /* 0x000fe40000010000 */
[----:B------:R-:W-:Y:S01]  /*5710*/  FADD.FTZ R6, R14, R4 ;  /* 0x000000040e067221 */ /* 0x000fe20000010000 */
[----:B------:R1:W-:Y:S01]  /*5720*/  MUFU.EX2 R2, R0 ;  /* 0x0000000000027308 */ /* 0x0003e20000000800 */
[----:B------:R-:W-:-:S02]  /*5730*/  FADD.FTZ R7, R235, R5 ;  /* 0x00000005eb077221 */ /* 0x000fc40000010000 */
[----:B------:R-:W-:Y:S02]  /*5740*/  FADD.FTZ R5, R231, R11 ;  /* 0x0000000be7057221 */ /* 0x000fe40000010000 */
[----:B------:R-:W-:Y:S02]  /*5750*/  FADD.FTZ R4, R47, R10 ;  /* 0x0000000a2f047221 */ /* 0x000fe40000010000 */
[----:B------:R-:W-:Y:S02]  /*5760*/  FADD.FTZ R6, R15, R6 ;  /* 0x000000060f067221 */ /* 0x000fe40000010000 */
[----:B------:R-:W-:Y:S02]  /*5770*/  FADD.FTZ R11, R239, R7 ;  /* 0x00000007ef0b7221 */ /* 0x000fe40000010000 */
[----:B------:R-:W-:Y:S02]  /*5780*/  FADD.FTZ R10, R234, R5 ;  /* 0x00000005ea0a7221 */ /* 0x000fe40000010000 */
[----:B------:R-:W-:-:S02]  /*5790*/  FADD.FTZ R7, R46, R4 ;  /* 0x000000042e077221 */ /* 0x000fc40000010000 */
[----:B------:R-:W-:Y:S02]  /*57a0*/  FADD.FTZ R4, R36, R6 ;  /* 0x0000000624047221 */ /* 0x000fe40000010000 */
[----:B-1----:R-:W-:Y:S02]  /*57b0*/  FFMA.FTZ R0, R167, c[0x0][0x2d0], -R12 ;  /* 0x0000b400a7007a23 */ /* 0x002fe4000001080c */
[----:B------:R-:W-:Y:S02]  /*57c0*/  FADD.FTZ R5, R240, R11 ;  /* 0x0000000bf0057221 */ /* 0x000fe40000010000 */
[----:B------:R-:W-:Y:S02]  /*57d0*/  FADD.FTZ R6, R238, R10 ;  /* 0x0000000aee067221 */ /* 0x000fe40000010000 */
[----:B------:R-:W1:Y:S01]  /*57e0*/  MUFU.EX2 R0, R0 ;  /* 0x0000000000007308 */ /* 0x000e620000000800 */
[----:B------:R-:W-:Y:S02]  /*57f0*/  FADD.FTZ R7, R49, R7 ;  /* 0x0000000731077221 */ /* 0x000fe40000010000 */
[----:B------:R-:W-:-:S02]  /*5800*/  FADD.FTZ R4, R37, R4 ;  /* 0x0000000425047221 */ /* 0x000fc40000010000 */
[----:B------:R-:W-:Y:S02]  /*5810*/  FADD.FTZ R5, R233, R5 ;  /* 0x00000005e9057221 */ /* 0x000fe40000010000 */
[----:B------:R-:W-:Y:S02]  /*5820*/  FADD.FTZ R6, R201, R6 ;  /* 0x00000006c9067221 */ /* 0x000fe40000010000 */
[----:B------:R-:W-:Y:S02]  /*5830*/  FADD.FTZ R7, R38, R7 ;  /* 0x0000000726077221 */ /* 0x000fe40000010000 */
[----:B------:R-:W-:Y:S02]  /*5840*/  FADD.FTZ R9, R9, R4 ;  /* 0x0000000409097221 */ /* 0x000fe40000010000 */
[----:B------:R-:W-:Y:S02]  /*5850*/  FADD.FTZ R4, R230, R5 ;  /* 0x00000005e6047221 */ /* 0x000fe40000010000 */
[----:B------:R-:W-:Y:S01]  /*5860*/  FADD.FTZ R5, R200, R6 ;  /* 0x00000006c8057221 */ /* 0x000fe20000010000 */
[----:B-1----:R-:W-:Y:S01]  /*5870*/  F2FP.PACK_AB R95, R0, R2 ;  /* 0x00000002005f723e */ /* 0x002fe200000000ff */
        /* <DEDUP_REMOVED lines=9> */
[----:B------:R-:W-:Y:S01]  /*5910*/  HMMA.16816.F32 R120, R92, R110, R120 ;  /* 0x0000006e5c78723c */ /* 0x000fe20000001878 */
[----:B------:R-:W-:Y:S01]  /*5920*/  FADD.FTZ R2, R13, R6 ;  /* 0x000000060d027221 */ /* 0x000fe20000010000 */
[----:B------:R-:W-:Y:S01]  /*5930*/  STL [R1+0x8], R7 ;  /* 0x0000080701007387 */ /* 0x000fe20000100800 */
[----:B------:R-:W-:-:S03]  /*5940*/  FADD.FTZ R0, R0, R8 ;  /* 0x0000000800007221 */ /* 0x000fc60000010000 */
[----:B------:R-:W-:Y:S02]  /*5950*/  STL [R1+0x4], R4 ;  /* 0x0000040401007387 */ /* 0x000fe40000100800 */
[C---:B------:R-:W-:Y:S02]  /*5960*/  HMMA.16816.F32 R132, R92.reuse, R160, R24 ;  /* 0x000000a05c84723c */ /* 0x040fe40000001818 */
[----:B------:R1:W-:Y:S04]  /*5970*/  STL [R1+0xc], R2 ;  /* 0x00000c0201007387 */ /* 0x0003e80000100800 */
[----:B------:R2:W-:Y:S02]  /*5980*/  STL [R1+0x10], R0 ;  /* 0x0000100001007387 */ /* 0x0005e40000100800 */
[C---:B------:R-:W-:Y:S08]  /*5990*/  HMMA.16816.F32 R136, R92.reuse, R162, R136 ;  /* 0x000000a25c88723c */ /* 0x040ff00000001888 */
[C---:B------:R-:W-:Y:S08]  /*59a0*/  HMMA.16816.F32 R148, R92.reuse, R168, R148 ;  /* 0x000000a85c94723c */ /* 0x040ff00000001894 */
[----:B------:R-:W-:Y:S01]  /*59b0*/  HMMA.16816.F32 R152, R92, R170, R152 ;  /* 0x000000aa5c98723c */ /* 0x000fe20000001898 */
[----:B-1----:R-:W-:-:S07]  /*59c0*/  IADD3 R2, R3, c[0x0][0x328], RZ ;  /* 0x0000ca0003027a10 */ /* 0x002fce0007ffe0ff */
[C---:B------:R-:W-:Y:S08]  /*59d0*/  HMMA.16816.F32 R56, R92.reuse, R176, R16 ;  /* 0x000000b05c38723c */ /* 0x040ff00000001810 */
[C---:B------:R-:W-:Y:S08]  /*59e0*/  HMMA.16816.F32 R60, R92.reuse, R178, R60 ;  /* 0x000000b25c3c723c */ /* 0x040ff0000000183c */
[C---:B------:R-:W-:Y:S08]  /*59f0*/  HMMA.16816.F32 R72, R92.reuse, R180, R20 ;  /* 0x000000b45c48723c */ /* 0x040ff00000001814 */
[C---:B------:R-:W-:Y:S08]  /*5a00*/  HMMA.16816.F32 R76, R92.reuse, R182, R76 ;  /* 0x000000b65c4c723c */ /* 0x040ff0000000184c */
[C---:B------:R-:W-:Y:S08]  /*5a10*/  HMMA.16816.F32 R88, R92.reuse, R184, R28 ;  /* 0x000000b85c58723c */ /* 0x040ff0000000181c */
[----:B------:R-:W-:Y:S01]  /*5a20*/  HMMA.16816.F32 R92, R92, R186, R40 ;  /* 0x000000ba5c5c723c */ /* 0x000fe20000001828 */
[----:B------:R-:W-:Y:S07]  /*5a30*/  @!P6 BRA `(.L_x_188) ;  /* 0x000001100000e947 */ /* 0x000fee0003800000 */
[C---:B--2---:R-:W-:Y:S02]  /*5a40*/  ISETP.GT.AND P0, PT, R3.reuse, RZ, PT ;  /* 0x000000ff0300720c */ /* 0x044fe40003f04270 */
[----:B------:R-:W-:-:S11]  /*5a50*/  IADD3 R0, R3, -0x1, RZ ;  /* 0xffffffff03007810 */ /* 0x000fd60007ffe0ff */
[----:B------:R-:W-:Y:S05]  /*5a60*/  @P0 BRA `(.L_x_189) ;  /* 0x0000007000000947 */ /* 0x000fea0003800000 */
[----:B------:R-:W-:Y:S02]  /*5a70*/  IMAD.MOV.U32 R4, RZ, RZ, 0x1 ;  /* 0x00000001ff047424 */ /* 0x000fe400078e00ff */
[----:B------:R-:W-:-:S03]  /*5a80*/  IMAD.MOV R0, RZ, RZ, -R3 ;  /* 0x000000ffff007224 */ /* 0x000fc600078e0a03 */
[----:B------:R-:W-:-:S13]  /*5a90*/  ISETP.NE.AND P0, PT, R4, c[0x0][0x32c], PT ;  /* 0x0000cb0004007a0c */ /* 0x000fda0003f05270 */
[----:B------:R-:W-:-:S05]  /*5aa0*/  @P0 IMAD.HI.U32 R3, R0, c[0x0][0x330], RZ ;  /* 0x0000cc0000030a27 */ /* 0x000fca00078e00ff */
[----:B------:R-:W-:-:S04]  /*5ab0*/  @P0 SHF.R.U32.HI R0, RZ, c[0x0][0x334], R3 ;  /* 0x0000cd00ff000a19 */ /* 0x000fc80000011603 */
[----:B------:R-:W-:Y:S01]  /*5ac0*/  LOP3.LUT R0, RZ, R0, RZ, 0x33, !PT ;  /* 0x00000000ff007212 */ /* 0x000fe200078e33ff */
[----:B------:R-:W-:Y:S05]  /*5ad0*/  BRA `(.L_x_190) ;  /* 0x0000004000007947 */ /* 0x000fea0003800000 */
.L_x_189:
[----:B------:R-:W-:-:S04]  /*5ae0*/  MOV R3, 0x1 ;  /* 0x0000000100037802 */ /* 0x000fc80000000f00 */
[----:B------:R-:W-:-:S13]  /*5af0*/  ISETP.NE.AND P0, PT, R3, c[0x0][0x32c], PT ;  /* 0x0000cb0003007a0c */ /* 0x000fda0003f05270 */
[----:B------:R-:W-:-:S05]  /*5b00*/  @P0 IMAD.HI.U32 R3, R0, c[0x0][0x330], RZ ;  /* 0x0000cc0000030a27 */ /* 0x000fca00078e00ff */
[----:B------:R-:W-:Y:S02]  /*5b10*/  @P0 SHF.R.U32.HI R0, RZ, c[0x0][0x334], R3 ;  /* 0x0000cd00ff000a19 */ /* 0x000fe40000011603 */
.L_x_190:
[----:B------:R-:W-:-:S05]  /*5b20*/  MOV R3, c[0x0][0x32c] ;  /* 0x0000cb0000037a02 */ /* 0x000fca0000000f00 */
[----:B------:R-:W-:-:S05]  /*5b30*/  IMAD R0, R0, R3, c[0x0][0x32c] ;  /* 0x0000cb0000007624 */ /* 0x000fca00078e0203 */
[----:B------:R-:W-:-:S05]  /*5b40*/  IMNMX R2, R2, R0, PT ;  /* 0x0000000002027217 */ /* 0x000fca0003800200 */
.L_x_188:
[----:B--2---:R-:W-:-:S05]  /*5b50*/  IMAD.HI R2, R2, 0x2aaaaaab, RZ ;  /* 0x2aaaaaab02027827 */ /* 0x004fca00078e02ff */
[----:B------:R-:W-:-:S04]  /*5b60*/  SHF.R.U32.HI R0, RZ, 0x1f, R2 ;  /* 0x0000001fff007819 */ /* 0x000fc80000011602 */
[----:B------:R-:W-:-:S04]  /*5b70*/  LEA.HI.SX32 R2, R2, R0, 0x1d ;  /* 0x0000000002027211 */ /* 0x000fc800078feaff */
[----:B------:R-:W-:-:S04]  /*5b80*/  IMNMX R252, R242, R2, !PT ;  /* 0x00000002f2fc7217 */ /* 0x000fc80007800200 */
[----:B------:R-:W-:-:S13]  /*5b90*/  ISETP.GE.AND P0, PT, R224, R252, PT ;  /* 0x000000fce000720c */ /* 0x000fda0003f06270 */
[----:B------:R-:W-:Y:S05]  /*5ba0*/  @!P0 BRA `(.L_x_191) ;  /* 0x0000475000008947 */ /* 0x000fea0003800000 */
[----:B------:R-:W2:Y:S04]  /*5bb0*/  LDL R8, [R1+0x2c] ;  /* 0x00002c0001087983 */ /* 0x000ea80000100800 */
[----:B------:R-:W3:Y:S01]  /*5bc0*/  LDL R5, [R1+0x28] ;  /* 0x0000280001057983 */ /* 0x000ee20000100800 */
[----:B------:R-:W-:Y:S01]  /*5bd0*/  SHF.R.S32.HI R3, RZ, 0x1f, R227 ;  /* 0x0000001fff037819 */ /* 0x000fe200000114e3 */
[----:B------:R-:W-:Y:S01]  /*5be0*/  IMAD.MOV.U32 R103, RZ, RZ, R105 ;  /* 0x000000ffff677224 */ /* 0x000fe200078e0069 */
[C---:B------:R-:W-:Y:S01]  /*5bf0*/  IADD3 R6, R227.reuse, 0x20, RZ ;  /* 0x00000020e3067810 */ /* 0x040fe20007ffe0ff */
[----:B------:R-:W-:Y:S01]  /*5c00*/  IMAD.MOV.U32 R101, RZ, RZ, R106 ;  /* 0x000000ffff657224 */ /* 0x000fe200078e006a */
[C---:B------:R-:W-:Y:S01]  /*5c10*/  SHF.L.U64.HI R228, R227.reuse, 0x1, R3 ;  /* 0x00000001e3e47819 */ /* 0x040fe20000010203 */
[----:B------:R-:W-:Y:S01]  /*5c20*/  IMAD.MOV.U32 R108, RZ, RZ, R100 ;  /* 0x000000ffff6c7224 */ /* 0x000fe200078e0064 */
[C---:B------:R-:W-:Y:S01]  /*5c30*/  IADD3 R3, R227.reuse, 0x40, RZ ;  /* 0x00000040e3037810 */ /* 0x040fe20007ffe0ff */
[----:B------:R-:W-:Y:S01]  /*5c40*/  IMAD.MOV.U32 R107, RZ, RZ, R104 ;  /* 0x000000ffff6b7224 */ /* 0x000fe200078e0068 */
[C---:B------:R-:W-:Y:S01]  /*5c50*/  IADD3 R4, R227.reuse, 0x40, RZ ;  /* 0x00000040e3047810 */ /* 0x040fe20007ffe0ff */
[----:B------:R-:W-:Y:S01]  /*5c60*/  IMAD.MOV.U32 R226, RZ, RZ, R224 ;  /* 0x000000ffffe27224 */ /* 0x000fe200078e00e0 */
[----:B------:R-:W-:Y:S01]  /*5c70*/  SHF.R.S32.HI R3, RZ, 0x1f, R3 ;  /* 0x0000001fff037819 */ /* 0x000fe20000011403 */
[C---:B------:R-:W-:Y:S01]  /*5c80*/  IMAD.SHL.U32 R0, R227.reuse, 0x2, RZ ;  /* 0x00000002e3007824 */ /* 0x040fe200078e00ff */
[----:B------:R-:W-:-:S02]  /*5c90*/  IADD3 R7, R227, 0x20, RZ ;  /* 0x00000020e3077810 */ /* 0x000fc40007ffe0ff */
[----:B------:R-:W-:Y:S02]  /*5ca0*/  SHF.R.S32.HI R6, RZ, 0x1f, R6 ;  /* 0x0000001fff067819 */ /* 0x000fe40000011406 */
[----:B------:R-:W-:Y:S02]  /*5cb0*/  LEA.HI R3, R3, R4, RZ, 0x3 ;  /* 0x0000000403037211 */ /* 0x000fe400078f18ff */
[----:B------:R-:W-:Y:S02]  /*5cc0*/  LEA.HI R6, R6, R7, RZ, 0x3 ;  /* 0x0000000706067211 */ /* 0x000fe400078f18ff */
[----:B------:R-:W-:Y:S02]  /*5cd0*/  LOP3.LUT R3, R3, 0xfffffff8, RZ, 0xc0, !PT ;  /* 0xfffffff803037812 */ /* 0x000fe400078ec0ff */
[----:B------:R-:W-:-:S03]  /*5ce0*/  LOP3.LUT R6, R6, 0xfffffff8, RZ, 0xc0, !PT ;  /* 0xfffffff806067812 */ /* 0x000fc600078ec0ff */
[C---:B------:R-:W-:Y:S02]  /*5cf0*/  IMAD.SHL.U32 R232, R3.reuse, 0x2, RZ ;  /* 0x0000000203e87824 */ /* 0x040fe400078e00ff */
[C---:B------:R-:W-:Y:S01]  /*5d00*/  IMAD.SHL.U32 R230, R6.reuse, 0x2, RZ ;  /* 0x0000000206e67824 */ /* 0x040fe200078e00ff */
[----:B--2---:R-:W-:Y:S02]  /*5d10*/  SHF.L.U64.HI R229, R6, 0x1, R8 ;  /* 0x0000000106e57819 */ /* 0x004fe40000010208 */
[----:B---3--:R-:W-:Y:S02]  /*5d20*/  SHF.L.U64.HI R231, R3, 0x1, R5 ;  /* 0x0000000103e77819 */ /* 0x008fe40000010205 */
.L_x_212:
[----:B------:R-:W2:Y:S01]  /*5d30*/  LDL R0, [R1+0x14] ;  /* 0x0000140001007983 */ /* 0x000ea20000100800 */
[----:B------:R-:W-:Y:S04]  /*5d40*/  DEPBAR.LE SB0, 0x0 ;  /* 0x000080000000791a */ /* 0x000fe80000000000 */
[----:B------:R-:W-:Y:S06]  /*5d50*/  BAR.SYNC.DEFER_BLOCKING 0x0 ;  /* 0x0000000000007b1d */ /* 0x000fec0000010000 */
        /* <DEDUP_REMOVED lines=8> */
[----:B------:R1:W1:Y:S04]  /*5de0*/  LDSM.16.M88.4 R176, [R221] ;  /* 0x00000000ddb0783b */ /* 0x0002680000000200 */
[----:B------:R1:W1:Y:S01]  /*5df0*/  LDSM.16.M88.4 R180, [R220] ;  /* 0x00000000dcb4783b */ /* 0x0002620000000200 */
[----:B--2---:R-:W-:Y:S11]  /*5e00*/  ISETP.GT.AND P0, PT, R0, R226, PT ;  /* 0x000000e20000720c */ /* 0x004ff60003f04270 */
[----:B------:R-:W-:Y:S02]  /*5e10*/  @!UPT UIADD3 URZ, URZ, URZ, URZ ;  /* 0x0000003f3f3ff290 */ /* 0x000fe4000fffe03f */
[----:B------:R-:W-:-:S05]  /*5e20*/  @P0 BRA `(.L_x_192) ;  /* 0x0000039000000947 */ /* 0x000fca0003800000 */
[----:B-1-34-:R-:W-:Y:S01]  /*5e30*/  SHF.R.S32.HI R0, RZ, 0x1f, R225 ;  /* 0x0000001fff007819 */ /* 0x01afe200000114e1 */
[----:B------:R-:W-:Y:S01]  /*5e40*/  IMAD.WIDE.U32 R2, R225, c[0x0][0x208], RZ ;  /* 0x00008200e1027a25 */ /* 0x000fe200078e00ff */
[----:B------:R-:W-:Y:S01]  /*5e50*/  SHF.R.S32.HI R4, RZ, 0x1f, R222 ;  /* 0x0000001fff047819 */ /* 0x000fe200000114de */
[----:B------:R-:W1:Y:S01]  /*5e60*/  S2R R11, SR_TID.X ;  /* 0x00000000000b7919 */ /* 0x000e620000002100 */
[C---:B------:R-:W-:Y:S01]  /*5e70*/  ISETP.GE.AND P1, PT, R227.reuse, c[0x0][0x1d4], PT ;  /* 0x00007500e3007a0c */ /* 0x040fe20003f26270 */
[----:B------:R-:W-:Y:S01]  /*5e80*/  IMAD R0, R0, c[0x0][0x208], RZ ;  /* 0x0000820000007a24 */ /* 0x000fe200078e02ff */
[C---:B------:R-:W-:Y:S01]  /*5e90*/  IADD3 R13, R227.reuse, 0x20, RZ ;  /* 0x00000020e30d7810 */ /* 0x040fe20007ffe0ff */
[----:B------:R-:W-:Y:S01]  /*5ea0*/  IMAD R4, R4, c[0x0][0x218], RZ ;  /* 0x0000860004047a24 */ /* 0x000fe200078e02ff */
[----:B------:R-:W-:Y:S01]  /*5eb0*/  IADD3 R12, R227, 0x40, RZ ;  /* 0x00000040e30c7810 */ /* 0x000fe20007ffe0ff */
[----:B------:R-:W-:Y:S01]  /*5ec0*/  IMAD R0, R225, c[0x0][0x20c], R0 ;  /* 0x00008300e1007a24 */ /* 0x000fe200078e0200 */
[----:B------:R-:W-:Y:S01]  /*5ed0*/  ISETP.GE.AND P3, PT, R13, c[0x0][0x1d4], PT ;  /* 0x000075000d007a0c */ /* 0x000fe20003f66270 */
[----:B------:R-:W-:Y:S01]  /*5ee0*/  IMAD R4, R222, c[0x0][0x21c], R4 ;  /* 0x00008700de047a24 */ /* 0x000fe200078e0204 */
[----:B------:R-:W-:Y:S01]  /*5ef0*/  ISETP.GE.AND P2, PT, R12, c[0x0][0x1d4], PT ;  /* 0x000075000c007a0c */ /* 0x000fe20003f46270 */
[----:B------:R-:W-:Y:S01]  /*5f00*/  IMAD.IADD R3, R3, 0x1, R0 ;  /* 0x0000000103037824 */ /* 0x000fe200078e0200 */
[----:B------:R-:W-:Y:S01]  /*5f10*/  BSSY B0, `(.L_x_192) ;  /* 0x000002a000007945 */ /* 0x000fe20003800000 */
[----:B------:R-:W-:Y:S02]  /*5f20*/  IMAD.SHL.U32 R5, R227, 0x2, RZ ;  /* 0x00000002e3057824 */ /* 0x000fe400078e00ff */
[----:B------:R-:W-:Y:S05]  /*5f30*/  IMAD.WIDE.U32 R2, R222, c[0x0][0x218], R2 ;  /* 0x00008600de027a25 */ /* 0x000fea00078e0002 */
[----:B------:R-:W-:Y:S04]  /*5f40*/  IADD3 R0, P0, R2, UR18, RZ ;  /* 0x0000001202007c10 */ /* 0x000fe8000ff1e0ff */
[----:B------:R-:W-:Y:S02]  /*5f50*/  IADD3.X R3, R3, UR5, R4, P0, !PT ;  /* 0x0000000503037c10 */ /* 0x000fe400087fe404 */
[C---:B------:R-:W-:Y:S04]  /*5f60*/  LEA R10, P0, R0.reuse, c[0x0][0x1f8], 0x1 ;  /* 0x00007e00000a7a11 */ /* 0x040fe800078008ff */
[----:B------:R-:W-:Y:S02]  /*5f70*/  LEA.HI.X R3, R0, c[0x0][0x1fc], R3, 0x1, P0 ;  /* 0x00007f0000037a11 */ /* 0x000fe400000f0c03 */
[----:B------:R-:W2:Y:S04]  /*5f80*/  SHFL.IDX PT, R0, R10, RZ, 0x1c1f ;  /* 0x001c1fff0a007589 */ /* 0x000ea800000e0000 */
[----:B------:R-:W3:Y:S01]  /*5f90*/  SHFL.IDX PT, R2, R3, RZ, 0x1c1f ;  /* 0x001c1fff03027589 */ /* 0x000ee200000e0000 */
[----:B--2---:R-:W-:Y:S05]  /*5fa0*/  IADD3 R8, P0, R0, R5, RZ ;  /* 0x0000000500087210 */ /* 0x004fea0007f1e0ff */
[----:B---3--:R-:W-:Y:S01]  /*5fb0*/  IMAD.X R9, R2, 0x1, R228, P0 ;  /* 0x0000000102097824 */ /* 0x008fe200000e06e4 */
[----:B------:R-:W-:Y:S04]  /*5fc0*/  IADD3 R6, P0, R0, R230, RZ ;  /* 0x000000e600067210 */ /* 0x000fe80007f1e0ff */
[----:B------:R-:W-:Y:S01]  /*5fd0*/  @!PT LDS RZ, [RZ] ;  /* 0x00000000fffff984 */ /* 0x000fe20000000800 */
[----:B------:R2:W-:Y:S01]  /*5fe0*/  LDGSTS.E.BYPASS.LTC128B.128 [R223+0x1880], [R8.64], !P1 ;  /* 0x0188000008df7fae */ /* 0x0005e2000c901d48 */
[----:B------:R-:W-:Y:S01]  /*5ff0*/  IMAD.X R7, R2, 0x1, R229, P0 ;  /* 0x0000000102077824 */ /* 0x000fe200000e06e5 */
[----:B------:R-:W-:Y:S02]  /*6000*/  IADD3 R4, P0, R0, R232, RZ ;  /* 0x000000e800047210 */ /* 0x000fe40007f1e0ff */
[----:B-1----:R-:W-:Y:S02]  /*6010*/  ISETP.GT.AND P1, PT, R11, 0x3f, PT ;  /* 0x0000003f0b00780c */ /* 0x002fe40003f24270 */
[----:B------:R2:W-:Y:S01]  /*6020*/  LDGSTS.E.BYPASS.LTC128B.128 [R223+0x2480], [R6.64], !P3 ;  /* 0x0248000006df7fae */ /* 0x0005e2000d901d48 */
[----:B------:R-:W-:Y:S05]  /*6030*/  IMAD.X R5, R2, 0x1, R231, P0 ;  /* 0x0000000102057824 */ /* 0x000fea00000e06e7 */
[----:B------:R2:W-:Y:S05]  /*6040*/  LDGSTS.E.BYPASS.LTC128B.128 [R223+0x3080], [R4.64], !P2 ;  /* 0x0308000004df7fae */ /* 0x0005ea000d101d48 */
[----:B------:R-:W-:-:S05]  /*6050*/  @P1 BRA `(.L_x_193) ;  /* 0x0000015000001947 */ /* 0x000fca0003800000 */
[----:B------:R-:W-:-:S05]  /*6060*/  BRA.DIV ~URZ, `(.L_x_194) ;  /* 0x0000e9d27f007947 */ /* 0x000fca000b800000 */
[----:B--2---:R1:W2:Y:S04]  /*6070*/  SHFL.IDX PT, R4, R3, 0x1, 0x1c1f ;  /* 0x003c1f0003047f89 */ /* 0x0042a800000e0000 */
[----:B------:R1:W3:Y:S02]  /*6080*/  SHFL.IDX PT, R0, R10, 0x1, 0x1c1f ;  /* 0x003c1f000a007f89 */ /* 0x0002e400000e0000 */
.L_x_260:
[C---:B-1----:R-:W-:Y:S01]  /*6090*/  IADD3 R10, R227.reuse, 0x20, RZ ;  /* 0x00000020e30a7810 */ /* 0x042fe20007ffe0ff */
[C---:B------:R-:W-:Y:S01]  /*60a0*/  IMAD.SHL.U32 R2, R227.reuse, 0x2, RZ ;  /* 0x00000002e3027824 */ /* 0x040fe200078e00ff */
[C---:B------:R-:W-:Y:S02]  /*60b0*/  ISETP.GE.AND P3, PT, R227.reuse, c[0x0][0x1d4], PT ;  /* 0x00007500e3007a0c */ /* 0x040fe40003f66270 */
[----:B------:R-:W-:Y:S02]  /*60c0*/  ISETP.GE.AND P2, PT, R10, c[0x0][0x1d4], PT ;  /* 0x000075000a007a0c */ /* 0x000fe40003f46270 */
[----:B---3--:R-:W-:Y:S02]  /*60d0*/  IADD3 R8, P0, R0, R2, RZ ;  /* 0x0000000200087210 */ /* 0x008fe40007f1e0ff */
[----:B------:R-:W-:Y:S03]  /*60e0*/  IADD3 R5, R227, 0x40, RZ ;  /* 0x00000040e3057810 */ /* 0x000fe60007ffe0ff */
[----:B--2---:R-:W-:Y:S01]  /*60f0*/  IMAD.X R9, R4, 0x1, R228, P0 ;  /* 0x0000000104097824 */ /* 0x004fe200000e06e4 */
[----:B------:R-:W-:Y:S02]  /*6100*/  IADD3 R6, P0, R0, R230, RZ ;  /* 0x000000e600067210 */ /* 0x000fe40007f1e0ff */
[----:B------:R-:W-:Y:S02]  /*6110*/  ISETP.GE.AND P1, PT, R5, c[0x0][0x1d4], PT ;  /* 0x0000750005007a0c */ /* 0x000fe40003f26270 */
[----:B------:R-:W-:Y:S01]  /*6120*/  @!PT LDS RZ, [RZ] ;  /* 0x00000000fffff984 */ /* 0x000fe20000000800 */
[----:B------:R-:W-:Y:S01]  /*6130*/  @!PT LDS RZ, [RZ] ;  /* 0x00000000fffff984 */ /* 0x000fe20000000800 */
[----:B------:R-:W-:Y:S01]  /*6140*/  @!PT LDS RZ, [RZ] ;  /* 0x00000000fffff984 */ /* 0x000fe20000000800 */
[----:B------:R1:W-:Y:S01]  /*6150*/  LDGSTS.E.BYPASS.LTC128B.128 [R223+0x2080], [R8.64], !P3 ;  /* 0x0208000008df7fae */ /* 0x0003e2000d901d48 */
[----:B------:R-:W-:Y:S01]  /*6160*/  IMAD.X R7, R4, 0x1, R229, P0 ;  /* 0x0000000104077824 */ /* 0x000fe200000e06e5 */
[----:B------:R-:W-:Y:S04]  /*6170*/  IADD3 R2, P0, R0, R232, RZ ;  /* 0x000000e800027210 */ /* 0x000fe80007f1e0ff */
[----:B------:R1:W-:Y:S01]  /*6180*/  LDGSTS.E.BYPASS.LTC128B.128 [R223+0x2c80], [R6.64], !P2 ;  /* 0x02c8000006df7fae */ /* 0x0003e2000d101d48 */
[----:B------:R-:W-:Y:S05]  /*6190*/  IMAD.X R3, R4, 0x1, R231, P0 ;  /* 0x0000000104037824 */ /* 0x000fea00000e06e7 */
[----:B------:R1:W-:Y:S03]  /*61a0*/  LDGSTS.E.BYPASS.LTC128B.128 [R223+0x3880], [R2.64], !P1 ;  /* 0x0388000002df7fae */ /* 0x0003e6000c901d48 */
.L_x_193:
[----:B------:R-:W-:Y:S05]  /*61b0*/  BSYNC B0 ;  /* 0x0000000000007941 */ /* 0x000fea0003800000 */
.L_x_192:
[----:B-1-34-:R-:W0:Y:S01]  /*61c0*/  LDGDEPBAR ;  /* 0x00000000000079af */ /* 0x01ae220000000000 */
[----:B------:R-:W-:Y:S01]  /*61d0*/  WARPSYNC 0xffffffff ;  /* 0xffffffff00007948 */ /* 0x000fe20003800000 */
[-C--:B--2---:R-:W-:Y:S06]  /*61e0*/  HMMA.16816.F32 R4, R48, R16.reuse, RZ ;  /* 0x000000103004723c */ /* 0x084fec00000018ff */
[----:B------:R-:W2:Y:S02]  /*61f0*/  LDL R0, [R1+0x14] ;  /* 0x0000140001007983 */ /* 0x000ea40000100800 */
[C---:B------:R-:W-:Y:S02]  /*6200*/  HMMA.16816.F32 R8, R44.reuse, R16, RZ ;  /* 0x000000102c08723c */ /* 0x040fe400000018ff */
[----:B------:R-:W-:Y:S06]  /*6210*/  LDSM.16.M88.4 R184, [R211+0x8080] ;  /* 0x00808000d3b8783b */ /* 0x000fec0000000200 */
[-C--:B------:R-:W-:Y:S02]  /*6220*/  HMMA.16816.F32 R12, R44, R18.reuse, RZ ;  /* 0x000000122c0c723c */ /* 0x080fe400000018ff */
[----:B------:R-:W1:Y:S06]  /*6230*/  LDSM.16.M88.4 R188, [R208+0x4880] ;  /* 0x00488000d0bc783b */ /* 0x000e6c0000000200 */
[C---:B------:R-:W-:Y:S02]  /*6240*/  HMMA.16816.F32 R16, R48.reuse, R18, RZ ;  /* 0x000000123010723c */ /* 0x040fe400000018ff */
[----:B------:R-:W3:Y:S06]  /*6250*/  LDSM.16.M88.4 R192, [R211+0x9080] ;  /* 0x00908000d3c0783b */ /* 0x000eec0000000200 */
[-C--:B------:R-:W-:Y:S02]  /*6260*/  HMMA.16816.F32 R20, R48, R32.reuse, RZ ;  /* 0x000000203014723c */ /* 0x080fe400000018ff */
[----:B------:R-:W4:Y:S06]  /*6270*/  LDSM.16.M88.4 R196, [R208+0x4c80] ;  /* 0x004c8000d0c4783b */ /* 0x000f2c0000000200 */
[C---:B------:R-:W-:Y:S02]  /*6280*/  HMMA.16816.F32 R24, R44.reuse, R32, RZ ;  /* 0x000000202c18723c */ /* 0x040fe400000018ff */
[----:B------:R-:W-:Y:S06]  /*6290*/  LDSM.16.M88.4 R200, [R219] ;  /* 0x00000000dbc8783b */ /* 0x000fec0000000200 */
[-C--:B------:R-:W-:Y:S02]  /*62a0*/  HMMA.16816.F32 R28, R44, R34.reuse, RZ ;  /* 0x000000222c1c723c */ /* 0x080fe400000018ff */
[----:B------:R-:W-:Y:S06]  /*62b0*/  LDSM.16.M88.4 R204, [R212+0x9080] ;  /* 0x00908000d4cc783b */ /* 0x000fec0000000200 */
[C---:B------:R-:W-:Y:S08]  /*62c0*/  HMMA.16816.F32 R32, R48.reuse, R34, RZ ;  /* 0x000000223020723c */ /* 0x040ff000000018ff */
[-C--:B------:R-:W-:Y:S08]  /*62d0*/  HMMA.16816.F32 R36, R48, R160.reuse, RZ ;  /* 0x000000a03024723c */ /* 0x080ff000000018ff */
[C---:B------:R-:W-:Y:S08]  /*62e0*/  HMMA.16816.F32 R40, R44.reuse, R160, RZ ;  /* 0x000000a02c28723c */ /* 0x040ff000000018ff */
[-C--:B------:R-:W-:Y:S08]  /*62f0*/  HMMA.16816.F32 R44, R44, R162.reuse, RZ ;  /* 0x000000a22c2c723c */ /* 0x080ff000000018ff */
[----:B------:R-:W-:Y:S01]  /*6300*/  HMMA.16816.F32 R48, R48, R162, RZ ;  /* 0x000000a23030723c */ /* 0x000fe200000018ff */
[----:B------:R-:W5:Y:S07]  /*6310*/  LDSM.16.M88.4 R160, [R208+0x5080] ;  /* 0x00508000d0a0783b */ /* 0x000f6e0000000200 */
        /* <DEDUP_REMOVED lines=9> */
[----:B------:R-:W-:Y:S07]  /*63b0*/  LDSM.16.M88.4 R176, [R211+0xa080] ;  /* 0x00a08000d3b0783b */ /* 0x000fee0000000200 */
[-C--:B------:R-:W-:Y:S08]  /*63c0*/  HMMA.16816.F32 R36, R164, R180.reuse, R36 ;  /* 0x000000b4a424723c */ /* 0x080ff00000001824 */
[C---:B------:R-:W-:Y:S08]  /*63d0*/  HMMA.16816.F32 R40, R172.reuse, R180, R40 ;  /* 0x000000b4ac28723c */ /* 0x040ff00000001828 */
[-C--:B------:R-:W-:Y:S01]  /*63e0*/  HMMA.16816.F32 R44, R172, R182.reuse, R44 ;  /* 0x000000b6ac2c723c */ /* 0x080fe2000000182c */
[----:B------:R-:W-:Y:S07]  /*63f0*/  LDSM.16.M88.4 R172, [R217] ;  /* 0x00000000d9ac783b */ /* 0x000fee0000000200 */
[----:B------:R-:W-:Y:S01]  /*6400*/  HMMA.16816.F32 R48, R164, R182, R48 ;  /* 0x000000b6a430723c */ /* 0x000fe20000001830 */
[----:B------:R-:W1:Y:S08]  /*6410*/  LDSM.16.M88.4 R164, [R218] ;  /* 0x00000000daa4783b */ /* 0x000e700000000200 */
[----:B------:R-:W1:Y:S01]  /*6420*/  LDSM.16.M88.4 R180, [R208+0x5480] ;  /* 0x00548000d0b4783b */ /* 0x000e620000000200 */
[----:B--2---:R-:W-:Y:S01]  /*6430*/  ISETP.GT.AND P0, PT, R226, R0, PT ;  /* 0x00000000e200720c */ /* 0x004fe20003f04270 */
[-C--:B-1----:R-:W-:Y:S08]  /*6440*/  HMMA.16816.F32 R4, R184, R188.reuse, R4 ;  /* 0x000000bcb804723c */ /* 0x082ff00000001804 */
[C---:B---3--:R-:W-:Y:S08]  /*6450*/  HMMA.16816.F32 R8, R192.reuse, R188, R8 ;  /* 0x000000bcc008723c */ /* 0x048ff00000001808 */
[-C--:B------:R-:W-:Y:S08]  /*6460*/  HMMA.16816.F32 R12, R192, R190.reuse, R12 ;  /* 0x000000bec00c723c */ /* 0x080ff0000000180c */
[C---:B------:R-:W-:Y:S01]  /*6470*/  HMMA.16816.F32 R16, R184.reuse, R190, R16 ;  /* 0x000000beb810723c */ /* 0x040fe20000001810 */
[----:B------:R-:W-:Y:S07]  /*6480*/  LDSM.16.M88.4 R188, [R208+0x5c80] ;  /* 0x005c8000d0bc783b */ /* 0x000fee0000000200 */
[-C--:B----4-:R-:W-:Y:S08]  /*6490*/  HMMA.16816.F32 R20, R184, R196.reuse, R20 ;  /* 0x000000c4b814723c */ /* 0x090ff00000001814 */
[C---:B------:R-:W-:Y:S08]  /*64a0*/  HMMA.16816.F32 R24, R192.reuse, R196, R24 ;  /* 0x000000c4c018723c */ /* 0x040ff00000001818 */
[-C--:B------:R-:W-:Y:S08]  /*64b0*/  HMMA.16816.F32 R28, R192, R198.reuse, R28 ;  /* 0x000000c6c01c723c */ /* 0x080ff0000000181c */
[C---:B------:R-:W-:Y:S01]  /*64c0*/  HMMA.16816.F32 R32, R184.reuse, R198, R32 ;  /* 0x000000c6b820723c */ /* 0x040fe20000001820 */
[----:B------:R-:W-:Y:S07]  /*64d0*/  LDSM.16.M88.4 R196, [R216] ;  /* 0x00000000d8c4783b */ /* 0x000fee0000000200 */
[-C--:B-----5:R-:W-:Y:S08]  /*64e0*/  HMMA.16816.F32 R36, R184, R160.reuse, R36 ;  /* 0x000000a0b824723c */ /* 0x0a0ff00000001824 */
[C---:B------:R-:W-:Y:S08]  /*64f0*/  HMMA.16816.F32 R40, R192.reuse, R160, R40 ;  /* 0x000000a0c028723c */ /* 0x040ff00000001828 */
[-C--:B------:R-:W-:Y:S01]  /*6500*/  HMMA.16816.F32 R44, R192, R162.reuse, R44 ;  /* 0x000000a2c02c723c */ /* 0x080fe2000000182c */
[----:B------:R-:W-:Y:S07]  /*6510*/  LDSM.16.M88.4 R192, [R212+0xa080] ;  /* 0x00a08000d4c0783b */ /* 0x000fee0000000200 */
[----:B------:R-:W-:Y:S01]  /*6520*/  HMMA.16816.F32 R48, R184, R162, R48 ;  /* 0x000000a2b830723c */ /* 0x000fe20000001830 */
[----:B------:R-:W1:Y:S07]  /*6530*/  LDSM.16.M88.4 R160, [R211+0xb080] ;  /* 0x00b08000d3a0783b */ /* 0x000e6e0000000200 */
[-C--:B------:R-:W-:Y:S01]  /*6540*/  HMMA.16816.F32 R4, R168, R200.reuse, R4 ;  /* 0x000000c8a804723c */ /* 0x080fe20000001804 */
[----:B------:R-:W2:Y:S07]  /*6550*/  LDSM.16.M88.4 R184, [R208+0x5880] ;  /* 0x00588000d0b8783b */ /* 0x000eae0000000200 */
[C---:B------:R-:W-:Y:S08]  /*6560*/  HMMA.16816.F32 R8, R204.reuse, R200, R8 ;  /* 0x000000c8cc08723c */ /* 0x040ff00000001808 */
[-C--:B------:R-:W-:Y:S08]  /*6570*/  HMMA.16816.F32 R12, R204, R202.reuse, R12 ;  /* 0x000000cacc0c723c */ /* 0x080ff0000000180c */
[C---:B------:R-:W-:Y:S08]  /*6580*/  HMMA.16816.F32 R16, R168.reuse, R202, R16 ;  /* 0x000000caa810723c */ /* 0x040ff00000001810 */
[-C--:B------:R-:W-:Y:S08]  /*6590*/  HMMA.16816.F32 R20, R168, R164.reuse, R20 ;  /* 0x000000a4a814723c */ /* 0x080ff00000001814 */
        /* <DEDUP_REMOVED lines=8> */
[-C--:B------:R-:W-:Y:S08]  /*6620*/  HMMA.16816.F32 R4, R176, R180.reuse, R4 ;  /* 0x000000b4b004723c */ /* 0x080ff00000001804 */
[C---:B-1----:R-:W-:Y:S08]  /*6630*/  HMMA.16816.F32 R8, R160.reuse, R180, R8 ;  /* 0x000000b4a008723c */ /* 0x042ff00000001808 */
[-C--:B------:R-:W-:Y:S08]  /*6640*/  HMMA.16816.F32 R12, R160, R182.reuse, R12 ;  /* 0x000000b6a00c723c */ /* 0x080ff0000000180c */
[C---:B------:R-:W-:Y:S08]  /*6650*/  HMMA.16816.F32 R16, R176.reuse, R182, R16 ;  /* 0x000000b6b010723c */ /* 0x040ff00000001810 */
[-C--:B--2---:R-:W-:Y:S08]  /*6660*/  HMMA.16816.F32 R20, R176, R184.reuse, R20 ;  /* 0x000000b8b014723c */ /* 0x084ff00000001814 */
[C---:B------:R-:W-:Y:S08]  /*6670*/  HMMA.16816.F32 R24, R160.reuse, R184, R24 ;  /* 0x000000b8a018723c */ /* 0x040ff00000001818 */
[-C--:B------:R-:W-:Y:S08]  /*6680*/  HMMA.16816.F32 R28, R160, R186.reuse, R28 ;  /* 0x000000baa01c723c */ /* 0x080ff0000000181c */
[C---:B------:R-:W-:Y:S08]  /*6690*/  HMMA.16816.F32 R32, R176.reuse, R186, R32 ;  /* 0x000000bab020723c */ /* 0x040ff00000001820 */
[-C--:B------:R-:W-:Y:S08]  /*66a0*/  HMMA.16816.F32 R36, R176, R188.reuse, R36 ;  /* 0x000000bcb024723c */ /* 0x080ff00000001824 */
[C---:B------:R-:W-:Y:S08]  /*66b0*/  HMMA.16816.F32 R40, R160.reuse, R188, R40 ;  /* 0x000000bca028723c */ /* 0x040ff00000001828 */
[-C--:B------:R-:W-:Y:S08]  /*66c0*/  HMMA.16816.F32 R44, R160, R190.reuse, R44 ;  /* 0x000000bea02c723c */ /* 0x080ff0000000182c */
[----:B------:R-:W-:Y:S08]  /*66d0*/  HMMA.16816.F32 R48, R176, R190, R48 ;  /* 0x000000beb030723c */ /* 0x000ff00000001830 */
[-C--:B------:R-:W-:Y:S08]  /*66e0*/  HMMA.16816.F32 R4, R192, R196.reuse, R4 ;  /* 0x000000c4c004723c */ /* 0x080ff00000001804 */
        /* <DEDUP_REMOVED lines=18> */
[----:B------:R-:W-:Y:S02]  /*6810*/  FMUL.FTZ R18, R18, c[0x0][0x320] ;  /* 0x0000c80012127a20 */ /* 0x000fe40000410000 */
[----:B------:R-:W-:Y:S02]  /*6820*/  FMUL.FTZ R14, R14, c[0x0][0x320] ;  /* 0x0000c8000e0e7a20 */ /* 0x000fe40000410000 */
[----:B------:R-:W-:Y:S01]  /*6830*/  FMUL.FTZ R15, R15, c[0x0][0x320] ;  /* 0x0000c8000f0f7a20 */ /* 0x000fe20000410000 */
[----:B------:R4:W1:Y:S01]  /*6840*/  MUFU.TANH R168, R7 ;  /* 0x0000000700a87308 */ /* 0x0008620000002400 */
[----:B------:R-:W-:Y:S09]  /*6850*/  FMUL.FTZ R19, R19, c[0x0][0x320] ;  /* 0x0000c80013137a20 */ /* 0x000ff20000410000 */
[----:B------:R-:W1:Y:S10]  /*6860*/  MUFU.TANH R183, R8 ;  /* 0x0000000800b77308 */ /* 0x000e740000002400 */
[----:B------:R-:W1:Y:S01]  /*6870*/  MUFU.TANH R177, R9 ;  /* 0x0000000900b17308 */ /* 0x000e620000002400 */
[----:B----4-:R-:W4:Y:S09]  /*6880*/  LDSM.16.M88.4 R4, [R215] ;  /* 0x00000000d704783b */ /* 0x010f320000000200 */
[----:B------:R-:W1:Y:S10]  /*6890*/  MUFU.TANH R188, R10 ;  /* 0x0000000a00bc7308 */ /* 0x000e740000002400 */
[----:B------:R5:W1:Y:S10]  /*68a0*/  MUFU.TANH R185, R11 ;  /* 0x0000000b00b97308 */ /* 0x000a740000002400 */
[----:B------:R-:W1:Y:S10]  /*68b0*/  MUFU.TANH R106, R16 ;  /* 0x00000010006a7308 */ /* 0x000e740000002400 */
[----:B------:R-:W1:Y:S01]  /*68c0*/  MUFU.TANH R104, R17 ;  /* 0x0000001100687308 */ /* 0x000e620000002400 */
[----:B-----5:R-:W5:Y:S01]  /*68d0*/  LDSM.16.M88.4 R8, [R214] ;  /* 0x00000000d608783b */ /* 0x020f620000000200 */
[----:B------:R-:W-:Y:S04]  /*68e0*/  DEPBAR.LE SB0, 0x0 ;  /* 0x000080000000791a */ /* 0x000fe80000000000 */
[-C--:B----4-:R-:W-:Y:S04]  /*68f0*/  HMMA.16816.F32 R20, R192, R4.reuse, R20 ;  /* 0x00000004c014723c */ /* 0x090fe80000001814 */
[----:B------:R-:W4:Y:S01]  /*6900*/  MUFU.TANH R111, R18 ;  /* 0x00000012006f7308 */ /* 0x000f220000002400 */
[----:B------:R-:W-:Y:S03]  /*6910*/  BAR.SYNC.DEFER_BLOCKING 0x0 ;  /* 0x0000000000007b1d */ /* 0x000fe60000010000 */
[C---:B------:R-:W-:Y:S06]  /*6920*/  HMMA.16816.F32 R24, R164.reuse, R4, R24 ;  /* 0x00000004a418723c */ /* 0x040fec0000001818 */
[----:B------:R-:W1:Y:S02]  /*6930*/  MUFU.TANH R163, R12 ;  /* 0x0000000c00a37308 */ /* 0x000e640000002400 */
[-C--:B------:R-:W-:Y:S08]  /*6940*/  HMMA.16816.F32 R28, R164, R6.reuse, R28 ;  /* 0x00000006a41c723c */ /* 0x080ff0000000181c */
[----:B------:R-:W1:Y:S01]  /*6950*/  MUFU.TANH R162, R13 ;  /* 0x0000000d00a27308 */ /* 0x000e620000002400 */
[C---:B------:R-:W-:Y:S04]  /*6960*/  HMMA.16816.F32 R32, R192.reuse, R6, R32 ;  /* 0x00000006c020723c */ /* 0x040fe80000001820 */
[----:B------:R-:W-:Y:S02]  /*6970*/  FMUL.FTZ R20, R20, c[0x0][0x320] ;  /* 0x0000c80014147a20 */ /* 0x000fe40000410000 */
[----:B------:R-:W-:Y:S03]  /*6980*/  FMUL.FTZ R21, R21, c[0x0][0x320] ;  /* 0x0000c80015157a20 */ /* 0x000fe60000410000 */
[----:B------:R-:W1:Y:S03]  /*6990*/  MUFU.TANH R179, R14 ;  /* 0x0000000e00b37308 */ /* 0x000e660000002400 */
[----:B------:R-:W-:Y:S01]  /*69a0*/  FMUL.FTZ R26, R26, c[0x0][0x320] ;  /* 0x0000c8001a1a7a20 */ /* 0x000fe20000410000 */
[-C--:B-----5:R-:W-:Y:S03]  /*69b0*/  HMMA.16816.F32 R36, R192, R8.reuse, R36 ;  /* 0x00000008c024723c */ /* 0x0a0fe60000001824 */
[----:B------:R-:W-:Y:S02]  /*69c0*/  FMUL.FTZ R27, R27, c[0x0][0x320] ;  /* 0x0000c8001b1b7a20 */ /* 0x000fe40000410000 */
[----:B------:R-:W-:Y:S01]  /*69d0*/  FMUL.FTZ R28, R28, c[0x0][0x320] ;  /* 0x0000c8001c1c7a20 */ /* 0x000fe20000410000 */
[----:B------:R5:W1:Y:S01]  /*69e0*/  MUFU.TANH R102, R20 ;  /* 0x0000001400667308 */ /* 0x000a620000002400 */
[----:B------:R-:W-:Y:S01]  /*69f0*/  FMUL.FTZ R29, R29, c[0x0][0x320] ;  /* 0x0000c8001d1d7a20 */ /* 0x000fe20000410000 */
[C---:B------:R-:W-:Y:S04]  /*6a00*/  HMMA.16816.F32 R40, R164.reuse, R8, R40 ;  /* 0x00000008a428723c */ /* 0x040fe80000001828 */
[----:B------:R-:W-:Y:S02]  /*6a10*/  FMUL.FTZ R30, R30, c[0x0][0x320] ;  /* 0x0000c8001e1e7a20 */ /* 0x000fe40000410000 */
[----:B------:R-:W-:Y:S02]  /*6a20*/  FMUL.FTZ R31, R31, c[0x0][0x320] ;  /* 0x0000c8001f1f7a20 */ /* 0x000fe40000410000 */
[----:B------:R1:W1:Y:S01]  /*6a30*/  MUFU.TANH R100, R21 ;  /* 0x0000001500647308 */ /* 0x0002620000002400 */
[-C--:B------:R-:W-:Y:S03]  /*6a40*/  HMMA.16816.F32 R44, R164, R10.reuse, R44 ;  /* 0x0000000aa42c723c */ /* 0x080fe6000000182c */
[----:B------:R-:W-:Y:S02]  /*6a50*/  FMUL.FTZ R32, R32, c[0x0][0x320] ;  /* 0x0000c80020207a20 */ /* 0x000fe40000410000 */
[----:B------:R-:W-:Y:S02]  /*6a60*/  FMUL.FTZ R33, R33, c[0x0][0x320] ;  /* 0x0000c80021217a20 */ /* 0x000fe40000410000 */
[----:B------:R-:W-:Y:S01]  /*6a70*/  FMUL.FTZ R34, R34, c[0x0][0x320] ;  /* 0x0000c80022227a20 */ /* 0x000fe20000410000 */
[----:B------:R-:W-:Y:S01]  /*6a80*/  HMMA.16816.F32 R48, R192, R10, R48 ;  /* 0x0000000ac030723c */ /* 0x000fe20000001830 */
[----:B------:R2:W2:Y:S03]  /*6a90*/  MUFU.TANH R172, R26 ;  /* 0x0000001a00ac7308 */ /* 0x0004a60000002400 */
[----:B------:R-:W-:Y:S02]  /*6aa0*/  FMUL.FTZ R35, R35, c[0x0][0x320] ;  /* 0x0000c80023237a20 */ /* 0x000fe40000410000 */
[----:B-----5:R-:W-:Y:S02]  /*6ab0*/  FMUL.FTZ R20, R37, c[0x0][0x320] ;  /* 0x0000c80025147a20 */ /* 0x020fe40000410000 */
[----:B------:R-:W-:Y:S03]  /*6ac0*/  FMUL.FTZ R38, R38, c[0x0][0x320] ;  /* 0x0000c80026267a20 */ /* 0x000fe60000410000 */
[----:B------:R3:W3:Y:S01]  /*6ad0*/  MUFU.TANH R178, R15 ;  /* 0x0000000f00b27308 */ /* 0x0006e20000002400 */
[----:B------:R-:W-:Y:S02]  /*6ae0*/  FMUL.FTZ R39, R39, c[0x0][0x320] ;  /* 0x0000c80027277a20 */ /* 0x000fe40000410000 */
[----:B------:R-:W-:Y:S02]  /*6af0*/  FMUL.FTZ R42, R42, c[0x0][0x320] ;  /* 0x0000c8002a2a7a20 */ /* 0x000fe40000410000 */
[----:B-1----:R-:W-:Y:S02]  /*6b00*/  FMUL.FTZ R21, R36, c[0x0][0x320] ;  /* 0x0000c80024157a20 */ /* 0x002fe40000410000 */
[----:B------:R-:W-:Y:S02]  /*6b10*/  FMUL.FTZ R43, R43, c[0x0][0x320] ;  /* 0x0000c8002b2b7a20 */ /* 0x000fe40000410000 */
[----:B------:R-:W-:Y:S01]  /*6b20*/  FMUL.FTZ R44, R44, c[0x0][0x320] ;  /* 0x0000c8002c2c7a20 */ /* 0x000fe20000410000 */
[----:B------:R1:W1:Y:S01]  /*6b30*/  MUFU.TANH R110, R19 ;  /* 0x00000013006e7308 */ /* 0x0002620000002400 */
[----:B------:R-:W-:Y:S02]  /*6b40*/  FMUL.FTZ R45, R45, c[0x0][0x320] ;  /* 0x0000c8002d2d7a20 */ /* 0x000fe40000410000 */
[----:B------:R-:W-:Y:S02]  /*6b50*/  FMUL.FTZ R47, R47, c[0x0][0x320] ;  /* 0x0000c8002f2f7a20 */ /* 0x000fe40000410000 */
[----:B------:R-:W-:Y:S02]  /*6b60*/  FMUL.FTZ R17, R48, c[0x0][0x320] ;  /* 0x0000c80030117a20 */ /* 0x000fe40000410000 */
[----:B------:R-:W-:Y:S02]  /*6b70*/  FMUL.FTZ R16, R49, c[0x0][0x320] ;  /* 0x0000c80031107a20 */ /* 0x000fe40000410000 */
[----:B--2---:R-:W-:Y:S01]  /*6b80*/  FMUL.FTZ R26, R50, c[0x0][0x320] ;  /* 0x0000c800321a7a20 */ /* 0x004fe20000410000 */
        /* <DEDUP_REMOVED lines=15> */
[----:B------:R-:W1:Y:S10]  /*6c80*/  MUFU.TANH R30, R30 ;  /* 0x0000001e001e7308 */ /* 0x000e740000002400 */
        /* <DEDUP_REMOVED lines=9> */
[----:B------:R2:W1:Y:S10]  /*6d20*/  MUFU.TANH R29, R40 ;  /* 0x00000028001d7308 */ /* 0x0004740000002400 */
[----:B------:R2:W1:Y:S10]  /*6d30*/  MUFU.TANH R28, R41 ;  /* 0x00000029001c7308 */ /* 0x0004740000002400 */
[----:B------:R-:W1:Y:S10]  /*6d40*/  MUFU.TANH R42, R42 ;  /* 0x0000002a002a7308 */ /* 0x000e740000002400 */
[----:B------:R-:W1:Y:S10]  /*6d50*/  MUFU.TANH R43, R43 ;  /* 0x0000002b002b7308 */ /* 0x000e740000002400 */
[----:B------:R-:W1:Y:S10]  /*6d60*/  MUFU.TANH R44, R44 ;  /* 0x0000002c002c7308 */ /* 0x000e740000002400 */
[----:B------:R-:W1:Y:S10]  /*6d70*/  MUFU.TANH R45, R45 ;  /* 0x0000002d002d7308 */ /* 0x000e740000002400 */
[----:B------:R2:W1:Y:S10]  /*6d80*/  MUFU.TANH R27, R46 ;  /* 0x0000002e001b7308 */ /* 0x0004740000002400 */
[----:B------:R-:W1:Y:S10]  /*6d90*/  MUFU.TANH R47, R47 ;  /* 0x0000002f002f7308 */ /* 0x000e740000002400 */
[----:B------:R-:W1:Y:S10]  /*6da0*/  MUFU.TANH R17, R17 ;  /* 0x0000001100117308 */ /* 0x000e740000002400 */
[----:B------:R-:W1:Y:S10]  /*6db0*/  MUFU.TANH R16, R16 ;  /* 0x0000001000107308 */ /* 0x000e740000002400 */
[----:B------:R-:W1:Y:S10]  /*6dc0*/  MUFU.TANH R26, R26 ;  /* 0x0000001a001a7308 */ /* 0x000e740000002400 */
[----:B------:R-:W1:Y:S01]  /*6dd0*/  MUFU.TANH R18, R18 ;  /* 0x0000001200127308 */ /* 0x000e620000002400 */
[----:B------:R-:W-:-:S05]  /*6de0*/  @!P0 BRA `(.L_x_195) ;  /* 0x0000043000008947 */ /* 0x000fca0003800000 */
[C---:B--234-:R-:W-:Y:S01]  /*6df0*/  IADD3 R233, R227.reuse, 0x20, RZ ;  /* 0x00000020e3e97810 */ /* 0x05cfe20007ffe0ff */
[----:B------:R-:W2:Y:S01]  /*6e00*/  LDL R2, [R1+0x24] ;  /* 0x0000240001027983 */ /* 0x000ea20000100800 */
[----:B------:R-:W-:Y:S01]  /*6e10*/  ISETP.GE.AND P5, PT, R227, c[0x0][0x1d4], PT ;  /* 0x00007500e3007a0c */ /* 0x000fe20003fa6270 */
[----:B------:R-:W-:Y:S01]  /*6e20*/  IMAD.MOV.U32 R3, RZ, RZ, c[0x0][0x2b8] ;  /* 0x0000ae00ff037624 */ /* 0x000fe200078e00ff */
[----:B------:R-:W-:Y:S01]  /*6e30*/  ISETP.GE.AND P4, PT, R233, c[0x0][0x1d4], PT ;  /* 0x00007500e9007a0c */ /* 0x000fe20003f86270 */
[----:B------:R-:W3:Y:S01]  /*6e40*/  LDL R0, [R1+0x18] ;  /* 0x0000180001007983 */ /* 0x000ee20000100800 */
[----:B------:R-:W-:Y:S02]  /*6e50*/  IMAD.MOV.U32 R222, RZ, RZ, RZ ;  /* 0x000000ffffde7224 */ /* 0x000fe400078e00ff */
[----:B------:R-:W-:Y:S01]  /*6e60*/  ISETP.NE.AND P2, PT, R3, 0x1, PT ;  /* 0x000000010300780c */ /* 0x000fe20003f45270 */
[----:B------:R-:W4:Y:S02]  /*6e70*/  S2R R224, SR_TID.X ;  /* 0x0000000000e07919 */ /* 0x000f240000002100 */
[----:B----4-:R-:W-:Y:S04]  /*6e80*/  SHF.R.S32.HI R6, RZ, 0x1f, R224 ;  /* 0x0000001fff067819 */ /* 0x010fe800000114e0 */
[----:B------:R-:W-:Y:S01]  /*6e90*/  LEA.HI R6, R6, R224, RZ, 0x2 ;  /* 0x000000e006067211 */ /* 0x000fe200078f10ff */
[----:B------:R-:W-:Y:S03]  /*6ea0*/  IMAD.SHL.U32 R224, R227, 0x2, RZ ;  /* 0x00000002e3e07824 */ /* 0x000fe600078e00ff */
[----:B------:R-:W-:Y:S01]  /*6eb0*/  SHF.R.S32.HI R6, RZ, 0x2, R6 ;  /* 0x00000002ff067819 */ /* 0x000fe20000011406 */
[----:B--2---:R-:W-:Y:S01]  /*6ec0*/  IMAD R2, R226, 0x30, R2 ;  /* 0x00000030e2027824 */ /* 0x004fe200078e0202 */
[----:B---3--:R-:W-:Y:S04]  /*6ed0*/  ISETP.GT.AND P1, PT, R0, 0x2f, PT ;  /* 0x0000002f0000780c */ /* 0x008fe80003f24270 */
[----:B------:R-:W-:Y:S05]  /*6ee0*/  IADD3 R2, R2, -0x30, R0 ;  /* 0xffffffd002027810 */ /* 0x000fea0007ffe000 */
[----:B------:R-:W-:Y:S04]  /*6ef0*/  @P2 IMAD.HI.U32 R3, R2, c[0x0][0x2bc], RZ ;  /* 0x0000af0002032a27 */ /* 0x000fe800078e00ff */
[----:B------:R-:W-:Y:S01]  /*6f00*/  IMAD.MOV.U32 R0, RZ, RZ, R2 ;  /* 0x000000ffff007224 */ /* 0x000fe200078e0002 */
[----:B------:R-:W-:Y:S04]  /*6f10*/  @P2 SHF.R.U32.HI R0, RZ, c[0x0][0x2c0], R3 ;  /* 0x0000b000ff002a19 */ /* 0x000fe80000011603 */
[C---:B------:R-:W-:Y:S04]  /*6f20*/  @!P1 IADD3 R3, P0, R0.reuse, UR12, RZ ;  /* 0x0000000c00039c10 */ /* 0x040fe8000ff1e0ff */
[----:B------:R-:W-:Y:S01]  /*6f30*/  @!P1 LEA.HI.X.SX32 R5, R0, UR10, 0x1, P0 ;  /* 0x0000000a00059c11 */ /* 0x000fe200080f0eff */
[----:B------:R-:W-:Y:S01]  /*6f40*/  IMAD.MOV R0, RZ, RZ, -R0 ;  /* 0x000000ffff007224 */ /* 0x000fe200078e0a00 */
[C---:B------:R-:W-:Y:S03]  /*6f50*/  @!P1 LEA R4, P0, R3.reuse, c[0x0][0x2a0], 0x2 ;  /* 0x0000a80003049a11 */ /* 0x040fe600078010ff */
[----:B------:R-:W-:Y:S01]  /*6f60*/  IMAD R225, R0, c[0x0][0x2b8], R2 ;  /* 0x0000ae0000e17a24 */ /* 0x000fe200078e0202 */
[----:B------:R-:W-:Y:S03]  /*6f70*/  @!P1 LEA.HI.X R5, R3, c[0x0][0x2a4], R5, 0x2, P0 ;  /* 0x0000a90003059a11 */ /* 0x000fe600000f1405 */
[C---:B------:R-:W-:Y:S01]  /*6f80*/  IMAD.WIDE.U32 R2, R225.reuse, c[0x0][0x1e0], RZ ;  /* 0x00007800e1027a25 */ /* 0x040fe200078e00ff */
[----:B------:R-:W-:Y:S01]  /*6f90*/  SHF.R.S32.HI R0, RZ, 0x1f, R225 ;  /* 0x0000001fff007819 */ /* 0x000fe200000114e1 */
[----:B------:R2:W3:Y:S04]  /*6fa0*/  @!P1 LDG.E R222, [R4.64] ;  /* 0x0000000804de9981 */ /* 0x0004e8000c1e1900 */
[----:B------:R-:W-:Y:S04]  /*6fb0*/  IMAD R0, R0, c[0x0][0x1e0], RZ ;  /* 0x0000780000007a24 */ /* 0x000fe800078e02ff */
[----:B------:R-:W-:Y:S04]  /*6fc0*/  IMAD R0, R225, c[0x0][0x1e4], R0 ;  /* 0x00007900e1007a24 */ /* 0x000fe800078e0200 */
[----:B------:R-:W-:Y:S01]  /*6fd0*/  IMAD.IADD R3, R3, 0x1, R0 ;  /* 0x0000000103037824 */ /* 0x000fe200078e0200 */
[----:B--2---:R-:W-:Y:S04]  /*6fe0*/  IADD3 R5, -R6, 0x30, RZ ;  /* 0x0000003006057810 */ /* 0x004fe80007ffe1ff */
[----:B------:R-:W-:Y:S02]  /*6ff0*/  ISETP.GE.AND P1, PT, R5, 0x1, PT ;  /* 0x000000010500780c */ /* 0x000fe40003f26270 */
[----:B---3--:R-:W-:Y:S01]  /*7000*/  SHF.R.S32.HI R4, RZ, 0x1f, R222 ;  /* 0x0000001fff047819 */ /* 0x008fe200000114de */
[----:B------:R-:W-:Y:S04]  /*7010*/  IMAD.WIDE.U32 R2, R222, c[0x0][0x1f0], R2 ;  /* 0x00007c00de027a25 */ /* 0x000fe800078e0002 */
[----:B------:R-:W-:Y:S01]  /*7020*/  IMAD R4, R4, c[0x0][0x1f0], RZ ;  /* 0x00007c0004047a24 */ /* 0x000fe200078e02ff */
[----:B------:R-:W-:Y:S03]  /*7030*/  IADD3 R0, P0, R2, UR16, RZ ;  /* 0x0000001002007c10 */ /* 0x000fe6000ff1e0ff */
[----:B------:R-:W-:Y:S05]  /*7040*/  IMAD R4, R222, c[0x0][0x1f4], R4 ;  /* 0x00007d00de047a24 */ /* 0x000fea00078e0204 */
[----:B------:R-:W-:Y:S02]  /*7050*/  IADD3.X R3, R3, UR14, R4, P0, !PT ;  /* 0x0000000e03037c10 */ /* 0x000fe400087fe404 */
[C---:B------:R-:W-:Y:S04]  /*7060*/  LEA R4, P0, R0.reuse, c[0x0][0x1c8], 0x1 ;  /* 0x0000720000047a11 */ /* 0x040fe800078008ff */
[----:B------:R-:W-:Y:S02]  /*7070*/  LEA.HI.X R3, R0, c[0x0][0x1cc], R3, 0x1, P0 ;  /* 0x0000730000037a11 */ /* 0x000fe400000f0c03 */
[----:B------:R-:W2:Y:S04]  /*7080*/  SHFL.IDX PT, R0, R4, RZ, 0x1c1f ;  /* 0x001c1fff04007589 */ /* 0x000ea800000e0000 */
[----:B------:R-:W3:Y:S01]  /*7090*/  SHFL.IDX PT, R2, R3, RZ, 0x1c1f ;  /* 0x001c1fff03027589 */ /* 0x000ee200000e0000 */
[----:B--2---:R-:W-:Y:S05]  /*70a0*/  @P1 IADD3 R14, P0, R0, R224, RZ ;  /* 0x000000e0000e1210 */ /* 0x004fea0007f1e0ff */
[--C-:B---3--:R-:W-:Y:S01]  /*70b0*/  @P1 IMAD.X R15, R2, 0x1, R228.reuse, P0 ;  /* 0x00000001020f1824 */ /* 0x108fe200000e06e4 */
[----:B------:R-:W-:Y:S04]  /*70c0*/  @P1 IADD3 R12, P0, R0, R230, RZ ;  /* 0x000000e6000c1210 */ /* 0x000fe80007f1e0ff */
[----:B------:R-:W-:Y:S01]  /*70d0*/  @!PT LDS RZ, [RZ] ;  /* 0x00000000fffff984 */ /* 0x000fe20000000800 */
[----:B------:R2:W-:Y:S01]  /*70e0*/  @P1 LDGSTS.E.BYPASS.LTC128B.128 [R223+0x3c80], [R14.64], !P5 ;  /* 0x03c800000edf1fae */ /* 0x0005e2000e901d48 */
[----:B------:R-:W-:Y:S01]  /*70f0*/  @P1 IMAD.X R13, R2, 0x1, R229, P0 ;  /* 0x00000001020d1824 */ /* 0x000fe200000e06e5 */
[----:B------:R-:W-:Y:S02]  /*7100*/  @P1 IADD3 R10, P0, R0, R232, RZ ;  /* 0x000000e8000a1210 */ /* 0x000fe40007f1e0ff */
[----:B------:R-:W3:Y:S03]  /*7110*/  SHFL.IDX PT, R0, R4, 0x1, 0x1c1f ;  /* 0x003c1f0004007f89 */ /* 0x000ee600000e0000 */
[----:B------:R-:W-:Y:S01]  /*7120*/  @P1 IMAD.X R11, R2, 0x1, R231, P0 ;  /* 0x00000001020b1824 */ /* 0x000fe200000e06e7 */
[----:B------:R2:W-:Y:S01]  /*7130*/  @P1 LDGSTS.E.BYPASS.LTC128B.128 [R223+0x4880], [R12.64], !P4 ;  /* 0x048800000cdf1fae */ /* 0x0005e2000e101d48 */
[----:B------:R-:W-:Y:S03]  /*7140*/  ISETP.GE.AND P0, PT, R5, 0x21, PT ;  /* 0x000000210500780c */ /* 0x000fe60003f06270 */
[----:B------:R-:W4:Y:S10]  /*7150*/  SHFL.IDX PT, R2, R3, 0x1, 0x1c1f ;  /* 0x003c1f0003027f89 */ /* 0x000f3400000e0000 */
[----:B---3--:R-:W-:Y:S02]  /*7160*/  @P0 IADD3 R8, P2, R0, R224, RZ ;  /* 0x000000e000080210 */ /* 0x008fe40007f5e0ff */
[----:B------:R-:W-:Y:S04]  /*7170*/  IADD3 R224, R227, 0x40, RZ ;  /* 0x00000040e3e07810 */ /* 0x000fe80007ffe0ff */
[----:B------:R-:W-:Y:S01]  /*7180*/  ISETP.GE.AND P3, PT, R224, c[0x0][0x1d4], PT ;  /* 0x00007500e0007a0c */ /* 0x000fe20003f66270 */
[----:B----4-:R-:W-:Y:S01]  /*7190*/  @P0 IMAD.X R9, R2, 0x1, R228, P2 ;  /* 0x0000000102090824 */ /* 0x010fe200010e06e4 */
[----:B------:R-:W-:Y:S05]  /*71a0*/  @P0 IADD3 R6, P2, R0, R230, RZ ;  /* 0x000000e600060210 */ /* 0x000fea0007f5e0ff */
[----:B------:R-:W-:Y:S01]  /*71b0*/  @P0 IMAD.X R7, R2, 0x1, R229, P2 ;  /* 0x0000000102070824 */ /* 0x000fe200010e06e5 */
[----:B------:R-:W-:Y:S05]  /*71c0*/  @P0 IADD3 R4, P2, R0, R232, RZ ;  /* 0x000000e800040210 */ /* 0x000fea0007f5e0ff */
[----:B------:R2:W-:Y:S01]  /*71d0*/  @P1 LDGSTS.E.BYPASS.LTC128B.128 [R223+0x5480], [R10.64], !P3 ;  /* 0x054800000adf1fae */ /* 0x0005e2000d901d48 */
[----:B------:R-:W-:Y:S03]  /*71e0*/  @P0 IMAD.X R5, R2, 0x1, R231, P2 ;  /* 0x0000000102050824 */ /* 0x000fe600010e06e7 */
[----:B------:R2:W-:Y:S04]  /*71f0*/  @P0 LDGSTS.E.BYPASS.LTC128B.128 [R223+0x4480], [R8.64], !P5 ;  /* 0x0448000008df0fae */ /* 0x0005e8000e901d48 */
[----:B------:R2:W-:Y:S04]  /*7200*/  @P0 LDGSTS.E.BYPASS.LTC128B.128 [R223+0x5080], [R6.64], !P4 ;  /* 0x0508000006df0fae */ /* 0x0005e8000e101d48 */
[----:B------:R2:W-:Y:S02]  /*7210*/  @P0 LDGSTS.E.BYPASS.LTC128B.128 [R223+0x5c80], [R4.64], !P3 ;  /* 0x05c8000004df0fae */ /* 0x0005e4000d901d48 */
.L_x_195:
[----:B--234-:R-:W-:Y:S01]  /*7220*/  MOV R49, 0x1 ;  /* 0x0000000100317802 */ /* 0x01cfe20000000f00 */
[----:B------:R-:W2:Y:S01]  /*7230*/  LDL R2, [R1+0x1c] ;  /* 0x00001c0001027983 */ /* 0x000ea20000100800 */
[----:B------:R-:W-:Y:S02]  /*7240*/  IMAD.MOV.U32 R0, RZ, RZ, c[0x0][0x2c4] ;  /* 0x0000b100ff007624 */ /* 0x000fe400078e00ff */
[----:B------:R-:W-:Y:S01]  /*7250*/  IMAD.MOV.U32 R37, RZ, RZ, c[0x0][0x2ac] ;  /* 0x0000ab00ff257624 */ /* 0x000fe200078e00ff */
[----:B------:R-:W3:Y:S02]  /*7260*/  LDL R36, [R1] ;  /* 0x0000000001247983 */ /* 0x000ee40000100800 */
[----:B------:R-:W-:Y:S02]  /*7270*/  ISETP.NE.AND P0, PT, R0, 0x1, PT ;  /* 0x000000010000780c */ /* 0x000fe40003f05270 */
[----:B------:R-:W0:Y:S11]  /*7280*/  LDGDEPBAR ;  /* 0x00000000000079af */ /* 0x000e360000000000 */
[----:B--2---:R-:W-:Y:S04]  /*7290*/  @P0 IMAD.HI.U32 R0, R2, c[0x0][0x2c8], RZ ;  /* 0x0000b20002000a27 */ /* 0x004fe800078e00ff */
[----:B------:R-:W-:Y:S01]  /*72a0*/  IMAD.MOV.U32 R5, RZ, RZ, R2 ;  /* 0x000000ffff057224 */ /* 0x000fe200078e0002 */
[----:B------:R-:W-:Y:S01]  /*72b0*/  @P0 SHF.R.U32.HI R5, RZ, c[0x0][0x2cc], R0 ;  /* 0x0000b300ff050a19 */ /* 0x000fe20000011600 */
[----:B------:R-:W-:Y:S01]  /*72c0*/  IMAD R0, R226, -0x30, RZ ;  /* 0xffffffd0e2007824 */ /* 0x000fe200078e02ff */
[----:B------:R-:W-:Y:S03]  /*72d0*/  ISETP.LE.AND P0, PT, R49, c[0x0][0x32c], PT ;  /* 0x0000cb0031007a0c */ /* 0x000fe60003f03270 */
[----:B------:R-:W2:Y:S01]  /*72e0*/  SHFL.IDX PT, R4, R5, RZ, 0x1c1f ;  /* 0x001c1fff05047589 */ /* 0x000ea200000e0000 */
[----:B---3--:R-:W-:Y:S05]  /*72f0*/  IADD3 R7, -R36, 0x1, R0 ;  /* 0x0000000124077810 */ /* 0x008fea0007ffe100 */
[----:B------:R-:W-:Y:S05]  /*7300*/  IMAD R7, R37, c[0x0][0x1d0], R7 ;  /* 0x0000740025077a24 */ /* 0x000fea00078e0207 */
[----:B------:R-:W-:Y:S04]  /*7310*/  IADD3 R7, R7, -c[0x0][0x168], RZ ;  /* 0x80005a0007077a10 */ /* 0x000fe80007ffe0ff */
[C---:B------:R-:W-:Y:S02]  /*7320*/  IADD3 R6, R7.reuse, c[0x0][0x328], RZ ;  /* 0x0000ca0007067a10 */ /* 0x040fe40007ffe0ff */
[----:B------:R-:W-:Y:S04]  /*7330*/  IADD3 R7, R7, UR4, RZ ;  /* 0x0000000407077c10 */ /* 0x000fe8000fffe0ff */
[----:B--2---:R-:W-:Y:S01]  /*7340*/  IADD3 R2, R4, R7, RZ ;  /* 0x0000000704027210 */ /* 0x004fe20007ffe0ff */
[----:B------:R-:W-:Y:S01]  /*7350*/  IMAD.IADD R3, R6, 0x1, R4 ;  /* 0x0000000106037824 */ /* 0x000fe200078e0204 */
[----:B------:R-:W-:-:S05]  /*7360*/  @!P0 BRA `(.L_x_196) ;  /* 0x0000019000008947 */ /* 0x000fca0003800000 */
[----:B------:R-:W-:Y:S01]  /*7370*/  IMAD R4, R37, c[0x0][0x1d0], R4 ;  /* 0x0000740025047a24 */ /* 0x000fe200078e0204 */
[----:B------:R-:W-:Y:S04]  /*7380*/  BSSY B0, `(.L_x_197) ;  /* 0x0000012000007945 */ /* 0x000fe80003800000 */
[----:B------:R-:W-:Y:S04]  /*7390*/  IADD3 R4, R4, -c[0x0][0x168], RZ ;  /* 0x80005a0004047a10 */ /* 0x000fe80007ffe0ff */
[----:B------:R-:W-:Y:S11]  /*73a0*/  ISETP.GT.AND P0, PT, R4, -0x1, PT ;  /* 0xffffffff0400780c */ /* 0x000ff60003f04270 */
[----:B------:R-:W-:Y:S02]  /*73b0*/  @!UPT UIADD3 URZ, URZ, URZ, URZ ;  /* 0x0000003f3f3ff290 */ /* 0x000fe4000fffe03f */
[----:B------:R-:W-:-:S05]  /*73c0*/  @P0 BRA `(.L_x_198) ;  /* 0x0000008000000947 */ /* 0x000fca0003800000 */
[----:B------:R-:W-:Y:S01]  /*73d0*/  LOP3.LUT R4, RZ, R4, RZ, 0x33, !PT ;  /* 0x00000004ff047212 */ /* 0x000fe200078e33ff */
[----:B------:R-:W-:Y:S05]  /*73e0*/  IMAD.MOV.U32 R8, RZ, RZ, 0x1 ;  /* 0x00000001ff087424 */ /* 0x000fea00078e00ff */
[----:B------:R-:W-:Y:S11]  /*73f0*/  ISETP.NE.AND P0, PT, R8, c[0x0][0x32c], PT ;  /* 0x0000cb0008007a0c */ /* 0x000ff60003f05270 */
[----:B------:R-:W-:Y:S02]  /*7400*/  @!UPT UIADD3 URZ, URZ, URZ, URZ ;  /* 0x0000003f3f3ff290 */ /* 0x000fe4000fffe03f */
[----:B------:R-:W-:Y:S05]  /*7410*/  @P0 IMAD.HI.U32 R8, R4, c[0x0][0x330], RZ ;  /* 0x0000cc0004080a27 */ /* 0x000fea00078e00ff */
[----:B------:R-:W-:Y:S04]  /*7420*/  @P0 SHF.R.U32.HI R4, RZ, c[0x0][0x334], R8 ;  /* 0x0000cd00ff040a19 */ /* 0x000fe80000011608 */
[----:B------:R-:W-:Y:S01]  /*7430*/  LOP3.LUT R4, RZ, R4, RZ, 0x33, !PT ;  /* 0x00000004ff047212 */ /* 0x000fe200078e33ff */
[----:B------:R-:W-:-:S05]  /*7440*/  BRA `(.L_x_199) ;  /* 0x0000005000007947 */ /* 0x000fca0003800000 */
.L_x_198:
[----:B------:R-:W-:Y:S04]  /*7450*/  MOV R8, 0x1 ;  /* 0x0000000100087802 */ /* 0x000fe80000000f00 */
[----:B------:R-:W-:Y:S11]  /*7460*/  ISETP.NE.AND P0, PT, R8, c[0x0][0x32c], PT ;  /* 0x0000cb0008007a0c */ /* 0x000ff60003f05270 */
[----:B------:R-:W-:Y:S02]  /*7470*/  @!UPT UIADD3 URZ, URZ, URZ, URZ ;  /* 0x0000003f3f3ff290 */ /* 0x000fe4000fffe03f */
[----:B------:R-:W-:Y:S05]  /*7480*/  @P0 IMAD.HI.U32 R8, R4, c[0x0][0x330], RZ ;  /* 0x0000cc0004080a27 */ /* 0x000fea00078e00ff */
[----:B------:R-:W-:Y:S02]  /*7490*/  @P0 SHF.R.U32.HI R4, RZ, c[0x0][0x334], R8 ;  /* 0x0000cd00ff040a19 */ /* 0x000fe40000011608 */
.L_x_199:
[----:B------:R-:W-:Y:S05]  /*74a0*/  BSYNC B0 ;  /* 0x0000000000007941 */ /* 0x000fea0003800000 */
.L_x_197:
[----:B------:R-:W-:Y:S04]  /*74b0*/  IMAD.IADD R8, R0, 0x1, -R36 ;  /* 0x0000000100087824 */ /* 0x000fe800078e0a24 */
[----:B------:R-:W-:Y:S05]  /*74c0*/  IMAD R4, R4, c[0x0][0x32c], R8 ;  /* 0x0000cb0004047a24 */ /* 0x000fea00078e0208 */
[----:B------:R-:W-:Y:S02]  /*74d0*/  IADD3 R8, R4, c[0x0][0x32c], RZ ;  /* 0x0000cb0004087a10 */ /* 0x000fe40007ffe0ff */
[----:B------:R-:W-:Y:S02]  /*74e0*/  IMNMX R2, R2, R4, !PT ;  /* 0x0000000402027217 */ /* 0x000fe40007800200 */
[----:B------:R-:W-:Y:S02]  /*74f0*/  IMNMX R3, R3, R8, PT ;  /* 0x0000000803037217 */ /* 0x000fe40003800200 */
.L_x_196:
[C---:B------:R-:W-:Y:S01]  /*7500*/  ISETP.GE.AND P0, PT, R0.reuse, 0x1, PT ;  /* 0x000000010000780c */ /* 0x040fe20003f06270 */
[----:B------:R-:W2:Y:S01]  /*7510*/  SHFL.IDX PT, R4, R5, 0x1, 0x1c1f ;  /* 0x003c1f0005047f89 */ /* 0x000ea200000e0000 */
[----:B------:R-:W-:Y:S02]  /*7520*/  ISETP.GE.AND P1, PT, R0, 0x2, PT ;  /* 0x000000020000780c */ /* 0x000fe40003f26270 */
[----:B------:R-:W-:Y:S02]  /*7530*/  P2R R13, PR, RZ, 0x1 ;  /* 0x00000001ff0d7803 */ /* 0x000fe40000000000 */
[----:B------:R-:W-:Y:S02]  /*7540*/  ISETP.GT.AND P0, PT, R2, RZ, !P0 ;  /* 0x000000ff0200720c */ /* 0x000fe40004704270 */
[----:B------:R-:W-:Y:S02]  /*7550*/  P2R R12, PR, RZ, 0x2 ;  /* 0x00000002ff0c7803 */ /* 0x000fe40000000000 */
[----:B------:R-:W-:Y:S02]  /*7560*/  ISETP.LT.OR P0, PT, R3, 0x1, P0 ;  /* 0x000000010300780c */ /* 0x000fe40000701670 */
[----:B------:R-:W-:Y:S02]  /*7570*/  ISETP.GE.AND P6, PT, R0, 0x12, PT ;  /* 0x000000120000780c */ /* 0x000fe40003fc6270 */
[----:B-1----:R-:W-:Y:S02]  /*7580*/  FSEL R19, R161, -INF , !P0 ;  /* 0xff800000a1137808 */ /* 0x002fe40004000000 */
[----:B------:R-:W-:Y:S02]  /*7590*/  ISETP.GT.AND P0, PT, R2, 0x1, !P1 ;  /* 0x000000010200780c */ /* 0x000fe40004f04270 */
[----:B------:R-:W-:Y:S02]  /*75a0*/  ISETP.GE.AND P1, PT, R0, 0x9, PT ;  /* 0x000000090000780c */ /* 0x000fe40003f26270 */
[C---:B------:R-:W-:Y:S02]  /*75b0*/  ISETP.LT.OR P0, PT, R3.reuse, 0x2, P0 ;  /* 0x000000020300780c */ /* 0x040fe40000701670 */
[----:B------:R-:W-:Y:S02]  /*75c0*/  P2R R11, PR, RZ, 0x2 ;  /* 0x00000002ff0b7803 */ /* 0x000fe40000000000 */
[----:B------:R-:W-:Y:S02]  /*75d0*/  FSEL R23, R160, -INF , !P0 ;  /* 0xff800000a0177808 */ /* 0x000fe40004000000 */
[----:B------:R-:W-:Y:S02]  /*75e0*/  ISETP.GT.AND P0, PT, R2, 0x8, !P1 ;  /* 0x000000080200780c */ /* 0x000fe40004f04270 */
[----:B------:R-:W-:Y:S02]  /*75f0*/  ISETP.GE.AND P1, PT, R0, 0xa, PT ;  /* 0x0000000a0000780c */ /* 0x000fe40003f26270 */
[C---:B------:R-:W-:Y:S02]  /*7600*/  ISETP.LT.OR P0, PT, R3.reuse, 0x9, P0 ;  /* 0x000000090300780c */ /* 0x040fe40000701670 */
[----:B------:R-:W-:Y:S02]  /*7610*/  P2R R10, PR, RZ, 0x2 ;  /* 0x00000002ff0a7803 */ /* 0x000fe40000000000 */
[----:B------:R-:W-:Y:S02]  /*7620*/  FSEL R24, R106, -INF , !P0 ;  /* 0xff8000006a187808 */ /* 0x000fe40004000000 */
[----:B------:R-:W-:Y:S02]  /*7630*/  ISETP.GT.AND P0, PT, R2, 0x9, !P1 ;  /* 0x000000090200780c */ /* 0x000fe40004f04270 */
[C---:B------:R-:W-:Y:S02]  /*7640*/  ISETP.GE.AND P1, PT, R0.reuse, 0x11, PT ;  /* 0x000000110000780c */ /* 0x040fe40003f26270 */
[C---:B------:R-:W-:Y:S02]  /*7650*/  ISETP.LT.OR P0, PT, R3.reuse, 0xa, P0 ;  /* 0x0000000a0300780c */ /* 0x040fe40000701670 */
[----:B------:R-:W-:Y:S02]  /*7660*/  ISETP.GE.AND P5, PT, R0, 0x19, PT ;  /* 0x000000190000780c */ /* 0x000fe40003fa6270 */
[----:B------:R-:W-:Y:S02]  /*7670*/  FSEL R25, R104, -INF , !P0 ;  /* 0xff80000068197808 */ /* 0x000fe40004000000 */
[----:B------:R-:W-:Y:S02]  /*7680*/  ISETP.GT.AND P0, PT, R2, 0x10, !P1 ;  /* 0x000000100200780c */ /* 0x000fe40004f04270 */
[C---:B------:R-:W-:Y:S02]  /*7690*/  ISETP.GE.AND P4, PT, R0.reuse, 0x1a, PT ;  /* 0x0000001a0000780c */ /* 0x040fe40003f86270 */
[C---:B------:R-:W-:Y:S02]  /*76a0*/  ISETP.LT.OR P0, PT, R3.reuse, 0x11, P0 ;  /* 0x000000110300780c */ /* 0x040fe40000701670 */
[----:B------:R-:W-:Y:S02]  /*76b0*/  ISETP.GE.AND P3, PT, R0, 0x21, PT ;  /* 0x000000210000780c */ /* 0x000fe40003f66270 */
[----:B------:R-:W-:Y:S02]  /*76c0*/  FSEL R40, R102, -INF , !P0 ;  /* 0xff80000066287808 */ /* 0x000fe40004000000 */
[----:B------:R-:W-:Y:S02]  /*76d0*/  ISETP.GT.AND P0, PT, R2, 0x11, !P6 ;  /* 0x000000110200780c */ /* 0x000fe40007704270 */
[----:B------:R-:W-:Y:S02]  /*76e0*/  ISETP.GE.AND P2, PT, R0, 0x22, PT ;  /* 0x000000220000780c */ /* 0x000fe40003f46270 */
[C---:B------:R-:W-:Y:S02]  /*76f0*/  ISETP.LT.OR P0, PT, R3.reuse, 0x12, P0 ;  /* 0x000000120300780c */ /* 0x040fe40000701670 */
[----:B------:R-:W-:Y:S02]  /*7700*/  P2R R9, PR, RZ, 0x2 ;  /* 0x00000002ff097803 */ /* 0x000fe40000000000 */
[----:B------:R-:W-:Y:S02]  /*7710*/  FSEL R41, R100, -INF , !P0 ;  /* 0xff80000064297808 */ /* 0x000fe40004000000 */
[----:B------:R-:W-:Y:S02]  /*7720*/  ISETP.GT.AND P0, PT, R2, 0x18, !P5 ;  /* 0x000000180200780c */ /* 0x000fe40006f04270 */
[----:B------:R-:W-:Y:S02]  /*7730*/  ISETP.GE.AND P1, PT, R0, 0x29, PT ;  /* 0x000000290000780c */ /* 0x000fe40003f26270 */
[C---:B------:R-:W-:Y:S04]  /*7740*/  ISETP.LT.OR P0, PT, R3.reuse, 0x19, P0 ;  /* 0x000000190300780c */ /* 0x040fe80000701670 */
[----:B------:R-:W-:Y:S02]  /*7750*/  FSEL R166, R32, -INF , !P0 ;  /* 0xff80000020a67808 */ /* 0x000fe40004000000 */
[C---:B------:R-:W-:Y:S04]  /*7760*/  ISETP.GT.AND P0, PT, R2.reuse, 0x19, !P4 ;  /* 0x000000190200780c */ /* 0x040fe80006704270 */
[----:B------:R-:W-:Y:S04]  /*7770*/  ISETP.LT.OR P0, PT, R3, 0x1a, P0 ;  /* 0x0000001a0300780c */ /* 0x000fe80000701670 */
[----:B------:R-:W-:Y:S02]  /*7780*/  FSEL R167, R33, -INF , !P0 ;  /* 0xff80000021a77808 */ /* 0x000fe40004000000 */
[C---:B------:R-:W-:Y:S04]  /*7790*/  ISETP.GT.AND P0, PT, R2.reuse, 0x20, !P3 ;  /* 0x000000200200780c */ /* 0x040fe80005f04270 */
[----:B------:R-:W-:Y:S04]  /*77a0*/  ISETP.LT.OR P0, PT, R3, 0x21, P0 ;  /* 0x000000210300780c */ /* 0x000fe80000701670 */
[----:B------:R-:W-:Y:S02]  /*77b0*/  FSEL R182, R21, -INF , !P0 ;  /* 0xff80000015b67808 */ /* 0x000fe40004000000 */
[----:B------:R-:W-:Y:S04]  /*77c0*/  ISETP.GT.AND P0, PT, R2, 0x21, !P2 ;  /* 0x000000210200780c */ /* 0x000fe80005704270 */
[C---:B------:R-:W-:Y:S04]  /*77d0*/  ISETP.LT.OR P0, PT, R3.reuse, 0x22, P0 ;  /* 0x000000220300780c */ /* 0x040fe80000701670 */
[----:B------:R-:W-:Y:S02]  /*77e0*/  FSEL R184, R20, -INF , !P0 ;  /* 0xff80000014b87808 */ /* 0x000fe40004000000 */
[----:B------:R-:W-:Y:S04]  /*77f0*/  ISETP.GT.AND P0, PT, R2, 0x28, !P1 ;  /* 0x000000280200780c */ /* 0x000fe80004f04270 */
[----:B------:R-:W-:Y:S04]  /*7800*/  ISETP.LT.OR P0, PT, R3, 0x29, P0 ;  /* 0x000000290300780c */ /* 0x000fe80000701670 */
[----:B------:R-:W-:Y:S02]  /*7810*/  FSEL R193, R17, -INF , !P0 ;  /* 0xff80000011c17808 */ /* 0x000fe40004000000 */
[----:B------:R-:W-:Y:S04]  /*7820*/  ISETP.GE.AND P0, PT, R0, 0x2a, PT ;  /* 0x0000002a0000780c */ /* 0x000fe80003f06270 */
[----:B------:R-:W-:Y:S02]  /*7830*/  P2R R8, PR, RZ, 0x1 ;  /* 0x00000001ff087803 */ /* 0x000fe40000000000 */
[----:B------:R-:W-:Y:S01]  /*7840*/  ISETP.GT.AND P0, PT, R2, 0x29, !P0 ;  /* 0x000000290200780c */ /* 0x000fe20004704270 */
[--C-:B--2---:R-:W-:Y:S03]  /*7850*/  IMAD.IADD R2, R7, 0x1, R4.reuse ;  /* 0x0000000107027824 */ /* 0x104fe600078e0204 */
[----:B------:R-:W-:Y:S01]  /*7860*/  ISETP.LT.OR P0, PT, R3, 0x2a, P0 ;  /* 0x0000002a0300780c */ /* 0x000fe20000701670 */
[----:B------:R-:W-:Y:S03]  /*7870*/  IMAD.IADD R3, R6, 0x1, R4 ;  /* 0x0000000106037824 */ /* 0x000fe600078e0204 */
[----:B------:R-:W-:Y:S02]  /*7880*/  FSEL R194, R16, -INF , !P0 ;  /* 0xff80000010c27808 */ /* 0x000fe40004000000 */
[----:B------:R-:W-:Y:S11]  /*7890*/  ISETP.LE.AND P0, PT, R49, c[0x0][0x32c], PT ;  /* 0x0000cb0031007a0c */ /* 0x000ff60003f03270 */
[----:B------:R-:W-:Y:S02]  /*78a0*/  @!UPT UIADD3 URZ, URZ, URZ, URZ ;  /* 0x0000003f3f3ff290 */ /* 0x000fe4000fffe03f */
        /* <DEDUP_REMOVED lines=15> */
.L_x_202:
[----:B------:R-:W-:Y:S04]  /*79a0*/  MOV R14, 0x1 ;  /* 0x00000001000e7802 */ /* 0x000fe80000000f00 */
[----:B------:R-:W-:Y:S11]  /*79b0*/  ISETP.NE.AND P0, PT, R14, c[0x0][0x32c], PT ;  /* 0x0000cb000e007a0c */ /* 0x000ff60003f05270 */
[----:B------:R-:W-:Y:S02]  /*79c0*/  @!UPT UIADD3 URZ, URZ, URZ, URZ ;  /* 0x0000003f3f3ff290 */ /* 0x000fe4000fffe03f */
[----:B------:R-:W-:Y:S05]  /*79d0*/  @P0 IMAD.HI.U32 R14, R4, c[0x0][0x330], RZ ;  /* 0x0000cc00040e0a27 */ /* 0x000fea00078e00ff */
[----:B------:R-:W-:Y:S02]  /*79e0*/  @P0 SHF.R.U32.HI R4, RZ, c[0x0][0x334], R14 ;  /* 0x0000cd00ff040a19 */ /* 0x000fe4000001160e */
.L_x_203:
[----:B------:R-:W-:Y:S05]  /*79f0*/  BSYNC B0 ;  /* 0x0000000000007941 */ /* 0x000fea0003800000 */
.L_x_201:
[----:B------:R-:W-:Y:S04]  /*7a00*/  IMAD.IADD R14, R0, 0x1, -R36 ;  /* 0x00000001000e7824 */ /* 0x000fe800078e0a24 */
[----:B------:R-:W-:Y:S05]  /*7a10*/  IMAD R4, R4, c[0x0][0x32c], R14 ;  /* 0x0000cb0004047a24 */ /* 0x000fea00078e020e */
[----:B------:R-:W-:Y:S02]  /*7a20*/  IADD3 R14, R4, c[0x0][0x32c], RZ ;  /* 0x0000cb00040e7a10 */ /* 0x000fe40007ffe0ff */
[----:B------:R-:W-:Y:S02]  /*7a30*/  IMNMX R2, R2, R4, !PT ;  /* 0x0000000402027217 */ /* 0x000fe40007800200 */
[----:B------:R-:W-:Y:S02]  /*7a40*/  IMNMX R3, R3, R14, PT ;  /* 0x0000000e03037217 */ /* 0x000fe40003800200 */
.L_x_200:
[----:B------:R-:W-:Y:S01]  /*7a50*/  ISETP.NE.AND P0, PT, R12, RZ, PT ;  /* 0x000000ff0c00720c */ /* 0x000fe20003f05270 */
[----:B------:R-:W1:Y:S03]  /*7a60*/  SHFL.IDX PT, R4, R5, 0x2, 0x1c1f ;  /* 0x005c1f0005047f89 */ /* 0x000e6600000e0000 */
[----:B------:R-:W-:Y:S04]  /*7a70*/  ISETP.GT.AND P0, PT, R2, 0x1, !P0 ;  /* 0x000000010200780c */ /* 0x000fe80004704270 */
[----:B------:R-:W-:Y:S04]  /*7a80*/  ISETP.LT.OR P0, PT, R3, 0x2, P0 ;  /* 0x000000020300780c */ /* 0x000fe80000701670 */
[----:B------:R-:W-:Y:S02]  /*7a90*/  FSEL R20, R168, -INF , !P0 ;  /* 0xff800000a8147808 */ /* 0x000fe40004000000 */
[----:B------:R-:W-:Y:S04]  /*7aa0*/  ISETP.NE.AND P0, PT, R11, RZ, PT ;  /* 0x000000ff0b00720c */ /* 0x000fe80003f05270 */
        /* <DEDUP_REMOVED lines=27> */
[----:B------:R-:W-:Y:S04]  /*7c60*/  ISETP.LT.OR P0, PT, R3, 0x29, P0 ;  /* 0x000000290300780c */ /* 0x000fe80000701670 */
[----:B------:R-:W-:Y:S02]  /*7c70*/  FSEL R189, R26, -INF , !P0 ;  /* 0xff8000001abd7808 */ /* 0x000fe40004000000 */
[----:B------:R-:W-:Y:S04]  /*7c80*/  ISETP.NE.AND P0, PT, R13, RZ, PT ;  /* 0x000000ff0d00720c */ /* 0x000fe80003f05270 */
[----:B------:R-:W-:Y:S04]  /*7c90*/  ISETP.GT.AND P0, PT, R2, RZ, !P0 ;  /* 0x000000ff0200720c */ /* 0x000fe80004704270 */
[----:B------:R-:W-:Y:S04]  /*7ca0*/  ISETP.LT.OR P0, PT, R3, 0x1, P0 ;  /* 0x000000010300780c */ /* 0x000fe80000701670 */
[----:B------:R-:W-:Y:S02]  /*7cb0*/  FSEL R16, R176, -INF , !P0 ;  /* 0xff800000b0107808 */ /* 0x000fe40004000000 */
[----:B------:R-:W-:Y:S04]  /*7cc0*/  ISETP.NE.AND P0, PT, R8, RZ, PT ;  /* 0x000000ff0800720c */ /* 0x000fe80003f05270 */
[----:B------:R-:W-:Y:S01]  /*7cd0*/  ISETP.GT.AND P0, PT, R2, 0x29, !P0 ;  /* 0x000000290200780c */ /* 0x000fe20004704270 */
[--C-:B-1----:R-:W-:Y:S03]  /*7ce0*/  IMAD.IADD R2, R7, 0x1, R4.reuse ;  /* 0x0000000107027824 */ /* 0x102fe600078e0204 */
        /* <DEDUP_REMOVED lines=20> */
.L_x_206:
[----:B------:R-:W-:Y:S04]  /*7e30*/  MOV R14, 0x1 ;  /* 0x00000001000e7802 */ /* 0x000fe80000000f00 */
[----:B------:R-:W-:Y:S11]  /*7e40*/  ISETP.NE.AND P0, PT, R14, c[0x0][0x32c], PT ;  /* 0x0000cb000e007a0c */ /* 0x000ff60003f05270 */
[----:B------:R-:W-:Y:S02]  /*7e50*/  @!UPT UIADD3 URZ, URZ, URZ, URZ ;  /* 0x0000003f3f3ff290 */ /* 0x000fe4000fffe03f */
[----:B------:R-:W-:Y:S05]  /*7e60*/  @P0 IMAD.HI.U32 R14, R4, c[0x0][0x330], RZ ;  /* 0x0000cc00040e0a27 */ /* 0x000fea00078e00ff */
[----:B------:R-:W-:Y:S02]  /*7e70*/  @P0 SHF.R.U32.HI R4, RZ, c[0x0][0x334], R14 ;  /* 0x0000cd00ff040a19 */ /* 0x000fe4000001160e */
.L_x_207:
[----:B------:R-:W-:Y:S05]  /*7e80*/  BSYNC B0 ;  /* 0x0000000000007941 */ /* 0x000fea0003800000 */
.L_x_205:
[----:B------:R-:W-:Y:S04]  /*7e90*/  IMAD.IADD R14, R0, 0x1, -R36 ;  /* 0x00000001000e7824 */ /* 0x000fe800078e0a24 */
[----:B------:R-:W-:Y:S05]  /*7ea0*/  IMAD R4, R4, c[0x0][0x32c], R14 ;  /* 0x0000cb0004047a24 */ /* 0x000fea00078e020e */
[----:B------:R-:W-:Y:S02]  /*7eb0*/  IADD3 R14, R4, c[0x0][0x32c], RZ ;  /* 0x0000cb00040e7a10 */ /* 0x000fe40007ffe0ff */
[----:B------:R-:W-:Y:S02]  /*7ec0*/  IMNMX R2, R2, R4, !PT ;  /* 0x0000000402027217 */ /* 0x000fe40007800200 */
[----:B------:R-:W-:Y:S02]  /*7ed0*/  IMNMX R3, R3, R14, PT ;  /* 0x0000000e03037217 */ /* 0x000fe40003800200 */
.L_x_204:
[----:B------:R-:W-:Y:S01]  /*7ee0*/  ISETP.NE.AND P0, PT, R12, RZ, PT ;  /* 0x000000ff0c00720c */ /* 0x000fe20003f05270 */
[----:B------:R-:W1:Y:S03]  /*7ef0*/  SHFL.IDX PT, R4, R5, 0x3, 0x1c1f ;  /* 0x007c1f0005047f89 */ /* 0x000e6600000e0000 */
[C---:B------:R-:W-:Y:S04]  /*7f00*/  ISETP.GT.AND P0, PT, R2.reuse, 0x1, !P0 ;  /* 0x000000010200780c */ /* 0x040fe80004704270 */
        /* <DEDUP_REMOVED lines=59> */
.L_x_210:
[----:B------:R-:W-:Y:S04]  /*82c0*/  MOV R5, 0x1 ;  /* 0x0000000100057802 */ /* 0x000fe80000000f00 */
[----:B------:R-:W-:Y:S11]  /*82d0*/  ISETP.NE.AND P0, PT, R5, c[0x0][0x32c], PT ;  /* 0x0000cb0005007a0c */ /* 0x000ff60003f05270 */
[----:B------:R-:W-:Y:S02]  /*82e0*/  @!UPT UIADD3 URZ, URZ, URZ, URZ ;  /* 0x0000003f3f3ff290 */ /* 0x000fe4000fffe03f */
[----:B------:R-:W-:Y:S05]  /*82f0*/  @P0 IMAD.HI.U32 R5, R4, c[0x0][0x330], RZ ;  /* 0x0000cc0004050a27 */ /* 0x000fea00078e00ff */
[----:B------:R-:W-:Y:S02]  /*8300*/  @P0 SHF.R.U32.HI R4, RZ, c[0x0][0x334], R5 ;  /* 0x0000cd00ff040a19 */ /* 0x000fe40000011605 */
.L_x_211:
[----:B------:R-:W-:Y:S05]  /*8310*/  BSYNC B0 ;  /* 0x0000000000007941 */ /* 0x000fea0003800000 */
.L_x_209:
[----:B------:R-:W-:Y:S04]  /*8320*/  IMAD.IADD R0, R0, 0x1, -R36 ;  /* 0x0000000100007824 */ /* 0x000fe800078e0a24 */
[----:B------:R-:W-:Y:S05]  /*8330*/  IMAD R4, R4, c[0x0][0x32c], R0 ;  /* 0x0000cb0004047a24 */ /* 0x000fea00078e0200 */
[----:B------:R-:W-:Y:S02]  /*8340*/  IADD3 R0, R4, c[0x0][0x32c], RZ ;  /* 0x0000cb0004007a10 */ /* 0x000fe40007ffe0ff */
[----:B------:R-:W-:Y:S02]  /*8350*/  IMNMX R2, R2, R4, !PT ;  /* 0x0000000402027217 */ /* 0x000fe40007800200 */
[----:B------:R-:W-:Y:S02]  /*8360*/  IMNMX R3, R3, R0, PT ;  /* 0x0000000003037217 */ /* 0x000fe40003800200 */
.L_x_208:
[----:B------:R-:W-:Y:S01]  /*8370*/  FMNMX.FTZ R106, R19, R101, !PT ;  /* 0x00000065136a7209 */ /* 0x000fe20007810000 */
[----:B------:R-:W-:Y:S01]  /*8380*/  LDSM.16.MT88.4 R36, [R210+0x1880] ;  /* 0x00188000d224783b */ /* 0x000fe20000004200 */
        /* <DEDUP_REMOVED lines=25> */
[----:B------:R-:W-:Y:S02]  /*8520*/  ISETP.NE.AND P0, PT, R13, RZ, PT ;  /* 0x000000ff0d00720c */ /* 0x000fe40003f05270 */
[----:B------:R-:W-:Y:S02]  /*8530*/  FMNMX.FTZ R104, R15, R104, !PT ;  /* 0x000000680f687209 */ /* 0x000fe40007810000 */
[----:B------:R-:W-:Y:S02]  /*8540*/  ISETP.GT.AND P0, PT, R2, RZ, !P0 ;  /* 0x000000ff0200720c */ /* 0x000fe40004704270 */
[----:B------:R-:W-:Y:S02]  /*8550*/  FMNMX.FTZ R104, R17, R104, !PT ;  /* 0x0000006811687209 */ /* 0x000fe40007810000 */
[----:B------:R-:W-:Y:S02]  /*8560*/  ISETP.LT.OR P0, PT, R3, 0x1, P0 ;  /* 0x000000010300780c */ /* 0x000fe40000701670 */
[----:B------:R-:W-:Y:S02]  /*8570*/  FMNMX.FTZ R104, R18, R104, !PT ;  /* 0x0000006812687209 */ /* 0x000fe40007810000 */
[----:B------:R-:W-:Y:S02]  /*8580*/  FSEL R13, R188, -INF , !P0 ;  /* 0xff800000bc0d7808 */ /* 0x000fe40004000000 */
[----:B------:R-:W-:Y:S02]  /*8590*/  FMNMX.FTZ R104, R169, R104, !PT ;  /* 0x00000068a9687209 */ /* 0x000fe40007810000 */
[----:B------:R-:W-:Y:S02]  /*85a0*/  ISETP.NE.AND P0, PT, R12, RZ, PT ;  /* 0x000000ff0c00720c */ /* 0x000fe40003f05270 */
[----:B------:R-:W-:Y:S02]  /*85b0*/  FMNMX.FTZ R104, R171, R104, !PT ;  /* 0x00000068ab687209 */ /* 0x000fe40007810000 */
[----:B------:R-:W-:Y:S02]  /*85c0*/  ISETP.GT.AND P0, PT, R2, 0x1, !P0 ;  /* 0x000000010200780c */ /* 0x000fe40004704270 */
[----:B------:R-:W-:Y:S02]  /*85d0*/  FMNMX.FTZ R104, R173, R104, !PT ;  /* 0x00000068ad687209 */ /* 0x000fe40007810000 */
[----:B-1----:R-:W-:Y:S02]  /*85e0*/  FMNMX.FTZ R106, R106, R0, !PT ;  /* 0x000000006a6a7209 */ /* 0x002fe40007810000 */
[----:B------:R-:W-:Y:S02]  /*85f0*/  FMNMX.FTZ R104, R175, R104, !PT ;  /* 0x00000068af687209 */ /* 0x000fe40007810000 */
[----:B------:R-:W-:Y:S01]  /*8600*/  ISETP.LT.OR P0, PT, R3, 0x2, P0 ;  /* 0x000000020300780c */ /* 0x000fe20000701670 */
[----:B------:R-:W1:Y:S01]  /*8610*/  SHFL.BFLY PT, R0, R106, 0x1, 0x1f ;  /* 0x0c201f006a007f89 */ /* 0x000e6200000e0000 */
[----:B------:R-:W-:Y:S02]  /*8620*/  FMNMX.FTZ R104, R186, R104, !PT ;  /* 0x00000068ba687209 */ /* 0x000fe40007810000 */
[----:B------:R-:W-:Y:S02]  /*8630*/  FSEL R12, R185, -INF , !P0 ;  /* 0xff800000b90c7808 */ /* 0x000fe40004000000 */
[----:B------:R-:W-:Y:S02]  /*8640*/  FMNMX.FTZ R104, R187, R104, !PT ;  /* 0x00000068bb687209 */ /* 0x000fe40007810000 */
[----:B------:R-:W-:Y:S02]  /*8650*/  ISETP.NE.AND P0, PT, R11, RZ, PT ;  /* 0x000000ff0b00720c */ /* 0x000fe40003f05270 */
[----:B------:R-:W-:Y:S02]  /*8660*/  FMNMX.FTZ R104, R190, R104, !PT ;  /* 0x00000068be687209 */ /* 0x000fe40007810000 */
[----:B------:R-:W-:Y:S02]  /*8670*/  ISETP.GT.AND P0, PT, R2, 0x8, !P0 ;  /* 0x000000080200780c */ /* 0x000fe40004704270 */
[----:B------:R-:W-:Y:S02]  /*8680*/  FMNMX.FTZ R104, R192, R104, !PT ;  /* 0x00000068c0687209 */ /* 0x000fe40007810000 */
[----:B------:R-:W-:Y:S04]  /*8690*/  ISETP.LT.OR P0, PT, R3, 0x9, P0 ;  /* 0x000000090300780c */ /* 0x000fe80000701670 */
[----:B------:R-:W-:Y:S02]  /*86a0*/  FSEL R11, R179, -INF , !P0 ;  /* 0xff800000b30b7808 */ /* 0x000fe40004000000 */
[----:B------:R-:W-:Y:S02]  /*86b0*/  ISETP.NE.AND P0, PT, R10, RZ, PT ;  /* 0x000000ff0a00720c */ /* 0x000fe40003f05270 */
[----:B-1----:R-:W-:Y:S02]  /*86c0*/  FMNMX.FTZ R106, R106, R0, !PT ;  /* 0x000000006a6a7209 */ /* 0x002fe40007810000 */
[----:B------:R-:W1:Y:S01]  /*86d0*/  SHFL.BFLY PT, R0, R105, 0x2, 0x1f ;  /* 0x0c401f0069007f89 */ /* 0x000e6200000e0000 */
[----:B------:R-:W-:Y:S02]  /*86e0*/  ISETP.GT.AND P0, PT, R2, 0x9, !P0 ;  /* 0x000000090200780c */ /* 0x000fe40004704270 */
[----:B------:R-:W-:Y:S02]  /*86f0*/  FMUL.FTZ R110, R106, c[0x0][0x2d0] ;  /* 0x0000b4006a6e7a20 */ /* 0x000fe40000410000 */
[----:B------:R-:W-:Y:S04]  /*8700*/  ISETP.LT.OR P0, PT, R3, 0xa, P0 ;  /* 0x0000000a0300780c */ /* 0x000fe80000701670 */
[----:B------:R-:W-:Y:S02]  /*8710*/  FSEL R10, R178, -INF , !P0 ;  /* 0xff800000b20a7808 */ /* 0x000fe40004000000 */
[----:B------:R-:W-:Y:S04]  /*8720*/  ISETP.NE.AND P0, PT, R9, RZ, PT ;  /* 0x000000ff0900720c */ /* 0x000fe80003f05270 */
[----:B------:R-:W-:Y:S04]  /*8730*/  ISETP.GT.AND P0, PT, R2, 0x10, !P0 ;  /* 0x000000100200780c */ /* 0x000fe80004704270 */
[----:B------:R-:W-:Y:S04]  /*8740*/  ISETP.LT.OR P0, PT, R3, 0x11, P0 ;  /* 0x000000110300780c */ /* 0x000fe80000701670 */
[----:B------:R-:W-:Y:S02]  /*8750*/  FSEL R172, R172, -INF , !P0 ;  /* 0xff800000acac7808 */ /* 0x000fe40004000000 */
[----:B-1----:R-:W-:Y:S02]  /*8760*/  FMNMX.FTZ R105, R105, R0, !PT ;  /* 0x0000000069697209 */ /* 0x002fe40007810000 */
[----:B------:R-:W-:Y:S02]  /*8770*/  ISETP.GT.AND P0, PT, R2, 0x11, !P6 ;  /* 0x000000110200780c */ /* 0x000fe40007704270 */
[----:B------:R-:W-:Y:S01]  /*8780*/  ISETP.NE.AND P6, PT, R8, RZ, PT ;  /* 0x000000ff0800720c */ /* 0x000fe20003fc5270 */
[----:B------:R-:W1:Y:S01]  /*8790*/  SHFL.BFLY PT, R0, R105, 0x1, 0x1f ;  /* 0x0c201f0069007f89 */ /* 0x000e6200000e0000 */
[C---:B------:R-:W-:Y:S04]  /*87a0*/  ISETP.LT.OR P0, PT, R3.reuse, 0x12, P0 ;  /* 0x000000120300780c */ /* 0x040fe80000701670 */
[----:B------:R-:W-:Y:S02]  /*87b0*/  FSEL R174, R174, -INF , !P0 ;  /* 0xff800000aeae7808 */ /* 0x000fe40004000000 */
[----:B------:R-:W-:Y:S04]  /*87c0*/  ISETP.GT.AND P0, PT, R2, 0x18, !P5 ;  /* 0x000000180200780c */ /* 0x000fe80006f04270 */
[C---:B------:R-:W-:Y:S04]  /*87d0*/  ISETP.LT.OR P0, PT, R3.reuse, 0x19, P0 ;  /* 0x000000190300780c */ /* 0x040fe80000701670 */
[----:B------:R-:W-:Y:S02]  /*87e0*/  FSEL R178, R30, -INF , !P0 ;  /* 0xff8000001eb27808 */ /* 0x000fe40004000000 */
[C---:B------:R-:W-:Y:S04]  /*87f0*/  ISETP.GT.AND P0, PT, R2.reuse, 0x19, !P4 ;  /* 0x000000190200780c */ /* 0x040fe80006704270 */
[----:B------:R-:W-:Y:S02]  /*8800*/  ISETP.LT.OR P0, PT, R3, 0x1a, P0 ;  /* 0x0000001a0300780c */ /* 0x000fe40000701670 */
[----:B-1----:R-:W-:Y:S02]  /*8810*/  FMNMX.FTZ R105, R105, R0, !PT ;  /* 0x0000000069697209 */ /* 0x002fe40007810000 */
[----:B------:R-:W1:Y:S01]  /*8820*/  SHFL.BFLY PT, R0, R104, 0x2, 0x1f ;  /* 0x0c401f0068007f89 */ /* 0x000e6200000e0000 */
[----:B------:R-:W-:Y:S02]  /*8830*/  FSEL R179, R31, -INF , !P0 ;  /* 0xff8000001fb37808 */ /* 0x000fe40004000000 */
[----:B------:R-:W-:Y:S01]  /*8840*/  ISETP.GT.AND P0, PT, R2, 0x20, !P3 ;  /* 0x000000200200780c */ /* 0x000fe20005f04270 */
[----:B------:R-:W-:Y:S03]  /*8850*/  FMUL.FTZ R111, R105, c[0x0][0x2d0] ;  /* 0x0000b400696f7a20 */ /* 0x000fe60000410000 */
[C---:B------:R-:W-:Y:S04]  /*8860*/  ISETP.LT.OR P0, PT, R3.reuse, 0x21, P0 ;  /* 0x000000210300780c */ /* 0x040fe80000701670 */
[----:B------:R-:W-:Y:S02]  /*8870*/  FSEL R183, R42, -INF , !P0 ;  /* 0xff8000002ab77808 */ /* 0x000fe40004000000 */
[C---:B------:R-:W-:Y:S04]  /*8880*/  ISETP.GT.AND P0, PT, R2.reuse, 0x21, !P2 ;  /* 0x000000210200780c */ /* 0x040fe80005704270 */
[----:B------:R-:W-:Y:S04]  /*8890*/  ISETP.LT.OR P0, PT, R3, 0x22, P0 ;  /* 0x000000220300780c */ /* 0x000fe80000701670 */
[----:B------:R-:W-:Y:S02]  /*88a0*/  FSEL R185, R43, -INF , !P0 ;  /* 0xff8000002bb97808 */ /* 0x000fe40004000000 */
[----:B------:R-:W-:Y:S02]  /*88b0*/  ISETP.GT.AND P0, PT, R2, 0x28, !P1 ;  /* 0x000000280200780c */ /* 0x000fe40004f04270 */
[----:B-1----:R-:W-:Y:S02]  /*88c0*/  FMNMX.FTZ R104, R104, R0, !PT ;  /* 0x0000000068687209 */ /* 0x002fe40007810000 */
[----:B------:R-:W-:Y:S03]  /*88d0*/  ISETP.LT.OR P0, PT, R3, 0x29, P0 ;  /* 0x000000290300780c */ /* 0x000fe60000701670 */
[----:B------:R-:W1:Y:S01]  /*88e0*/  SHFL.BFLY PT, R0, R104, 0x1, 0x1f ;  /* 0x0c201f0068007f89 */ /* 0x000e6200000e0000 */
[----:B------:R-:W-:Y:S02]  /*88f0*/  FSEL R188, R27, -INF , !P0 ;  /* 0xff8000001bbc7808 */ /* 0x000fe40004000000 */
[----:B------:R-:W-:Y:S04]  /*8900*/  ISETP.GT.AND P0, PT, R2, 0x29, !P6 ;  /* 0x000000290200780c */ /* 0x000fe80007704270 */
[----:B------:R-:W-:Y:S04]  /*8910*/  ISETP.LT.OR P0, PT, R3, 0x2a, P0 ;  /* 0x0000002a0300780c */ /* 0x000fe80000701670 */
[----:B------:R-:W-:Y:S02]  /*8920*/  FSEL R109, R47, -INF , !P0 ;  /* 0xff8000002f6d7808 */ /* 0x000fe40004000000 */
[----:B------:R-:W-:Y:S04]  /*8930*/  FSETP.NEU.FTZ.AND P0, PT, R106, -INF , PT ;  /* 0xff8000006a00780b */ /* 0x000fe80003f1d000 */
[----:B------:R-:W-:Y:S02]  /*8940*/  FSEL R110, R110, RZ, P0 ;  /* 0x000000ff6e6e7208 */ /* 0x000fe40000000000 */
[----:B------:R-:W-:Y:S02]  /*8950*/  FSEL R3, R106, RZ, P0 ;  /* 0x000000ff6a037208 */ /* 0x000fe40000000000 */
[----:B------:R-:W-:Y:S01]  /*8960*/  FSETP.NEU.FTZ.AND P0, PT, R105, -INF , PT ;  /* 0xff8000006900780b */ /* 0x000fe20003f1d000 */
[--C-:B------:R-:W-:Y:S01]  /*8970*/  FFMA.FTZ R6, R24, c[0x0][0x2d0], -R110.reuse ;  /* 0x0000b40018067a23 */ /* 0x100fe2000001086e */
[----:B-1----:R-:W-:Y:S01]  /*8980*/  FMNMX.FTZ R104, R104, R0, !PT ;  /* 0x0000000068687209 */ /* 0x002fe20007810000 */
[----:B------:R-:W-:Y:S01]  /*8990*/  FFMA.FTZ R7, R23, c[0x0][0x2d0], -R110 ;  /* 0x0000b40017077a23 */ /* 0x000fe2000001086e */
[----:B------:R-:W-:Y:S01]  /*89a0*/  FMNMX.FTZ R0, R13, R108, !PT ;  /* 0x0000006c0d007209 */ /* 0x000fe20007810000 */
[----:B------:R1:W-:Y:S01]  /*89b0*/  MUFU.EX2 R250, R6 ;  /* 0x0000000600fa7308 */ /* 0x0003e20000000800 */
[----:B------:R-:W-:Y:S01]  /*89c0*/  FSEL R111, R111, RZ, P0 ;  /* 0x000000ff6f6f7208 */ /* 0x000fe20000000000 */
[----:B------:R-:W-:Y:S01]  /*89d0*/  FMUL.FTZ R164, R104, c[0x0][0x2d0] ;  /* 0x0000b40068a47a20 */ /* 0x000fe20000410000 */
[----:B------:R-:W-:Y:S02]  /*89e0*/  FMNMX.FTZ R0, R12, R0, !PT ;  /* 0x000000000c007209 */ /* 0x000fe40007810000 */
[----:B------:R-:W-:Y:S02]  /*89f0*/  FSEL R4, R105, RZ, P0 ;  /* 0x000000ff69047208 */ /* 0x000fe40000000000 */
[----:B------:R-:W-:Y:S02]  /*8a00*/  FMNMX.FTZ R0, R11, R0, !PT ;  /* 0x000000000b007209 */ /* 0x000fe40007810000 */
[----:B------:R-:W-:Y:S01]  /*8a10*/  FSETP.NEU.FTZ.AND P0, PT, R104, -INF , PT ;  /* 0xff8000006800780b */ /* 0x000fe20003f1d000 */
[----:B------:R-:W-:Y:S01]  /*8a20*/  MUFU.EX2 R249, R7 ;  /* 0x0000000700f97308 */ /* 0x000fe20000000800 */
[----:B------:R-:W-:Y:S02]  /*8a30*/  FMNMX.FTZ R0, R10, R0, !PT ;  /* 0x000000000a007209 */ /* 0x000fe40007810000 */
[----:B------:R-:W-:Y:S02]  /*8a40*/  FSEL R164, R164, RZ, P0 ;  /* 0x000000ffa4a47208 */ /* 0x000fe40000000000 */
[----:B------:R-:W-:Y:S02]  /*8a50*/  FMNMX.FTZ R0, R172, R0, !PT ;  /* 0x00000000ac007209 */ /* 0x000fe40007810000 */
[----:B------:R-:W-:Y:S02]  /*8a60*/  FSEL R5, R104, RZ, P0 ;  /* 0x000000ff68057208 */ /* 0x000fe40000000000 */
[----:B------:R-:W-:Y:S04]  /*8a70*/  FMNMX.FTZ R0, R174, R0, !PT ;  /* 0x00000000ae007209 */ /* 0x000fe80007810000 */
[----:B------:R-:W-:Y:S01]  /*8a80*/  FMNMX.FTZ R0, R178, R0, !PT ;  /* 0x00000000b2007209 */ /* 0x000fe20007810000 */
[----:B-1----:R-:W-:Y:S03]  /*8a90*/  FFMA.FTZ R6, R17, c[0x0][0x2d0], -R164 ;  /* 0x0000b40011067a23 */ /* 0x002fe600000108a4 */
[----:B------:R-:W-:Y:S01]  /*8aa0*/  FMNMX.FTZ R0, R179, R0, !PT ;  /* 0x00000000b3007209 */ /* 0x000fe20007810000 */
[----:B------:R1:W-:Y:S03]  /*8ab0*/  MUFU.EX2 R242, R6 ;  /* 0x0000000600f27308 */ /* 0x0003e60000000800 */
[----:B------:R-:W-:Y:S04]  /*8ac0*/  FMNMX.FTZ R0, R183, R0, !PT ;  /* 0x00000000b7007209 */ /* 0x000fe80007810000 */
[----:B------:R-:W-:Y:S04]  /*8ad0*/  FMNMX.FTZ R0, R185, R0, !PT ;  /* 0x00000000b9007209 */ /* 0x000fe80007810000 */
[----:B------:R-:W-:Y:S04]  /*8ae0*/  FMNMX.FTZ R0, R188, R0, !PT ;  /* 0x00000000bc007209 */ /* 0x000fe80007810000 */
[----:B------:R-:W-:Y:S05]  /*8af0*/  FMNMX.FTZ R0, R109, R0, !PT ;  /* 0x000000006d007209 */ /* 0x000fea0007810000 */
[----:B------:R-:W2:Y:S02]  /*8b00*/  SHFL.BFLY PT, R2, R0, 0x2, 0x1f ;  /* 0x0c401f0000027f89 */ /* 0x000ea400000e0000 */
[----:B--2---:R-:W-:Y:S06]  /*8b10*/  FMNMX.FTZ R0, R0, R2, !PT ;  /* 0x0000000200007209 */ /* 0x004fec0007810000 */
[----:B------:R-:W2:Y:S02]  /*8b20*/  SHFL.BFLY PT, R2, R0, 0x1, 0x1f ;  /* 0x0c201f0000027f89 */ /* 0x000ea400000e0000 */
[----:B--2---:R-:W-:Y:S01]  /*8b30*/  FMNMX.FTZ R102, R0, R2, !PT ;  /* 0x0000000200667209 */ /* 0x004fe20007810000 */
[--C-:B------:R-:W-:Y:S03]  /*8b40*/  FFMA.FTZ R0, R19, c[0x0][0x2d0], -R110.reuse ;  /* 0x0000b40013007a23 */ /* 0x100fe6000001086e */
[C---:B------:R-:W-:Y:S01]  /*8b50*/  FSETP.NEU.FTZ.AND P0, PT, R102.reuse, -INF , PT ;  /* 0xff8000006600780b */ /* 0x040fe20003f1d000 */
[----:B------:R2:W3:Y:S01]  /*8b60*/  MUFU.EX2 R248, R0 ;  /* 0x0000000000f87308 */ /* 0x0004e20000000800 */
[C---:B------:R-:W-:Y:S02]  /*8b70*/  FMUL.FTZ R165, R102.reuse, c[0x0][0x2d0] ;  /* 0x0000b40066a57a20 */ /* 0x040fe40000410000 */
[----:B------:R-:W-:Y:S03]  /*8b80*/  FSEL R2, R102, RZ, P0 ;  /* 0x000000ff66027208 */ /* 0x000fe60000000000 */
[----:B------:R-:W-:Y:S02]  /*8b90*/  FSEL R165, R165, RZ, P0 ;  /* 0x000000ffa5a57208 */ /* 0x000fe40000000000 */
[----:B------:R-:W-:Y:S03]  /*8ba0*/  ISETP.GT.AND P0, PT, R226, R252, PT ;  /* 0x000000fce200720c */ /* 0x000fe60003f04270 */
[----:B-1----:R-:W-:Y:S04]  /*8bb0*/  FFMA.FTZ R6, R11, c[0x0][0x2d0], -R165 ;  /* 0x0000b4000b067a23 */ /* 0x002fe800000108a5 */
[----:B------:R-:W-:Y:S01]  /*8bc0*/  MUFU.EX2 R238, R6 ;  /* 0x0000000600ee7308 */ /* 0x000fe20000000800 */
[----:B--2---:R-:W-:Y:S01]  /*8bd0*/  FFMA.FTZ R0, R25, c[0x0][0x2d0], -R110 ;  /* 0x0000b40019007a23 */ /* 0x004fe2000001086e */
[----:B---3--:R-:W-:Y:S08]  /*8be0*/  F2FP.PACK_AB R160, R249, R248 ;  /* 0x000000f8f9a0723e */ /* 0x008ff000000000ff */
[----:B------:R1:W2:Y:S02]  /*8bf0*/  MUFU.EX2 R251, R0 ;  /* 0x0000000000fb7308 */ /* 0x0002a40000000800 */
[--C-:B-1----:R-:W-:Y:S01]  /*8c00*/  FFMA.FTZ R0, R16, c[0x0][0x2d0], -R111.reuse ;  /* 0x0000b40010007a23 */ /* 0x102fe2000001086f */
[----:B--2---:R-:W-:Y:S07]  /*8c10*/  F2FP.PACK_AB R162, R251, R250 ;  /* 0x000000fafba2723e */ /* 0x004fee00000000ff */
[----:B------:R1:W-:Y:S02]  /*8c20*/  MUFU.EX2 R244, R0 ;  /* 0x0000000000f47308 */ /* 0x0003e40000000800 */
[--C-:B-1----:R-:W-:Y:S08]  /*8c30*/  FFMA.FTZ R0, R20, c[0x0][0x2d0], -R111.reuse ;  /* 0x0000b40014007a23 */ /* 0x102ff0000001086f */
[----:B------:R1:W2:Y:S02]  /*8c40*/  MUFU.EX2 R245, R0 ;  /* 0x0000000000f57308 */ /* 0x0002a40000000800 */
[--C-:B-1----:R-:W-:Y:S01]  /*8c50*/  FFMA.FTZ R0, R21, c[0x0][0x2d0], -R111.reuse ;  /* 0x0000b40015007a23 */ /* 0x102fe2000001086f */
[----:B--2---:R-:W-:Y:S07]  /*8c60*/  F2FP.PACK_AB R161, R245, R244 ;  /* 0x000000f4f5a1723e */ /* 0x004fee00000000ff */
[----:B------:R1:W-:Y:S02]  /*8c70*/  MUFU.EX2 R246, R0 ;  /* 0x0000000000f67308 */ /* 0x0003e40000000800 */
[----:B-1----:R-:W-:Y:S02]  /*8c80*/  FFMA.FTZ R0, R22, c[0x0][0x2d0], -R111 ;  /* 0x0000b40016007a23 */ /* 0x002fe4000001086f */
[----:B------:R-:W1:Y:S06]  /*8c90*/  LDSM.16.MT88.4 R20, [R209+0x1880] ;  /* 0x00188000d114783b */ /* 0x000e6c0000004200 */
[----:B------:R2:W3:Y:S02]  /*8ca0*/  MUFU.EX2 R247, R0 ;  /* 0x0000000000f77308 */ /* 0x0004e40000000800 */
[--C-:B--2---:R-:W-:Y:S01]  /*8cb0*/  FFMA.FTZ R0, R14, c[0x0][0x2d0], -R164.reuse ;  /* 0x0000b4000e007a23 */ /* 0x104fe200000108a4 */
[----:B---3--:R-:W-:Y:S07]  /*8cc0*/  F2FP.PACK_AB R163, R247, R246 ;  /* 0x000000f6f7a3723e */ /* 0x008fee00000000ff */
[----:B------:R2:W-:Y:S02]  /*8cd0*/  MUFU.EX2 R240, R0 ;  /* 0x0000000000f07308 */ /* 0x0005e40000000800 */
[--C-:B--2---:R-:W-:Y:S08]  /*8ce0*/  FFMA.FTZ R0, R15, c[0x0][0x2d0], -R164.reuse ;  /* 0x0000b4000f007a23 */ /* 0x104ff000000108a4 */
[----:B------:R2:W-:Y:S02]  /*8cf0*/  MUFU.EX2 R241, R0 ;  /* 0x0000000000f17308 */ /* 0x0005e40000000800 */
[----:B--2---:R-:W-:Y:S08]  /*8d00*/  FFMA.FTZ R0, R18, c[0x0][0x2d0], -R164 ;  /* 0x0000b40012007a23 */ /* 0x004ff000000108a4 */
[----:B------:R2:W-:Y:S02]  /*8d10*/  MUFU.EX2 R243, R0 ;  /* 0x0000000000f37308 */ /* 0x0005e40000000800 */
[----:B--2---:R-:W-:Y:S04]  /*8d20*/  FADD.FTZ R0, -R3, R101 ;  /* 0x0000006503007221 */ /* 0x004fe80000010100 */
[----:B------:R-:W-:Y:S04]  /*8d30*/  FMUL.FTZ R0, R0, c[0x0][0x2d0] ;  /* 0x0000b40000007a20 */ /* 0x000fe80000410000 */
[----:B------:R2:W3:Y:S02]  /*8d40*/  MUFU.EX2 R101, R0 ;  /* 0x0000000000657308 */ /* 0x0004e40000000800 */
[----:B--2---:R-:W-:Y:S02]  /*8d50*/  FADD.FTZ R0, -R4, R103 ;  /* 0x0000006704007221 */ /* 0x004fe40000010100 */
[----:B------:R-:W-:Y:S02]  /*8d60*/  FFMA.FTZ R4, R12, c[0x0][0x2d0], -R165 ;  /* 0x0000b4000c047a23 */ /* 0x000fe400000108a5 */
[----:B------:R-:W-:Y:S04]  /*8d70*/  FMUL.FTZ R0, R0, c[0x0][0x2d0] ;  /* 0x0000b40000007a20 */ /* 0x000fe80000410000 */
[----:B------:R2:W-:Y:S01]  /*8d80*/  MUFU.EX2 R237, R4 ;  /* 0x0000000400ed7308 */ /* 0x0005e20000000800 */
[C---:B---3--:R-:W-:Y:S02]  /*8d90*/  FMUL.FTZ R16, R101.reuse, R124 ;  /* 0x0000007c65107220 */ /* 0x048fe40000410000 */
[C---:B------:R-:W-:Y:S02]  /*8da0*/  FMUL.FTZ R17, R101.reuse, R125 ;  /* 0x0000007d65117220 */ /* 0x040fe40000410000 */
[C---:B------:R-:W-:Y:S02]  /*8db0*/  FMUL.FTZ R32, R101.reuse, R140 ;  /* 0x0000008c65207220 */ /* 0x040fe40000410000 */
[C---:B------:R-:W-:Y:S02]  /*8dc0*/  FMUL.FTZ R33, R101.reuse, R141 ;  /* 0x0000008d65217220 */ /* 0x040fe40000410000 */
[C---:B------:R-:W-:Y:S01]  /*8dd0*/  FMUL.FTZ R49, R101.reuse, R157 ;  /* 0x0000009d65317220 */ /* 0x040fe20000410000 */
[----:B------:R3:W4:Y:S01]  /*8de0*/  MUFU.EX2 R100, R0 ;  /* 0x0000000000647308 */ /* 0x0007220000000800 */
[C---:B------:R-:W-:Y:S02]  /*8df0*/  FMUL.FTZ R52, R101.reuse, R52 ;  /* 0x0000003465347220 */ /* 0x040fe40000410000 */
[C---:B------:R-:W-:Y:S02]  /*8e00*/  FMUL.FTZ R53, R101.reuse, R53 ;  /* 0x0000003565357220 */ /* 0x040fe40000410000 */
[C---:B------:R-:W-:Y:S02]  /*8e10*/  FMUL.FTZ R64, R101.reuse, R64 ;  /* 0x0000004065407220 */ /* 0x040fe40000410000 */
[C---:B------:R-:W-:Y:S02]  /*8e20*/  FMUL.FTZ R65, R101.reuse, R65 ;  /* 0x0000004165417220 */ /* 0x040fe40000410000 */
[C---:B------:R-:W-:Y:S02]  /*8e30*/  FMUL.FTZ R68, R101.reuse, R68 ;  /* 0x0000004465447220 */ /* 0x040fe40000410000 */
[C---:B------:R-:W-:Y:S02]  /*8e40*/  FMUL.FTZ R69, R101.reuse, R69 ;  /* 0x0000004565457220 */ /* 0x040fe40000410000 */
[C---:B------:R-:W-:Y:S02]  /*8e50*/  FMUL.FTZ R80, R101.reuse, R80 ;  /* 0x0000005065507220 */ /* 0x040fe40000410000 */
[----:B--2---:R-:W-:Y:S01]  /*8e60*/  FMUL.FTZ R4, R101, R112 ;  /* 0x0000007065047220 */ /* 0x004fe20000410000 */
[----:B------:R-:W-:Y:S01]  /*8e70*/  F2FP.PACK_AB R112, R241, R240 ;  /* 0x000000f0f170723e */ /* 0x000fe200000000ff */
[C---:B------:R-:W-:Y:S02]  /*8e80*/  FMUL.FTZ R81, R101.reuse, R81 ;  /* 0x0000005165517220 */ /* 0x040fe40000410000 */
[C---:B------:R-:W-:Y:S02]  /*8e90*/  FMUL.FTZ R96, R101.reuse, R96 ;  /* 0x0000006065607220 */ /* 0x040fe40000410000 */
[C---:B------:R-:W-:Y:S02]  /*8ea0*/  FMUL.FTZ R97, R101.reuse, R97 ;  /* 0x0000006165617220 */ /* 0x040fe40000410000 */
[----:B------:R-:W-:Y:S02]  /*8eb0*/  FMUL.FTZ R84, R101, R84 ;  /* 0x0000005465547220 */ /* 0x000fe40000410000 */
[----:B---3--:R-:W-:Y:S02]  /*8ec0*/  FADD.FTZ R0, -R5, R107 ;  /* 0x0000006b05007221 */ /* 0x008fe40000010100 */
[--C-:B------:R-:W-:Y:S02]  /*8ed0*/  FFMA.FTZ R5, R13, c[0x0][0x2d0], -R165.reuse ;  /* 0x0000b4000d057a23 */ /* 0x100fe400000108a5 */
[----:B------:R-:W-:Y:S02]  /*8ee0*/  FMUL.FTZ R0, R0, c[0x0][0x2d0] ;  /* 0x0000b40000007a20 */ /* 0x000fe40000410000 */
[----:B------:R2:W3:Y:S01]  /*8ef0*/  MUFU.EX2 R236, R5 ;  /* 0x0000000500ec7308 */ /* 0x0004e20000000800 */
[C---:B----4-:R-:W-:Y:S01]  /*8f00*/  FMUL.FTZ R6, R100.reuse, R114 ;  /* 0x0000007264067220 */ /* 0x050fe20000410000 */
[----:B------:R-:W-:Y:S01]  /*8f10*/  F2FP.PACK_AB R114, R243, R242 ;  /* 0x000000f2f372723e */ /* 0x000fe200000000ff */
[C---:B------:R-:W-:Y:S02]  /*8f20*/  FMUL.FTZ R7, R100.reuse, R115 ;  /* 0x0000007364077220 */ /* 0x040fe40000410000 */
[C---:B------:R-:W-:Y:S02]  /*8f30*/  FMUL.FTZ R18, R100.reuse, R126 ;  /* 0x0000007e64127220 */ /* 0x040fe40000410000 */
[C---:B------:R-:W-:Y:S02]  /*8f40*/  FMUL.FTZ R19, R100.reuse, R127 ;  /* 0x0000007f64137220 */ /* 0x040fe40000410000 */
[----:B------:R-:W-:Y:S01]  /*8f50*/  LDSM.16.MT88.4 R124, [R210+0x1c80] ;  /* 0x001c8000d27c783b */ /* 0x000fe20000004200 */
[----:B------:R4:W5:Y:S01]  /*8f60*/  MUFU.EX2 R3, R0 ;  /* 0x0000000000037308 */ /* 0x0009620000000800 */
[C---:B------:R-:W-:Y:S02]  /*8f70*/  FMUL.FTZ R34, R100.reuse, R142 ;  /* 0x0000008e64227220 */ /* 0x040fe40000410000 */
[C---:B------:R-:W-:Y:S02]  /*8f80*/  FMUL.FTZ R35, R100.reuse, R143 ;  /* 0x0000008f64237220 */ /* 0x040fe40000410000 */
[C---:B------:R-:W-:Y:S02]  /*8f90*/  FMUL.FTZ R50, R100.reuse, R158 ;  /* 0x0000009e64327220 */ /* 0x040fe40000410000 */
[----:B------:R-:W-:Y:S01]  /*8fa0*/  LDSM.16.MT88.4 R140, [R210+0x2080] ;  /* 0x00208000d28c783b */ /* 0x000fe20000004200 */
[C---:B------:R-:W-:Y:S02]  /*8fb0*/  FMUL.FTZ R51, R100.reuse, R159 ;  /* 0x0000009f64337220 */ /* 0x040fe40000410000 */
[C---:B------:R-:W-:Y:S02]  /*8fc0*/  FMUL.FTZ R54, R100.reuse, R54 ;  /* 0x0000003664367220 */ /* 0x040fe40000410000 */
[C---:B------:R-:W-:Y:S02]  /*8fd0*/  FMUL.FTZ R55, R100.reuse, R55 ;  /* 0x0000003764377220 */ /* 0x040fe40000410000 */
[----:B--2---:R-:W-:Y:S01]  /*8fe0*/  FMUL.FTZ R5, R101, R113 ;  /* 0x0000007165057220 */ /* 0x004fe20000410000 */
[----:B---3--:R-:W-:Y:S01]  /*8ff0*/  F2FP.PACK_AB R113, R237, R236 ;  /* 0x000000eced71723e */ /* 0x008fe200000000ff */
[C---:B------:R-:W-:Y:S02]  /*9000*/  FMUL.FTZ R66, R100.reuse, R66 ;  /* 0x0000004264427220 */ /* 0x040fe40000410000 */
[C---:B------:R-:W-:Y:S02]  /*9010*/  FMUL.FTZ R67, R100.reuse, R67 ;  /* 0x0000004364437220 */ /* 0x040fe40000410000 */
[C---:B------:R-:W-:Y:S01]  /*9020*/  FMUL.FTZ R70, R100.reuse, R70 ;  /* 0x0000004664467220 */ /* 0x040fe20000410000 */
[-C--:B-1----:R-:W-:Y:S01]  /*9030*/  HMMA.16816.F32 R4, R160, R20.reuse, R4 ;  /* 0x00000014a004723c */ /* 0x082fe20000001804 */
[----:B------:R-:W-:Y:S02]  /*9040*/  FMUL.FTZ R71, R100, R71 ;  /* 0x0000004764477220 */ /* 0x000fe40000410000 */
[----:B----4-:R-:W-:Y:S02]  /*9050*/  FFMA.FTZ R0, R10, c[0x0][0x2d0], -R165 ;  /* 0x0000b4000a007a23 */ /* 0x010fe400000108a5 */
[C---:B-----5:R-:W-:Y:S02]  /*9060*/  FMUL.FTZ R8, R3.reuse, R116 ;  /* 0x0000007403087220 */ /* 0x060fe40000410000 */
[----:B------:R-:W1:Y:S01]  /*9070*/  MUFU.EX2 R239, R0 ;  /* 0x0000000000ef7308 */ /* 0x000e620000000800 */
[C---:B------:R-:W-:Y:S04]  /*9080*/  FMUL.FTZ R9, R3.reuse, R117 ;  /* 0x0000007503097220 */ /* 0x040fe80000410000 */
[C---:B------:R-:W-:Y:S02]  /*9090*/  FMUL.FTZ R12, R3.reuse, R120 ;  /* 0x00000078030c7220 */ /* 0x040fe40000410000 */
        /* <DEDUP_REMOVED lines=8> */
[----:B------:R-:W-:Y:S01]  /*9120*/  FMUL.FTZ R57, R3, R57 ;  /* 0x0000003903397220 */ /* 0x000fe20000410000 */
[----:B-1----:R-:W-:Y:S01]  /*9130*/  F2FP.PACK_AB R115, R239, R238 ;  /* 0x000000eeef73723e */ /* 0x002fe200000000ff */
[----:B------:R-:W-:Y:S02]  /*9140*/  FADD.FTZ R0, -R2, R108 ;  /* 0x0000006c02007221 */ /* 0x000fe40000010100 */
[--C-:B------:R-:W-:Y:S02]  /*9150*/  FFMA.FTZ R2, R40, c[0x0][0x2d0], -R110.reuse ;  /* 0x0000b40028027a23 */ /* 0x100fe4000001086e */
[----:B------:R-:W-:Y:S02]  /*9160*/  FMUL.FTZ R0, R0, c[0x0][0x2d0] ;  /* 0x0000b40000007a20 */ /* 0x000fe40000410000 */
[----:B------:R1:W-:Y:S01]  /*9170*/  MUFU.EX2 R235, R2 ;  /* 0x0000000200eb7308 */ /* 0x0003e20000000800 */
[C---:B------:R-:W-:Y:S02]  /*9180*/  FMUL.FTZ R40, R3.reuse, R148 ;  /* 0x0000009403287220 */ /* 0x040fe40000410000 */
[C---:B------:R-:W-:Y:S02]  /*9190*/  FMUL.FTZ R60, R3.reuse, R60 ;  /* 0x0000003c033c7220 */ /* 0x040fe40000410000 */
[C---:B------:R-:W-:Y:S02]  /*91a0*/  FMUL.FTZ R61, R3.reuse, R61 ;  /* 0x0000003d033d7220 */ /* 0x040fe40000410000 */
[C---:B------:R-:W-:Y:S02]  /*91b0*/  FMUL.FTZ R72, R3.reuse, R72 ;  /* 0x0000004803487220 */ /* 0x040fe40000410000 */
[C---:B------:R-:W-:Y:S01]  /*91c0*/  FMUL.FTZ R73, R3.reuse, R73 ;  /* 0x0000004903497220 */ /* 0x040fe20000410000 */
[----:B------:R-:W2:Y:S01]  /*91d0*/  MUFU.EX2 R0, R0 ;  /* 0x0000000000007308 */ /* 0x000ea20000000800 */
[C---:B------:R-:W-:Y:S02]  /*91e0*/  FMUL.FTZ R76, R3.reuse, R76 ;  /* 0x0000004c034c7220 */ /* 0x040fe40000410000 */
[----:B------:R-:W-:Y:S02]  /*91f0*/  FMUL.FTZ R77, R3, R77 ;  /* 0x0000004d034d7220 */ /* 0x000fe40000410000 */
[C---:B------:R-:W-:Y:S02]  /*9200*/  FMUL.FTZ R82, R100.reuse, R82 ;  /* 0x0000005264527220 */ /* 0x040fe40000410000 */
[C---:B------:R-:W-:Y:S02]  /*9210*/  FMUL.FTZ R83, R100.reuse, R83 ;  /* 0x0000005364537220 */ /* 0x040fe40000410000 */
[C---:B------:R-:W-:Y:S02]  /*9220*/  FMUL.FTZ R98, R100.reuse, R98 ;  /* 0x0000006264627220 */ /* 0x040fe40000410000 */
[C---:B------:R-:W-:Y:S02]  /*9230*/  FMUL.FTZ R99, R100.reuse, R99 ;  /* 0x0000006364637220 */ /* 0x040fe40000410000 */
[----:B------:R-:W-:Y:S02]  /*9240*/  FMUL.FTZ R85, R101, R85 ;  /* 0x0000005565557220 */ /* 0x000fe40000410000 */
[--C-:B-1----:R-:W-:Y:S02]  /*9250*/  FFMA.FTZ R2, R41, c[0x0][0x2d0], -R110.reuse ;  /* 0x0000b40029027a23 */ /* 0x102fe4000001086e */
[----:B------:R-:W-:Y:S02]  /*9260*/  FMUL.FTZ R41, R3, R149 ;  /* 0x0000009503297220 */ /* 0x000fe40000410000 */
[----:B------:R1:W3:Y:S01]  /*9270*/  MUFU.EX2 R234, R2 ;  /* 0x0000000200ea7308 */ /* 0x0002e20000000800 */
[C---:B------:R-:W-:Y:S02]  /*9280*/  FMUL.FTZ R86, R100.reuse, R86 ;  /* 0x0000005664567220 */ /* 0x040fe40000410000 */
[----:B------:R-:W-:Y:S02]  /*9290*/  FMUL.FTZ R87, R100, R87 ;  /* 0x0000005764577220 */ /* 0x000fe40000410000 */
[C---:B--2---:R-:W-:Y:S02]  /*92a0*/  FMUL.FTZ R10, R0.reuse, R118 ;  /* 0x00000076000a7220 */ /* 0x044fe40000410000 */
[C---:B------:R-:W-:Y:S02]  /*92b0*/  FMUL.FTZ R11, R0.reuse, R119 ;  /* 0x00000077000b7220 */ /* 0x040fe40000410000 */
[----:B------:R-:W2:Y:S01]  /*92c0*/  LDSM.16.MT88.4 R116, [R209+0x2480] ;  /* 0x00248000d174783b */ /* 0x000ea20000004200 */
[C---:B------:R-:W-:Y:S02]  /*92d0*/  FMUL.FTZ R14, R0.reuse, R122 ;  /* 0x0000007a000e7220 */ /* 0x040fe40000410000 */
[C---:B------:R-:W-:Y:S02]  /*92e0*/  FMUL.FTZ R15, R0.reuse, R123 ;  /* 0x0000007b000f7220 */ /* 0x040fe40000410000 */
[C---:B------:R-:W-:Y:S01]  /*92f0*/  HMMA.16816.F32 R8, R112.reuse, R20, R8 ;  /* 0x000000147008723c */ /* 0x040fe20000001808 */
[C---:B------:R-:W-:Y:S02]  /*9300*/  FMUL.FTZ R26, R0.reuse, R134 ;  /* 0x00000086001a7220 */ /* 0x040fe40000410000 */
[----:B------:R-:W4:Y:S01]  /*9310*/  LDSM.16.MT88.4 R120, [R210+0x2480] ;  /* 0x00248000d278783b */ /* 0x000f220000004200 */
[C---:B------:R-:W-:Y:S02]  /*9320*/  FMUL.FTZ R27, R0.reuse, R135 ;  /* 0x00000087001b7220 */ /* 0x040fe40000410000 */
[----:B------:R-:W-:Y:S02]  /*9330*/  FMUL.FTZ R42, R0, R150 ;  /* 0x00000096002a7220 */ /* 0x000fe40000410000 */
[-C--:B------:R-:W-:Y:S01]  /*9340*/  HMMA.16816.F32 R12, R112, R22.reuse, R12 ;  /* 0x00000016700c723c */ /* 0x080fe2000000180c */
[C---:B------:R-:W-:Y:S02]  /*9350*/  FMUL.FTZ R20, R101.reuse, R128 ;  /* 0x0000008065147220 */ /* 0x040fe40000410000 */
[----:B------:R-:W-:Y:S01]  /*9360*/  LDSM.16.MT88.4 R132, [R209+0x2080] ;  /* 0x00208000d184783b */ /* 0x000fe20000004200 */
[--C-:B-1----:R-:W-:Y:S02]  /*9370*/  FFMA.FTZ R2, R46, c[0x0][0x2d0], -R111.reuse ;  /* 0x0000b4002e027a23 */ /* 0x102fe4000001086f */
[C---:B------:R-:W-:Y:S02]  /*9380*/  FMUL.FTZ R21, R101.reuse, R129 ;  /* 0x0000008165157220 */ /* 0x040fe40000410000 */
[C---:B------:R-:W-:Y:S01]  /*9390*/  HMMA.16816.F32 R16, R160.reuse, R22, R16 ;  /* 0x00000016a010723c */ /* 0x040fe20000001810 */
[----:B------:R1:W-:Y:S03]  /*93a0*/  MUFU.EX2 R233, R2 ;  /* 0x0000000200e97308 */ /* 0x0003e60000000800 */
[C---:B------:R-:W-:Y:S02]  /*93b0*/  FMUL.FTZ R30, R0.reuse, R138 ;  /* 0x0000008a001e7220 */ /* 0x040fe40000410000 */
[----:B------:R-:W-:Y:S02]  /*93c0*/  FMUL.FTZ R31, R0, R139 ;  /* 0x0000008b001f7220 */ /* 0x000fe40000410000 */
[C---:B------:R-:W-:Y:S04]  /*93d0*/  FMUL.FTZ R22, R100.reuse, R130 ;  /* 0x0000008264167220 */ /* 0x040fe80000410000 */
[----:B------:R-:W-:Y:S02]  /*93e0*/  FMUL.FTZ R23, R100, R131 ;  /* 0x0000008364177220 */ /* 0x000fe40000410000 */
[----:B------:R-:W-:Y:S01]  /*93f0*/  LDSM.16.MT88.4 R128, [R209+0x2880] ;  /* 0x00288000d180783b */ /* 0x000fe20000004200 */
[C---:B------:R-:W-:Y:S02]  /*9400*/  FMUL.FTZ R43, R0.reuse, R151 ;  /* 0x00000097002b7220 */ /* 0x040fe40000410000 */
[C---:B------:R-:W-:Y:S02]  /*9410*/  FMUL.FTZ R46, R0.reuse, R154 ;  /* 0x0000009a002e7220 */ /* 0x040fe40000410000 */
[-C--:B------:R-:W-:Y:S01]  /*9420*/  HMMA.16816.F32 R20, R160, R36.reuse, R20 ;  /* 0x00000024a014723c */ /* 0x080fe20000001814 */
[C---:B------:R-:W-:Y:S02]  /*9430*/  FMUL.FTZ R47, R0.reuse, R155 ;  /* 0x0000009b002f7220 */ /* 0x040fe40000410000 */
[C---:B------:R-:W-:Y:S02]  /*9440*/  FMUL.FTZ R58, R0.reuse, R58 ;  /* 0x0000003a003a7220 */ /* 0x040fe40000410000 */
[----:B------:R-:W-:Y:S02]  /*9450*/  FMUL.FTZ R59, R0, R59 ;  /* 0x0000003b003b7220 */ /* 0x000fe40000410000 */
[--C-:B-1----:R-:W-:Y:S01]  /*9460*/  FFMA.FTZ R2, R48, c[0x0][0x2d0], -R111.reuse ;  /* 0x0000b40030027a23 */ /* 0x102fe2000001086f */
[C---:B------:R-:W-:Y:S01]  /*9470*/  HMMA.16816.F32 R24, R112.reuse, R36, R24 ;  /* 0x000000247018723c */ /* 0x040fe20000001818 */
[C---:B------:R-:W-:Y:S02]  /*9480*/  FMUL.FTZ R48, R101.reuse, R156 ;  /* 0x0000009c65307220 */ /* 0x040fe40000410000 */
[----:B------:R1:W5:Y:S01]  /*9490*/  MUFU.EX2 R224, R2 ;  /* 0x0000000200e07308 */ /* 0x0003620000000800 */
[----:B------:R-:W-:Y:S01]  /*94a0*/  LDSM.16.MT88.4 R156, [R209+0x2c80] ;  /* 0x002c8000d19c783b */ /* 0x000fe20000004200 */
[C---:B------:R-:W-:Y:S02]  /*94b0*/  FMUL.FTZ R62, R0.reuse, R62 ;  /* 0x0000003e003e7220 */ /* 0x040fe40000410000 */
[C---:B------:R-:W-:Y:S01]  /*94c0*/  FMUL.FTZ R36, R101.reuse, R144 ;  /* 0x0000009065247220 */ /* 0x040fe20000410000 */
[-C--:B------:R-:W-:Y:S01]  /*94d0*/  HMMA.16816.F32 R28, R112, R38.reuse, R28 ;  /* 0x00000026701c723c */ /* 0x080fe2000000181c */
[----:B------:R-:W-:Y:S03]  /*94e0*/  FMUL.FTZ R37, R101, R145 ;  /* 0x0000009165257220 */ /* 0x000fe60000410000 */
[C---:B------:R-:W-:Y:S02]  /*94f0*/  FMUL.FTZ R63, R0.reuse, R63 ;  /* 0x0000003f003f7220 */ /* 0x040fe40000410000 */
[C---:B------:R-:W-:Y:S02]  /*9500*/  FMUL.FTZ R74, R0.reuse, R74 ;  /* 0x0000004a004a7220 */ /* 0x040fe40000410000 */
[C---:B------:R-:W-:Y:S01]  /*9510*/  HMMA.16816.F32 R32, R160.reuse, R38, R32 ;  /* 0x00000026a020723c */ /* 0x040fe20000001820 */
[C---:B------:R-:W-:Y:S03]  /*9520*/  FMUL.FTZ R75, R0.reuse, R75 ;  /* 0x0000004b004b7220 */ /* 0x040fe60000410000 */
[C---:B------:R-:W-:Y:S02]  /*9530*/  FMUL.FTZ R78, R0.reuse, R78 ;  /* 0x0000004e004e7220 */ /* 0x040fe40000410000 */
[----:B------:R-:W-:Y:S02]  /*9540*/  FMUL.FTZ R79, R0, R79 ;  /* 0x0000004f004f7220 */ /* 0x000fe40000410000 */
[----:B------:R-:W-:Y:S04]  /*9550*/  FMUL.FTZ R38, R100, R146 ;  /* 0x0000009264267220 */ /* 0x000fe80000410000 */
[--C-:B-1----:R-:W-:Y:S02]  /*9560*/  FFMA.FTZ R2, R166, c[0x0][0x2d0], -R110.reuse ;  /* 0x0000b400a6027a23 */ /* 0x102fe4000001086e */
[----:B------:R-:W-:Y:S02]  /*9570*/  FMUL.FTZ R39, R100, R147 ;  /* 0x0000009364277220 */ /* 0x000fe40000410000 */
[----:B------:R1:W-:Y:S01]  /*9580*/  MUFU.EX2 R207, R2 ;  /* 0x0000000200cf7308 */ /* 0x0003e20000000800 */
[C---:B------:R-:W-:Y:S02]  /*9590*/  FMUL.FTZ R88, R3.reuse, R88 ;  /* 0x0000005803587220 */ /* 0x040fe40000410000 */
[C---:B------:R-:W-:Y:S02]  /*95a0*/  FMUL.FTZ R89, R3.reuse, R89 ;  /* 0x0000005903597220 */ /* 0x040fe40000410000 */
[-C--:B--2---:R-:W-:Y:S01]  /*95b0*/  HMMA.16816.F32 R36, R160, R116.reuse, R36 ;  /* 0x00000074a024723c */ /* 0x084fe20000001824 */
[C---:B------:R-:W-:Y:S02]  /*95c0*/  FMUL.FTZ R90, R0.reuse, R90 ;  /* 0x0000005a005a7220 */ /* 0x040fe40000410000 */
[C---:B------:R-:W-:Y:S02]  /*95d0*/  FMUL.FTZ R91, R0.reuse, R91 ;  /* 0x0000005b005b7220 */ /* 0x040fe40000410000 */
[C---:B------:R-:W-:Y:S02]  /*95e0*/  FMUL.FTZ R92, R3.reuse, R92 ;  /* 0x0000005c035c7220 */ /* 0x040fe40000410000 */
[----:B------:R-:W-:Y:S01]  /*95f0*/  FMUL.FTZ R93, R3, R93 ;  /* 0x0000005d035d7220 */ /* 0x000fe20000410000 */
[C---:B------:R-:W-:Y:S01]  /*9600*/  HMMA.16816.F32 R40, R112.reuse, R116, R40 ;  /* 0x000000747028723c */ /* 0x040fe20000001828 */
[C---:B------:R-:W-:Y:S03]  /*9610*/  FMUL.FTZ R94, R0.reuse, R94 ;  /* 0x0000005e005e7220 */ /* 0x040fe60000410000 */
[----:B------:R-:W-:Y:S04]  /*9620*/  FMUL.FTZ R95, R0, R95 ;  /* 0x0000005f005f7220 */ /* 0x000fe80000410000 */
[-C--:B------:R-:W-:Y:S01]  /*9630*/  HMMA.16816.F32 R44, R112, R118.reuse, R44 ;  /* 0x00000076702c723c */ /* 0x080fe2000000182c */
[----:B-1----:R-:W-:Y:S07]  /*9640*/  FFMA.FTZ R2, R167, c[0x0][0x2d0], -R110 ;  /* 0x0000b400a7027a23 */ /* 0x002fee000001086e */
[C---:B------:R-:W-:Y:S01]  /*9650*/  HMMA.16816.F32 R48, R160.reuse, R118, R48 ;  /* 0x00000076a030723c */ /* 0x040fe20000001830 */
[----:B------:R1:W2:Y:S01]  /*9660*/  MUFU.EX2 R206, R2 ;  /* 0x0000000200ce7308 */ /* 0x0002a20000000800 */
[----:B------:R-:W2:Y:S06]  /*9670*/  LDSM.16.MT88.4 R116, [R209+0x3080] ;  /* 0x00308000d174783b */ /* 0x000eac0000004200 */
[-C--:B----4-:R-:W-:Y:S08]  /*9680*/  HMMA.16816.F32 R52, R160, R120.reuse, R52 ;  /* 0x00000078a034723c */ /* 0x090ff00000001834 */
[C---:B------:R-:W-:Y:S08]  /*9690*/  HMMA.16816.F32 R56, R112.reuse, R120, R56 ;  /* 0x000000787038723c */ /* 0x040ff00000001838 */
[-C--:B------:R-:W-:Y:S01]  /*96a0*/  HMMA.16816.F32 R60, R112, R122.reuse, R60 ;  /* 0x0000007a703c723c */ /* 0x080fe2000000183c */
[--C-:B-1----:R-:W-:Y:S04]  /*96b0*/  FFMA.FTZ R2, R168, c[0x0][0x2d0], -R111.reuse ;  /* 0x0000b400a8027a23 */ /* 0x102fe8000001086f */
[----:B------:R1:W-:Y:S03]  /*96c0*/  MUFU.EX2 R205, R2 ;  /* 0x0000000200cd7308 */ /* 0x0003e60000000800 */
[C---:B------:R-:W-:Y:S01]  /*96d0*/  HMMA.16816.F32 R64, R160.reuse, R122, R64 ;  /* 0x0000007aa040723c */ /* 0x040fe20000001840 */
[----:B------:R-:W4:Y:S07]  /*96e0*/  LDSM.16.MT88.4 R120, [R210+0x3080] ;  /* 0x00308000d278783b */ /* 0x000f2e0000004200 */
[-C--:B--2---:R-:W-:Y:S08]  /*96f0*/  HMMA.16816.F32 R68, R160, R116.reuse, R68 ;  /* 0x00000074a044723c */ /* 0x084ff00000001844 */
[C---:B------:R-:W-:Y:S01]  /*9700*/  HMMA.16816.F32 R72, R112.reuse, R116, R72 ;  /* 0x000000747048723c */ /* 0x040fe20000001848 */
[----:B-1----:R-:W-:Y:S07]  /*9710*/  FFMA.FTZ R2, R170, c[0x0][0x2d0], -R111 ;  /* 0x0000b400aa027a23 */ /* 0x002fee000001086f */
[-C--:B------:R-:W-:Y:S01]  /*9720*/  HMMA.16816.F32 R76, R112, R118.reuse, R76 ;  /* 0x00000076704c723c */ /* 0x080fe2000000184c */
[----:B------:R1:W2:Y:S07]  /*9730*/  MUFU.EX2 R204, R2 ;  /* 0x0000000200cc7308 */ /* 0x0002ae0000000800 */
[C---:B------:R-:W-:Y:S01]  /*9740*/  HMMA.16816.F32 R80, R160.reuse, R118, R80 ;  /* 0x00000076a050723c */ /* 0x040fe20000001850 */
[----:B------:R-:W2:Y:S07]  /*9750*/  LDSM.16.MT88.4 R116, [R209+0x1c80] ;  /* 0x001c8000d174783b */ /* 0x000eae0000004200 */
[-C--:B----4-:R-:W-:Y:S08]  /*9760*/  HMMA.16816.F32 R84, R160, R120.reuse, R84 ;  /* 0x00000078a054723c */ /* 0x090ff00000001854 */
[C---:B------:R-:W-:Y:S01]  /*9770*/  HMMA.16816.F32 R88, R112.reuse, R120, R88 ;  /* 0x000000787058723c */ /* 0x040fe20000001858 */
[--C-:B-1----:R-:W-:Y:S04]  /*9780*/  FFMA.FTZ R2, R169, c[0x0][0x2d0], -R164.reuse ;  /* 0x0000b400a9027a23 */ /* 0x102fe800000108a4 */
[----:B------:R1:W-:Y:S03]  /*9790*/  MUFU.EX2 R203, R2 ;  /* 0x0000000200cb7308 */ /* 0x0003e60000000800 */
[-C--:B------:R-:W-:Y:S07]  /*97a0*/  HMMA.16816.F32 R92, R112, R122.reuse, R92 ;  /* 0x0000007a705c723c */ /* 0x080fee000000185c */
[----:B---3--:R-:W-:Y:S01]  /*97b0*/  F2FP.PACK_AB R112, R234, R235 ;  /* 0x000000ebea70723e */ /* 0x008fe200000000ff */
[----:B------:R-:W-:Y:S01]  /*97c0*/  HMMA.16816.F32 R96, R160, R122, R96 ;  /* 0x0000007aa060723c */ /* 0x000fe20000001860 */
[----:B-----5:R-:W-:Y:S03]  /*97d0*/  F2FP.PACK_AB R113, R224, R233 ;  /* 0x000000e9e071723e */ /* 0x020fe600000000ff */
[----:B------:R-:W-:Y:S02]  /*97e0*/  F2FP.PACK_AB R114, R206, R207 ;  /* 0x000000cfce72723e */ /* 0x000fe400000000ff */
[----:B--2---:R-:W-:Y:S07]  /*97f0*/  F2FP.PACK_AB R115, R204, R205 ;  /* 0x000000cdcc73723e */ /* 0x004fee00000000ff */
[-C--:B------:R-:W-:Y:S01]  /*9800*/  HMMA.16816.F32 R4, R112, R116.reuse, R4 ;  /* 0x000000747004723c */ /* 0x080fe20000001804 */
[--C-:B-1----:R-:W-:Y:S02]  /*9810*/  FFMA.FTZ R2, R171, c[0x0][0x2d0], -R164.reuse ;  /* 0x0000b400ab027a23 */ /* 0x102fe400000108a4 */
[----:B------:R-:W-:Y:S02]  /*9820*/  LDSM.16.MT88.4 R168, [R209+0x3880] ;  /* 0x00388000d1a8783b */ /* 0x000fe40000004200 */
[----:B------:R1:W2:Y:S02]  /*9830*/  MUFU.EX2 R202, R2 ;  /* 0x0000000200ca7308 */ /* 0x0002a40000000800 */
[--C-:B-1----:R-:W-:Y:S01]  /*9840*/  FFMA.FTZ R2, R173, c[0x0][0x2d0], -R164.reuse ;  /* 0x0000b400ad027a23 */ /* 0x102fe200000108a4 */
[----:B--2---:R-:W-:Y:S07]  /*9850*/  F2FP.PACK_AB R120, R202, R203 ;  /* 0x000000cbca78723e */ /* 0x004fee00000000ff */
[----:B------:R1:W-:Y:S02]  /*9860*/  MUFU.EX2 R201, R2 ;  /* 0x0000000200c97308 */ /* 0x0003e40000000800 */
[----:B-1----:R-:W-:Y:S08]  /*9870*/  FFMA.FTZ R2, R175, c[0x0][0x2d0], -R164 ;  /* 0x0000b400af027a23 */ /* 0x002ff000000108a4 */
        /* <DEDUP_REMOVED lines=13> */
[----:B------:R1:W-:Y:S01]  /*9950*/  MUFU.EX2 R198, R2 ;  /* 0x0000000200c67308 */ /* 0x0003e20000000800 */
[C---:B------:R-:W-:Y:S08]  /*9960*/  HMMA.16816.F32 R8, R120.reuse, R116, R8 ;  /* 0x000000747808723c */ /* 0x040ff00000001808 */
[-C--:B------:R-:W-:Y:S08]  /*9970*/  HMMA.16816.F32 R12, R120, R118.reuse, R12 ;  /* 0x00000076780c723c */ /* 0x080ff0000000180c */
[C---:B------:R-:W-:Y:S01]  /*9980*/  HMMA.16816.F32 R16, R112.reuse, R118, R16 ;  /* 0x000000767010723c */ /* 0x040fe20000001810 */
[----:B------:R-:W2:Y:S03]  /*9990*/  LDSM.16.MT88.4 R116, [R210+0x2880] ;  /* 0x00288000d274783b */ /* 0x000ea60000004200 */
[--C-:B-1----:R-:W-:Y:S04]  /*99a0*/  FFMA.FTZ R2, R184, c[0x0][0x2d0], -R110.reuse ;  /* 0x0000b400b8027a23 */ /* 0x102fe8000001086e */
        /* <DEDUP_REMOVED lines=8> */
[----:B------:R3:W-:Y:S03]  /*9a30*/  MUFU.EX2 R197, R2 ;  /* 0x0000000200c57308 */ /* 0x0007e60000000800 */
[-C--:B------:R-:W-:Y:S08]  /*9a40*/  HMMA.16816.F32 R36, R112, R128.reuse, R36 ;  /* 0x000000807024723c */ /* 0x080ff00000001824 */
[C---:B------:R-:W-:Y:S08]  /*9a50*/  HMMA.16816.F32 R40, R120.reuse, R128, R40 ;  /* 0x000000807828723c */ /* 0x040ff00000001828 */
[-C--:B------:R-:W-:Y:S01]  /*9a60*/  HMMA.16816.F32 R44, R120, R130.reuse, R44 ;  /* 0x00000082782c723c */ /* 0x080fe2000000182c */
[--C-:B---3--:R-:W-:Y:S07]  /*9a70*/  FFMA.FTZ R2, R181, c[0x0][0x2d0], -R111.reuse ;  /* 0x0000b400b5027a23 */ /* 0x108fee000001086f */
[C---:B------:R-:W-:Y:S01]  /*9a80*/  HMMA.16816.F32 R48, R112.reuse, R130, R48 ;  /* 0x000000827030723c */ /* 0x040fe20000001830 */
[----:B------:R3:W-:Y:S01]  /*9a90*/  MUFU.EX2 R196, R2 ;  /* 0x0000000200c47308 */ /* 0x0007e20000000800 */
[----:B------:R-:W4:Y:S06]  /*9aa0*/  LDSM.16.MT88.4 R128, [R210+0x3480] ;  /* 0x00348000d280783b */ /* 0x000f2c0000004200 */
[-C--:B--2---:R-:W-:Y:S08]  /*9ab0*/  HMMA.16816.F32 R52, R112, R116.reuse, R52 ;  /* 0x000000747034723c */ /* 0x084ff00000001834 */
[C---:B------:R-:W-:Y:S08]  /*9ac0*/  HMMA.16816.F32 R56, R120.reuse, R116, R56 ;  /* 0x000000747838723c */ /* 0x040ff00000001838 */
[-C--:B------:R-:W-:Y:S01]  /*9ad0*/  HMMA.16816.F32 R60, R120, R118.reuse, R60 ;  /* 0x00000076783c723c */ /* 0x080fe2000000183c */
[--C-:B---3--:R-:W-:Y:S03]  /*9ae0*/  FFMA.FTZ R2, R193, c[0x0][0x2d0], -R110.reuse ;  /* 0x0000b400c1027a23 */ /* 0x108fe6000001086e */
[----:B------:R-:W-:Y:S01]  /*9af0*/  FFMA.FTZ R110, R194, c[0x0][0x2d0], -R110 ;  /* 0x0000b400c26e7a23 */ /* 0x000fe2000001086e */
[----:B------:R2:W-:Y:S01]  /*9b00*/  MUFU.EX2 R195, R2 ;  /* 0x0000000200c37308 */ /* 0x0005e20000000800 */
[----:B------:R-:W3:Y:S02]  /*9b10*/  LDL.LU R194, [R1+0x10] ;  /* 0x0000100001c27983 */ /* 0x000ee40000300800 */
[C---:B------:R-:W-:Y:S07]  /*9b20*/  HMMA.16816.F32 R64, R112.reuse, R118, R64 ;  /* 0x000000767040723c */ /* 0x040fee0000001840 */
[----:B------:R-:W5:Y:S01]  /*9b30*/  MUFU.EX2 R193, R110 ;  /* 0x0000006e00c17308 */ /* 0x000f620000000800 */
[-C--:B-1----:R-:W-:Y:S08]  /*9b40*/  HMMA.16816.F32 R68, R112, R124.reuse, R68 ;  /* 0x0000007c7044723c */ /* 0x082ff00000001844 */
[C---:B------:R-:W-:Y:S01]  /*9b50*/  HMMA.16816.F32 R72, R120.reuse, R124, R72 ;  /* 0x0000007c7848723c */ /* 0x040fe20000001848 */
[--C-:B--2---:R-:W-:Y:S02]  /*9b60*/  FFMA.FTZ R2, R189, c[0x0][0x2d0], -R111.reuse ;  /* 0x0000b400bd027a23 */ /* 0x104fe4000001086f */
[----:B------:R-:W2:Y:S05]  /*9b70*/  LDL.LU R189, [R1+0xc] ;  /* 0x00000c0001bd7983 */ /* 0x000eaa0000300800 */
[-C--:B------:R-:W-:Y:S01]  /*9b80*/  HMMA.16816.F32 R76, R120, R126.reuse, R76 ;  /* 0x0000007e784c723c */ /* 0x080fe2000000184c */
[----:B------:R1:W-:Y:S03]  /*9b90*/  MUFU.EX2 R184, R2 ;  /* 0x0000000200b87308 */ /* 0x0003e60000000800 */
[----:B------:R-:W-:Y:S02]  /*9ba0*/  FFMA.FTZ R111, R191, c[0x0][0x2d0], -R111 ;  /* 0x0000b400bf6f7a23 */ /* 0x000fe4000001086f */
[----:B------:R-:W3:Y:S01]  /*9bb0*/  LDL.LU R191, [R1+0x4] ;  /* 0x0000040001bf7983 */ /* 0x000ee20000300800 */
[----:B-----5:R-:W-:Y:S01]  /*9bc0*/  F2FP.PACK_AB R110, R193, R195 ;  /* 0x000000c3c16e723e */ /* 0x020fe200000000ff */
[C---:B------:R-:W-:Y:S03]  /*9bd0*/  HMMA.16816.F32 R80, R112.reuse, R126, R80 ;  /* 0x0000007e7050723c */ /* 0x040fe60000001850 */
[----:B------:R-:W5:Y:S05]  /*9be0*/  MUFU.EX2 R182, R111 ;  /* 0x0000006f00b67308 */ /* 0x000f6a0000000800 */
[-C--:B----4-:R-:W-:Y:S08]  /*9bf0*/  HMMA.16816.F32 R84, R112, R128.reuse, R84 ;  /* 0x000000807054723c */ /* 0x090ff00000001854 */
[C---:B------:R-:W-:Y:S01]  /*9c00*/  HMMA.16816.F32 R88, R120.reuse, R128, R88 ;  /* 0x000000807858723c */ /* 0x040fe20000001858 */
[--C-:B-1----:R-:W-:Y:S02]  /*9c10*/  FFMA.FTZ R2, R186, c[0x0][0x2d0], -R164.reuse ;  /* 0x0000b400ba027a23 */ /* 0x102fe400000108a4 */
[----:B------:R-:W4:Y:S02]  /*9c20*/  LDL.LU R186, [R1+0x8] ;  /* 0x0000080001ba7983 */ /* 0x000f240000300800 */
[----:B------:R1:W-:Y:S03]  /*9c30*/  MUFU.EX2 R181, R2 ;  /* 0x0000000200b57308 */ /* 0x0003e60000000800 */
[-C--:B------:R-:W-:Y:S01]  /*9c40*/  HMMA.16816.F32 R92, R120, R130.reuse, R92 ;  /* 0x00000082785c723c */ /* 0x080fe2000000185c */
[----:B-----5:R-:W-:Y:S07]  /*9c50*/  F2FP.PACK_AB R111, R182, R184 ;  /* 0x000000b8b66f723e */ /* 0x020fee00000000ff */
[----:B------:R-:W-:Y:S01]  /*9c60*/  HMMA.16816.F32 R96, R112, R130, R96 ;  /* 0x000000827060723c */ /* 0x000fe20000001860 */
[--C-:B-1----:R-:W-:Y:S04]  /*9c70*/  FFMA.FTZ R2, R187, c[0x0][0x2d0], -R164.reuse ;  /* 0x0000b400bb027a23 */ /* 0x102fe800000108a4 */
[----:B------:R1:W5:Y:S02]  /*9c80*/  MUFU.EX2 R179, R2 ;  /* 0x0000000200b37308 */ /* 0x0003640000000800 */
[--C-:B-1----:R-:W-:Y:S01]  /*9c90*/  FFMA.FTZ R2, R190, c[0x0][0x2d0], -R164.reuse ;  /* 0x0000b400be027a23 */ /* 0x102fe200000108a4 */
[----:B-----5:R-:W-:Y:S01]  /*9ca0*/  F2FP.PACK_AB R160, R179, R181 ;  /* 0x000000b5b3a0723e */ /* 0x020fe200000000ff */
[----:B------:R-:W-:Y:S06]  /*9cb0*/  FFMA.FTZ R164, R192, c[0x0][0x2d0], -R164 ;  /* 0x0000b400c0a47a23 */ /* 0x000fec00000108a4 */
[----:B------:R1:W-:Y:S10]  /*9cc0*/  MUFU.EX2 R180, R2 ;  /* 0x0000000200b47308 */ /* 0x0003f40000000800 */
[----:B------:R-:W5:Y:S01]  /*9cd0*/  MUFU.EX2 R178, R164 ;  /* 0x000000a400b27308 */ /* 0x000f620000000800 */
[--C-:B-1----:R-:W-:Y:S09]  /*9ce0*/  FFMA.FTZ R2, R183, c[0x0][0x2d0], -R165.reuse ;  /* 0x0000b400b7027a23 */ /* 0x102ff200000108a5 */
[----:B------:R1:W-:Y:S01]  /*9cf0*/  MUFU.EX2 R173, R2 ;  /* 0x0000000200ad7308 */ /* 0x0003e20000000800 */
[----:B-----5:R-:W-:Y:S01]  /*9d00*/  F2FP.PACK_AB R162, R178, R180 ;  /* 0x000000b4b2a2723e */ /* 0x020fe200000000ff */
[--C-:B-1----:R-:W-:Y:S08]  /*9d10*/  FFMA.FTZ R2, R185, c[0x0][0x2d0], -R165.reuse ;  /* 0x0000b400b9027a23 */ /* 0x102ff000000108a5 */
[----:B------:R1:W5:Y:S02]  /*9d20*/  MUFU.EX2 R172, R2 ;  /* 0x0000000200ac7308 */ /* 0x0003640000000800 */
[--C-:B-1----:R-:W-:Y:S01]  /*9d30*/  FFMA.FTZ R2, R188, c[0x0][0x2d0], -R165.reuse ;  /* 0x0000b400bc027a23 */ /* 0x102fe200000108a5 */
[----:B-----5:R-:W-:Y:S01]  /*9d40*/  F2FP.PACK_AB R161, R172, R173 ;  /* 0x000000adaca1723e */ /* 0x020fe200000000ff */
[----:B------:R-:W-:Y:S01]  /*9d50*/  FFMA.FTZ R165, R109, c[0x0][0x2d0], -R165 ;  /* 0x0000b4006da57a23 */ /* 0x000fe200000108a5 */
[----:B------:R-:W-:Y:S05]  /*9d60*/  F2FP.PACK_AB R109, R196, R197 ;  /* 0x000000c5c46d723e */ /* 0x000fea00000000ff */
[----:B------:R-:W-:Y:S02]  /*9d70*/  MUFU.EX2 R107, R2 ;  /* 0x00000002006b7308 */ /* 0x000fe40000000800 */
[-C--:B------:R-:W-:Y:S01]  /*9d80*/  HMMA.16816.F32 R112, R108, R132.reuse, R4 ;  /* 0x000000846c70723c */ /* 0x080fe20000001804 */
[----:B------:R-:W-:Y:S07]  /*9d90*/  LDSM.16.MT88.4 R4, [R210+0x3880] ;  /* 0x00388000d204783b */ /* 0x000fee0000004200 */
[----:B------:R-:W1:Y:S04]  /*9da0*/  MUFU.EX2 R103, R165 ;  /* 0x000000a500677308 */ /* 0x000e680000000800 */
[----:B-1----:R-:W-:Y:S01]  /*9db0*/  F2FP.PACK_AB R163, R103, R107 ;  /* 0x0000006b67a3723e */ /* 0x002fe200000000ff */
[----:B------:R-:W1:Y:S06]  /*9dc0*/  LDSM.16.MT88.4 R164, [R210+0x2c80] ;  /* 0x002c8000d2a4783b */ /* 0x000e6c0000004200 */
        /* <DEDUP_REMOVED lines=11> */
[-C--:B-1----:R-:W-:Y:S01]  /*9e80*/  HMMA.16816.F32 R52, R108, R164.reuse, R52 ;  /* 0x000000a46c34723c */ /* 0x082fe20000001834 */
[----:B--2---:R-:W-:Y:S04]  /*9e90*/  FFMA.FTZ R3, R3, R189, R240 ;  /* 0x000000bd03037223 */ /* 0x004fe800000100f0 */
[----:B------:R-:W-:Y:S02]  /*9ea0*/  FADD.FTZ R3, R241, R3 ;  /* 0x00000003f1037221 */ /* 0x000fe40000010000 */
[----:B---3--:R-:W-:Y:S01]  /*9eb0*/  FFMA.FTZ R100, R100, R191, R244 ;  /* 0x000000bf64647223 */ /* 0x008fe200000100f4 */
[C---:B------:R-:W-:Y:S04]  /*9ec0*/  HMMA.16816.F32 R56, R160.reuse, R164, R56 ;  /* 0x000000a4a038723c */ /* 0x040fe80000001838 */
[----:B------:R-:W-:Y:S02]  /*9ed0*/  FADD.FTZ R100, R245, R100 ;  /* 0x00000064f5647221 */ /* 0x000fe40000010000 */
[----:B------:R-:W-:Y:S02]  /*9ee0*/  FADD.FTZ R8, R242, R3 ;  /* 0x00000003f2087221 */ /* 0x000fe40000010000 */
[----:B------:R-:W-:Y:S01]  /*9ef0*/  FFMA.FTZ R3, R0, R194, R236 ;  /* 0x000000c200037223 */ /* 0x000fe200000100ec */
[-C--:B------:R-:W-:Y:S03]  /*9f00*/  HMMA.16816.F32 R60, R160, R166.reuse, R60 ;  /* 0x000000a6a03c723c */ /* 0x080fe6000000183c */
[----:B------:R-:W-:Y:S02]  /*9f10*/  FADD.FTZ R100, R246, R100 ;  /* 0x00000064f6647221 */ /* 0x000fe40000010000 */
[----:B------:R-:W-:Y:S02]  /*9f20*/  FADD.FTZ R3, R237, R3 ;  /* 0x00000003ed037221 */ /* 0x000fe40000010000 */
[----:B------:R-:W-:Y:S02]  /*9f30*/  FADD.FTZ R0, R243, R8 ;  /* 0x00000008f3007221 */ /* 0x000fe40000010000 */
[----:B------:R-:W-:Y:S01]  /*9f40*/  FADD.FTZ R3, R238, R3 ;  /* 0x00000003ee037221 */ /* 0x000fe20000010000 */
[C---:B------:R-:W-:Y:S02]  /*9f50*/  HMMA.16816.F32 R64, R108.reuse, R166, R64 ;  /* 0x000000a66c40723c */ /* 0x040fe40000001840 */
[----:B----4-:R-:W-:Y:S02]  /*9f60*/  FFMA.FTZ R101, R101, R186, R248 ;  /* 0x000000ba65657223 */ /* 0x010fe400000100f8 */
[----:B------:R-:W-:Y:S02]  /*9f70*/  FADD.FTZ R8, R203, R0 ;  /* 0x00000000cb087221 */ /* 0x000fe40000010000 */
[----:B------:R-:W-:Y:S02]  /*9f80*/  FADD.FTZ R2, R249, R101 ;  /* 0x00000065f9027221 */ /* 0x000fe40000010000 */
[-C--:B------:R-:W-:Y:S01]  /*9f90*/  HMMA.16816.F32 R68, R108, R168.reuse, R68 ;  /* 0x000000a86c44723c */ /* 0x080fe20000001844 */
[----:B------:R-:W-:Y:S03]  /*9fa0*/  FADD.FTZ R3, R239, R3 ;  /* 0x00000003ef037221 */ /* 0x000fe60000010000 */
[----:B------:R-:W-:Y:S01]  /*9fb0*/  FADD.FTZ R2, R250, R2 ;  /* 0x00000002fa027221 */ /* 0x000fe20000010000 */
[----:B------:R-:W-:Y:S01]  /*9fc0*/  MOV R101, R106 ;  /* 0x0000006a00657202 */ /* 0x000fe20000000f00 */
[----:B------:R-:W-:Y:S02]  /*9fd0*/  FADD.FTZ R3, R177, R3 ;  /* 0x00000003b1037221 */ /* 0x000fe40000010000 */
[----:B------:R-:W-:Y:S01]  /*9fe0*/  FADD.FTZ R9, R251, R2 ;  /* 0x00000002fb097221 */ /* 0x000fe20000010000 */
[C---:B------:R-:W-:Y:S03]  /*9ff0*/  HMMA.16816.F32 R72, R160.reuse, R168, R72 ;  /* 0x000000a8a048723c */ /* 0x040fe60000001848 */
[----:B------:R-:W-:Y:S01]  /*a000*/  FADD.FTZ R2, R247, R100 ;  /* 0x00000064f7027221 */ /* 0x000fe20000010000 */
[----:B------:R-:W-:Y:S01]  /*a010*/  MOV R100, R102 ;  /* 0x0000006600647202 */ /* 0x000fe20000000f00 */
[----:B------:R-:W-:Y:S02]  /*a020*/  FADD.FTZ R9, R235, R9 ;  /* 0x00000009eb097221 */ /* 0x000fe40000010000 */
[----:B------:R-:W-:Y:S01]  /*a030*/  FADD.FTZ R10, R233, R2 ;  /* 0x00000002e90a7221 */ /* 0x000fe20000010000 */
[-C--:B------:R-:W-:Y:S01]  /*a040*/  HMMA.16816.F32 R76, R160, R170.reuse, R76 ;  /* 0x000000aaa04c723c */ /* 0x080fe2000000184c */
[----:B------:R-:W-:Y:S03]  /*a050*/  FADD.FTZ R2, R234, R9 ;  /* 0x00000009ea027221 */ /* 0x000fe60000010000 */
[----:B------:R-:W-:Y:S01]  /*a060*/  FADD.FTZ R0, R224, R10 ;  /* 0x0000000ae0007221 */ /* 0x000fe20000010000 */
[----:B------:R-:W-:Y:S01]  /*a070*/  IADD3 R224, R226, -0x1, RZ ;  /* 0xffffffffe2e07810 */ /* 0x000fe20007ffe0ff */
        /* <DEDUP_REMOVED lines=9> */
[----:B------:R-:W-:Y:S04]  /*a110*/  FADD.FTZ R3, R174, R3 ;  /* 0x00000003ae037221 */ /* 0x000fe80000010000 */
[----:B------:R-:W-:Y:S01]  /*a120*/  FADD.FTZ R3, R175, R3 ;  /* 0x00000003af037221 */ /* 0x000fe20000010000 */
[C---:B------:R-:W-:Y:S07]  /*a130*/  HMMA.16816.F32 R88, R160.reuse, R4, R88 ;  /* 0x00000004a058723c */ /* 0x040fee0000001858 */
[----:B------:R-:W-:Y:S01]  /*a140*/  FADD.FTZ R5, R204, R8 ;  /* 0x00000008cc057221 */ /* 0x000fe20000010000 */
[-C--:B------:R-:W-:Y:S01]  /*a150*/  HMMA.16816.F32 R92, R160, R6.reuse, R92 ;  /* 0x00000006a05c723c */ /* 0x080fe2000000185c */
[----:B------:R-:W-:Y:S03]  /*a160*/  FADD.FTZ R8, R200, R2 ;  /* 0x00000002c8087221 */ /* 0x000fe60000010000 */
[----:B------:R-:W-:Y:S02]  /*a170*/  FADD.FTZ R4, R198, R0 ;  /* 0x00000000c6047221 */ /* 0x000fe40000010000 */
[----:B------:R-:W-:Y:S02]  /*a180*/  FADD.FTZ R2, R197, R5 ;  /* 0x00000005c5027221 */ /* 0x000fe40000010000 */
[----:B------:R-:W-:Y:S01]  /*a190*/  FADD.FTZ R0, R181, R8 ;  /* 0x00000008b5007221 */ /* 0x000fe20000010000 */
[----:B------:R-:W-:Y:S03]  /*a1a0*/  HMMA.16816.F32 R96, R108, R6, R96 ;  /* 0x000000066c60723c */ /* 0x000fe60000001860 */
[----:B------:R-:W-:Y:S02]  /*a1b0*/  FADD.FTZ R4, R199, R4 ;  /* 0x00000004c7047221 */ /* 0x000fe40000010000 */
[----:B------:R-:W-:Y:S02]  /*a1c0*/  FADD.FTZ R5, R196, R2 ;  /* 0x00000002c4057221 */ /* 0x000fe40000010000 */
[----:B------:R-:W-:Y:S01]  /*a1d0*/  FADD.FTZ R2, R173, R3 ;  /* 0x00000003ad027221 */ /* 0x000fe20000010000 */
[----:B------:R-:W-:Y:S01]  /*a1e0*/  MOV R108, R102 ;  /* 0x00000066006c7202 */ /* 0x000fe20000000f00 */
[----:B------:R-:W-:Y:S03]  /*a1f0*/  FADD.FTZ R3, R179, R0 ;  /* 0x00000000b3037221 */ /* 0x000fe60000010000 */
[----:B------:R-:W-:Y:S02]  /*a200*/  FADD.FTZ R0, R195, R4 ;  /* 0x00000004c3007221 */ /* 0x000fe40000010000 */
[----:B------:R-:W-:Y:S02]  /*a210*/  FADD.FTZ R4, R184, R5 ;  /* 0x00000005b8047221 */ /* 0x000fe40000010000 */
[----:B------:R-:W-:Y:S02]  /*a220*/  FADD.FTZ R5, R193, R0 ;  /* 0x00000000c1057221 */ /* 0x000fe40000010000 */
[----:B------:R-:W-:Y:S02]  /*a230*/  FADD.FTZ R4, R182, R4 ;  /* 0x00000004b6047221 */ /* 0x000fe40000010000 */
[----:B------:R-:W-:Y:S01]  /*a240*/  FADD.FTZ R2, R172, R2 ;  /* 0x00000002ac027221 */ /* 0x000fe20000010000 */
[----:B------:R1:W-:Y:S01]  /*a250*/  STL [R1+0x8], R5 ;  /* 0x0000080501007387 */ /* 0x0003e20000100800 */
[----:B------:R-:W-:Y:S02]  /*a260*/  FADD.FTZ R3, R180, R3 ;  /* 0x00000003b4037221 */ /* 0x000fe40000010000 */
[----:B------:R-:W-:Y:S01]  /*a270*/  FADD.FTZ R0, R107, R2 ;  /* 0x000000026b007221 */ /* 0x000fe20000010000 */
[----:B------:R1:W-:Y:S01]  /*a280*/  STL [R1+0x4], R4 ;  /* 0x0000040401007387 */ /* 0x0003e20000100800 */
[----:B------:R-:W-:Y:S01]  /*a290*/  FADD.FTZ R2, R178, R3 ;  /* 0x00000003b2027221 */ /* 0x000fe20000010000 */
[----:B------:R-:W-:Y:S01]  /*a2a0*/  MOV R107, R104 ;  /* 0x00000068006b7202 */ /* 0x000fe20000000f00 */
[----:B------:R-:W-:Y:S01]  /*a2b0*/  FADD.FTZ R0, R103, R0 ;  /* 0x0000000067007221 */ /* 0x000fe20000010000 */
[----:B------:R-:W-:Y:S02]  /*a2c0*/  MOV R103, R105 ;  /* 0x0000006900677202 */ /* 0x000fe40000000f00 */
[----:B------:R1:W-:Y:S04]  /*a2d0*/  STL [R1+0xc], R2 ;  /* 0x00000c0201007387 */ /* 0x0003e80000100800 */
[----:B------:R1:W-:Y:S02]  /*a2e0*/  STL [R1+0x10], R0 ;  /* 0x0000100001007387 */ /* 0x0003e40000100800 */
[----:B-1----:R-:W-:-:S05]  /*a2f0*/  @P0 BRA `(.L_x_212) ;  /* 0xffffba3000000947 */ /* 0x002fca000383ffff */
.L_x_191:
[----:B------:R-:W1:Y:S01]  /*a300*/  S2R R0, SR_CTAID.X ;  /* 0x0000000000007919 */ /* 0x000e620000002500 */
[----:B------:R-:W-:Y:S01]  /*a310*/  IMAD.MOV.U32 R2, RZ, RZ, c[0x0][0x2c4] ;  /* 0x0000b100ff027624 */ /* 0x000fe200078e00ff */
[----:B------:R-:W-:Y:S01]  /*a320*/  MOV R6, c[0x0][0x2ac] ;  /* 0x0000ab0000067a02 */ /* 0x000fe20000000f00 */
[----:B------:R-:W-:-:S02]  /*a330*/  IMAD.MOV.U32 R5, RZ, RZ, 0x1 ;  /* 0x00000001ff057424 */ /* 0x000fc400078e00ff */
[----:B------:R-:W-:Y:S01]  /*a340*/  IMAD.MOV.U32 R4, RZ, RZ, 0x1 ;  /* 0x00000001ff047424 */ /* 0x000fe200078e00ff */
[----:B------:R-:W-:Y:S02]  /*a350*/  ISETP.NE.AND P1, PT, R2, 0x1, PT ;  /* 0x000000010200780c */ /* 0x000fe40003f25270 */
[----:B------:R-:W-:Y:S02]  /*a360*/  ISETP.LE.AND P0, PT, R5, c[0x0][0x32c], PT ;  /* 0x0000cb0005007a0c */ /* 0x000fe40003f03270 */
[----:B------:R-:W-:-:S05]  /*a370*/  IADD3 R3, R4, -c[0x0][0x168], RZ ;  /* 0x80005a0004037a10 */ /* 0x000fca0007ffe0ff */
[----:B------:R-:W-:Y:S01]  /*a380*/  IMAD R3, R6, c[0x0][0x1d0], R3 ;  /* 0x0000740006037a24 */ /* 0x000fe200078e0203 */
[----:B-1----:R-:W-:-:S05]  /*a390*/  LEA R0, R0, 0x7f, 0x7 ;  /* 0x0000007f00007811 */ /* 0x002fca00078e38ff */
[----:B------:R-:W-:-:S05]  /*a3a0*/  @P1 IMAD.HI.U32 R2, R0, c[0x0][0x2c8], RZ ;  /* 0x0000b20000021a27 */ /* 0x000fca00078e00ff */
[----:B------:R-:W-:-:S04]  /*a3b0*/  @P1 SHF.R.U32.HI R0, RZ, c[0x0][0x2cc], R2 ;  /* 0x0000b300ff001a19 */ /* 0x000fc80000011602 */
[----:B------:R-:W-:-:S04]  /*a3c0*/  IADD3 R0, R3, R0, RZ ;  /* 0x0000000003007210 */ /* 0x000fc80007ffe0ff */
[----:B------:R-:W-:Y:S01]  /*a3d0*/  IADD3 R2, R0, -c[0x0][0x324], RZ ;  /* 0x8000c90000027a10 */ /* 0x000fe20007ffe0ff */
[----:B------:R-:W-:Y:S05]  /*a3e0*/  @!P0 BRA `(.L_x_213) ;  /* 0x000000d000008947 */ /* 0x000fea0003800000 */
[----:B------:R-:W-:-:S13]  /*a3f0*/  ISETP.GT.AND P0, PT, R0, -0x1, PT ;  /* 0xffffffff0000780c */ /* 0x000fda0003f04270 */
[----:B------:R-:W-:Y:S05]  /*a400*/  @P0 BRA `(.L_x_214) ;  /* 0x0000006000000947 */ /* 0x000fea0003800000 */
[----:B------:R-:W-:Y:S02]  /*a410*/  ISETP.NE.AND P0, PT, R4, c[0x0][0x32c], PT ;  /* 0x0000cb0004007a0c */ /* 0x000fe40003f05270 */
[----:B------:R-:W-:-:S11]  /*a420*/  LOP3.LUT R0, RZ, R0, RZ, 0x33, !PT ;  /* 0x00000000ff007212 */ /* 0x000fd600078e33ff */
[----:B------:R-:W-:-:S05]  /*a430*/  @P0 IMAD.HI.U32 R3, R0, c[0x0][0x330], RZ ;  /* 0x0000cc0000030a27 */ /* 0x000fca00078e00ff */
[----:B------:R-:W-:-:S04]  /*a440*/  @P0 SHF.R.U32.HI R0, RZ, c[0x0][0x334], R3 ;  /* 0x0000cd00ff000a19 */ /* 0x000fc80000011603 */
[----:B------:R-:W-:Y:S01]  /*a450*/  LOP3.LUT R0, RZ, R0, RZ, 0x33, !PT ;  /* 0x00000000ff007212 */ /* 0x000fe200078e33ff */
[----:B------:R-:W-:Y:S05]  /*a460*/  BRA `(.L_x_215) ;  /* 0x0000003000007947 */ /* 0x000fea0003800000 */
.L_x_214:
[----:B------:R-:W-:-:S13]  /*a470*/  ISETP.NE.AND P0, PT, R4, c[0x0][0x32c], PT ;  /* 0x0000cb0004007a0c */ /* 0x000fda0003f05270 */
[----:B------:R-:W-:-:S05]  /*a480*/  @P0 IMAD.HI.U32 R3, R0, c[0x0][0x330], RZ ;  /* 0x0000cc0000030a27 */ /* 0x000fca00078e00ff */
[----:B------:R-:W-:-:S05]  /*a490*/  @P0 SHF.R.U32.HI R0, RZ, c[0x0][0x334], R3 ;  /* 0x0000cd00ff000a19 */ /* 0x000fca0000011603 */
.L_x_215:
[----:B------:R-:W-:-:S05]  /*a4a0*/  IMAD R0, R0, c[0x0][0x32c], RZ ;  /* 0x0000cb0000007a24 */ /* 0x000fca00078e02ff */
[----:B------:R-:W-:-:S03]  /*a4b0*/  IMNMX R2, R2, R0, !PT ;  /* 0x0000000002027217 */ /* 0x000fc60007800200 */
.L_x_213:
[----:B------:R-:W2:Y:S01]  /*a4c0*/  LDL R3, [R1+0x14] ;  /* 0x0000140001037983 */ /* 0x000ea20000100800 */
[----:B------:R-:W-:-:S05]  /*a4d0*/  IADD3 R2, R2, 0x2f, RZ ;  /* 0x0000002f02027810 */ /* 0x000fca0007ffe0ff */
[----:B------:R-:W-:-:S05]  /*a4e0*/  IMAD.HI R2, R2, 0x2aaaaaab, RZ ;  /* 0x2aaaaaab02027827 */ /* 0x000fca00078e02ff */
[----:B------:R-:W-:-:S04]  /*a4f0*/  SHF.R.U32.HI R0, RZ, 0x1f, R2 ;  /* 0x0000001fff007819 */ /* 0x000fc80000011602 */
[----:B------:R-:W-:-:S04]  /*a500*/  LEA.HI.SX32 R0, R2, R0, 0x1d ;  /* 0x0000000002007211 */ /* 0x000fc800078feaff */
[----:B--2---:R-:W-:-:S04]  /*a510*/  IMNMX R3, R3, R0, !PT ;  /* 0x0000000003037217 */ /* 0x004fc80007800200 */
[----:B------:R-:W-:Y:S01]  /*a520*/  ISETP.GE.AND P0, PT, R224, R3, PT ;  /* 0x00000003e000720c */ /* 0x000fe20003f06270 */
[----:B------:R1:W-:-:S12]  /*a530*/  STL [R1+0x20], R3 ;  /* 0x0000200301007387 */ /* 0x0003d80000100800 */
[----:B------:R-:W-:Y:S05]  /*a540*/  @!P0 BRA `(.L_x_216) ;  /* 0x0000327000008947 */ /* 0x000fea0003800000 */
[----:B------:R-:W2:Y:S01]  /*a550*/  LDL R8, [R1+0x2c] ;  /* 0x00002c0001087983 */ /* 0x000ea20000100800 */
[----:B-1----:R-:W-:-:S03]  /*a560*/  SHF.R.S32.HI R3, RZ, 0x1f, R227 ;  /* 0x0000001fff037819 */ /* 0x002fc600000114e3 */
[----:B------:R-:W3:Y:S01]  /*a570*/  LDL R5, [R1+0x28] ;  /* 0x0000280001057983 */ /* 0x000ee20000100800 */
[C---:B------:R-:W-:Y:S02]  /*a580*/  SHF.L.U64.HI R231, R227.reuse, 0x1, R3 ;  /* 0x00000001e3e77819 */ /* 0x040fe40000010203 */
[C---:B------:R-:W-:Y:S02]  /*a590*/  IADD3 R3, R227.reuse, 0x40, RZ ;  /* 0x00000040e3037810 */ /* 0x040fe40007ffe0ff */
[C---:B------:R-:W-:Y:S02]  /*a5a0*/  IADD3 R6, R227.reuse, 0x20, RZ ;  /* 0x00000020e3067810 */ /* 0x040fe40007ffe0ff */
[C---:B------:R-:W-:Y:S02]  /*a5b0*/  IADD3 R4, R227.reuse, 0x40, RZ ;  /* 0x00000040e3047810 */ /* 0x040fe40007ffe0ff */
[----:B------:R-:W-:Y:S02]  /*a5c0*/  SHF.R.S32.HI R3, RZ, 0x1f, R3 ;  /* 0x0000001fff037819 */ /* 0x000fe40000011403 */
[----:B------:R-:W-:-:S02]  /*a5d0*/  IADD3 R7, R227, 0x20, RZ ;  /* 0x00000020e3077810 */ /* 0x000fc40007ffe0ff */
[----:B------:R-:W-:Y:S02]  /*a5e0*/  SHF.R.S32.HI R6, RZ, 0x1f, R6 ;  /* 0x0000001fff067819 */ /* 0x000fe40000011406 */
[----:B------:R-:W-:Y:S02]  /*a5f0*/  LEA.HI R3, R3, R4, RZ, 0x3 ;  /* 0x0000000403037211 */ /* 0x000fe400078f18ff */
[----:B------:R-:W-:Y:S02]  /*a600*/  LEA.HI R6, R6, R7, RZ, 0x3 ;  /* 0x0000000706067211 */ /* 0x000fe400078f18ff */
[----:B------:R-:W-:Y:S02]  /*a610*/  LOP3.LUT R3, R3, 0xfffffff8, RZ, 0xc0, !PT ;  /* 0xfffffff803037812 */ /* 0x000fe400078ec0ff */
[----:B------:R-:W-:Y:S01]  /*a620*/  LOP3.LUT R6, R6, 0xfffffff8, RZ, 0xc0, !PT ;  /* 0xfffffff806067812 */ /* 0x000fe200078ec0ff */
[----:B------:R-:W-:Y:S02]  /*a630*/  IMAD.SHL.U32 R0, R227, 0x2, RZ ;  /* 0x00000002e3007824 */ /* 0x000fe400078e00ff */
[----:B------:R-:W-:-:S02]  /*a640*/  IMAD.SHL.U32 R226, R3, 0x2, RZ ;  /* 0x0000000203e27824 */ /* 0x000fc400078e00ff */
[C---:B------:R-:W-:Y:S01]  /*a650*/  IMAD.SHL.U32 R229, R6.reuse, 0x2, RZ ;  /* 0x0000000206e57824 */ /* 0x040fe200078e00ff */
[----:B--2---:R-:W-:Y:S02]  /*a660*/  SHF.L.U64.HI R230, R6, 0x1, R8 ;  /* 0x0000000106e67819 */ /* 0x004fe40000010208 */
[----:B---3--:R-:W-:Y:S02]  /*a670*/  SHF.L.U64.HI R228, R3, 0x1, R5 ;  /* 0x0000000103e47819 */ /* 0x008fe40000010205 */
.L_x_221:
[----:B------:R-:W2:Y:S01]  /*a680*/  LDL R0, [R1+0x14] ;  /* 0x0000140001007983 */ /* 0x000ea20000100800 */
[----:B------:R-:W-:Y:S04]  /*a690*/  DEPBAR.LE SB0, 0x0 ;  /* 0x000080000000791a */ /* 0x000fe80000000000 */
[----:B------:R-:W-:Y:S01]  /*a6a0*/  BAR.SYNC.DEFER_BLOCKING 0x0 ;  /* 0x0000000000007b1d */ /* 0x000fe20000010000 */
[----:B------:R-:W-:Y:S01]  /*a6b0*/  IMAD.MOV.U32 R101, RZ, RZ, R106 ;  /* 0x000000ffff657224 */ /* 0x000fe200078e006a */
[----:B------:R-:W-:Y:S01]  /*a6c0*/  MOV R102, R105 ;  /* 0x0000006900667202 */ /* 0x000fe20000000f00 */
[----:B------:R-:W-:Y:S03]  /*a6d0*/  IMAD.MOV.U32 R109, RZ, RZ, R104 ;  /* 0x000000ffff6d7224 */ /* 0x000fe600078e0068 */
        /* <DEDUP_REMOVED lines=51> */
.L_x_261:
        /* <DEDUP_REMOVED lines=18> */
.L_x_218:
[----:B------:R-:W-:Y:S05]  /*ab30*/  BSYNC B0 ;  /* 0x0000000000007941 */ /* 0x000fea0003800000 */
.L_x_217:
        /* <DEDUP_REMOVED lines=102> */
[----:B------:R-:W-:Y:S03]  /*b1a0*/  FMUL.FTZ R15, R15, c[0x0][0x320] ;  /* 0x0000c8000f0f7a20 */ /* 0x000fe60000410000 */
        /* <DEDUP_REMOVED lines=9> */
[----:B------:R-:W-:Y:S04]  /*b240*/  DEPBAR.LE SB0, 0x0 ;  /* 0x000080000000791a */ /* 0x000fe80000000000 */
[-C--:B----4-:R-:W-:Y:S04]  /*b250*/  HMMA.16816.F32 R20, R192, R4.reuse, R20 ;  /* 0x00000004c014723c */ /* 0x090fe80000001814 */
[----:B------:R4:W2:Y:S01]  /*b260*/  MUFU.TANH R111, R13 ;  /* 0x0000000d006f7308 */ /* 0x0008a20000002400 */
[----:B------:R-:W-:Y:S01]  /*b270*/  BAR.SYNC.DEFER_BLOCKING 0x0 ;  /* 0x0000000000007b1d */ /* 0x000fe20000010000 */
[----:B-1----:R-:W-:Y:S02]  /*b280*/  FMUL.FTZ R16, R18, c[0x0][0x320] ;  /* 0x0000c80012107a20 */ /* 0x002fe40000410000 */
[----:B------:R-:W-:Y:S01]  /*b290*/  FMUL.FTZ R18, R19, c[0x0][0x320] ;  /* 0x0000c80013127a20 */ /* 0x000fe20000410000 */
[C---:B------:R-:W-:Y:S05]  /*b2a0*/  HMMA.16816.F32 R24, R164.reuse, R4, R24 ;  /* 0x00000004a418723c */ /* 0x040fea0000001818 */
[----:B------:R4:W1:Y:S03]  /*b2b0*/  MUFU.TANH R171, R14 ;  /* 0x0000000e00ab7308 */ /* 0x0008660000002400 */
[-C--:B------:R-:W-:Y:S07]  /*b2c0*/  HMMA.16816.F32 R28, R164, R6.reuse, R28 ;  /* 0x00000006a41c723c */ /* 0x080fee000000181c */
[----:B------:R4:W1:Y:S01]  /*b2d0*/  MUFU.TANH R170, R15 ;  /* 0x0000000f00aa7308 */ /* 0x0008620000002400 */
        /* <DEDUP_REMOVED lines=8> */
[----:B------:R-:W1:Y:S01]  /*b360*/  MUFU.TANH R16, R16 ;  /* 0x0000001000107308 */ /* 0x000e620000002400 */
[----:B------:R-:W-:Y:S01]  /*b370*/  FMUL.FTZ R25, R25, c[0x0][0x320] ;  /* 0x0000c80019197a20 */ /* 0x000fe20000410000 */
[C---:B------:R-:W-:Y:S04]  /*b380*/  HMMA.16816.F32 R40, R164.reuse, R8, R40 ;  /* 0x00000008a428723c */ /* 0x040fe80000001828 */
[----:B------:R-:W-:Y:S02]  /*b390*/  FMUL.FTZ R26, R26, c[0x0][0x320] ;  /* 0x0000c8001a1a7a20 */ /* 0x000fe40000410000 */
[----:B------:R-:W-:Y:S02]  /*b3a0*/  FMUL.FTZ R27, R27, c[0x0][0x320] ;  /* 0x0000c8001b1b7a20 */ /* 0x000fe40000410000 */
[----:B------:R-:W1:Y:S01]  /*b3b0*/  MUFU.TANH R18, R18 ;  /* 0x0000001200127308 */ /* 0x000e620000002400 */
[-C--:B------:R-:W-:Y:S03]  /*b3c0*/  HMMA.16816.F32 R44, R164, R10.reuse, R44 ;  /* 0x0000000aa42c723c */ /* 0x080fe6000000182c */
[----:B------:R-:W-:Y:S02]  /*b3d0*/  FMUL.FTZ R28, R28, c[0x0][0x320] ;  /* 0x0000c8001c1c7a20 */ /* 0x000fe40000410000 */
[----:B------:R-:W-:Y:S02]  /*b3e0*/  FMUL.FTZ R29, R29, c[0x0][0x320] ;  /* 0x0000c8001d1d7a20 */ /* 0x000fe40000410000 */
[----:B------:R-:W-:Y:S01]  /*b3f0*/  FMUL.FTZ R30, R30, c[0x0][0x320] ;  /* 0x0000c8001e1e7a20 */ /* 0x000fe20000410000 */
[----:B------:R-:W-:Y:S01]  /*b400*/  HMMA.16816.F32 R48, R192, R10, R48 ;  /* 0x0000000ac030723c */ /* 0x000fe20000001830 */
[----:B------:R4:W1:Y:S03]  /*b410*/  MUFU.TANH R175, R20 ;  /* 0x0000001400af7308 */ /* 0x0008660000002400 */
[----:B------:R-:W-:Y:S02]  /*b420*/  FMUL.FTZ R31, R31, c[0x0][0x320] ;  /* 0x0000c8001f1f7a20 */ /* 0x000fe40000410000 */
[----:B------:R-:W-:Y:S02]  /*b430*/  FMUL.FTZ R32, R32, c[0x0][0x320] ;  /* 0x0000c80020207a20 */ /* 0x000fe40000410000 */
[----:B------:R-:W-:Y:S03]  /*b440*/  FMUL.FTZ R33, R33, c[0x0][0x320] ;  /* 0x0000c80021217a20 */ /* 0x000fe60000410000 */
        /* <DEDUP_REMOVED lines=48> */
[----:B------:R4:W1:Y:S01]  /*b750*/  MUFU.TANH R167, R51 ;  /* 0x0000003300a77308 */ /* 0x0008620000002400 */
[----:B------:R-:W-:-:S05]  /*b760*/  @!P0 BRA `(.L_x_220) ;  /* 0x0000043000008947 */ /* 0x000fca0003800000 */
[C---:B--23--:R-:W-:Y:S01]  /*b770*/  IADD3 R232, R227.reuse, 0x20, RZ ;  /* 0x00000020e3e87810 */ /* 0x04cfe20007ffe0ff */
[----:B------:R-:W2:Y:S01]  /*b780*/  LDL R2, [R1+0x24] ;  /* 0x0000240001027983 */ /* 0x000ea20000100800 */
[----:B------:R-:W-:Y:S01]  /*b790*/  ISETP.GE.AND P5, PT, R227, c[0x0][0x1d4], PT ;  /* 0x00007500e3007a0c */ /* 0x000fe20003fa6270 */
[----:B------:R-:W-:Y:S01]  /*b7a0*/  IMAD.MOV.U32 R103, RZ, RZ, c[0x0][0x2b8] ;  /* 0x0000ae00ff677624 */ /* 0x000fe200078e00ff */
[----:B------:R-:W-:Y:S01]  /*b7b0*/  ISETP.GE.AND P4, PT, R232, c[0x0][0x1d4], PT ;  /* 0x00007500e8007a0c */ /* 0x000fe20003f86270 */
[----:B------:R-:W3:Y:S01]  /*b7c0*/  LDL R3, [R1+0x18] ;  /* 0x0000180001037983 */ /* 0x000ee20000100800 */
[----:B------:R-:W-:Y:S02]  /*b7d0*/  IMAD.MOV.U32 R222, RZ, RZ, RZ ;  /* 0x000000ffffde7224 */ /* 0x000fe400078e00ff */
[----:B------:R-:W-:Y:S02]  /*b7e0*/  ISETP.NE.AND P2, PT, R103, 0x1, PT ;  /* 0x000000016700780c */ /* 0x000fe40003f45270 */
[----:B------:R-:W5:Y:S02]  /*b7f0*/  S2R R103, SR_TID.X ;  /* 0x0000000000677919 */ /* 0x000f640000002100 */
[----:B-----5:R-:W-:Y:S04]  /*b800*/  SHF.R.S32.HI R6, RZ, 0x1f, R103 ;  /* 0x0000001fff067819 */ /* 0x020fe80000011467 */
[----:B------:R-:W-:Y:S01]  /*b810*/  LEA.HI R6, R6, R103, RZ, 0x2 ;  /* 0x0000006706067211 */ /* 0x000fe200078f10ff */
[----:B------:R-:W-:Y:S03]  /*b820*/  IMAD.SHL.U32 R103, R227, 0x2, RZ ;  /* 0x00000002e3677824 */ /* 0x000fe600078e00ff */
[----:B------:R-:W-:Y:S01]  /*b830*/  SHF.R.S32.HI R6, RZ, 0x2, R6 ;  /* 0x00000002ff067819 */ /* 0x000fe20000011406 */
[----:B--2---:R-:W-:Y:S01]  /*b840*/  IMAD R2, R224, 0x30, R2 ;  /* 0x00000030e0027824 */ /* 0x004fe200078e0202 */
[----:B---3--:R-:W-:Y:S04]  /*b850*/  ISETP.GT.AND P1, PT, R3, 0x2f, PT ;  /* 0x0000002f0300780c */ /* 0x008fe80003f24270 */
[----:B------:R-:W-:Y:S05]  /*b860*/  IADD3 R2, R2, -0x30, R3 ;  /* 0xffffffd002027810 */ /* 0x000fea0007ffe003 */
[----:B------:R-:W-:Y:S04]  /*b870*/  @P2 IMAD.HI.U32 R3, R2, c[0x0][0x2bc], RZ ;  /* 0x0000af0002032a27 */ /* 0x000fe800078e00ff */
[----:B----4-:R-:W-:Y:S01]  /*b880*/  IMAD.MOV.U32 R0, RZ, RZ, R2 ;  /* 0x000000ffff007224 */ /* 0x010fe200078e0002 */
        /* <DEDUP_REMOVED lines=31> */
[-C--:B------:R-:W-:Y:S02]  /*ba80*/  @P1 IADD3 R10, P0, R0, R226.reuse, RZ ;  /* 0x000000e2000a1210 */ /* 0x080fe40007f1e0ff */
        /* <DEDUP_REMOVED lines=17> */
.L_x_220:
[----:B--234-:R-:W-:Y:S01]  /*bba0*/  FMNMX.FTZ R0, R162, R106, !PT ;  /* 0x0000006aa2007209 */ /* 0x01cfe20007810000 */
[----:B------:R-:W-:Y:S01]  /*bbb0*/  LDSM.16.MT88.4 R20, [R209+0x1880] ;  /* 0x00188000d114783b */ /* 0x000fe20000004200 */
[----:B------:R-:W-:Y:S02]  /*bbc0*/  FMNMX.FTZ R2, R173, R104, !PT ;  /* 0x00000068ad027209 */ /* 0x000fe40007810000 */
[----:B------:R-:W-:Y:S02]  /*bbd0*/  FMNMX.FTZ R106, R161, R0, !PT ;  /* 0x00000000a16a7209 */ /* 0x000fe40007810000 */
[----:B------:R-:W-:Y:S02]  /*bbe0*/  FMNMX.FTZ R0, R163, R105, !PT ;  /* 0x00000069a3007209 */ /* 0x000fe40007810000 */
[----:B------:R-:W-:Y:S01]  /*bbf0*/  FMNMX.FTZ R106, R110, R106, !PT ;  /* 0x0000006a6e6a7209 */ /* 0x000fe20007810000 */
[----:B------:R-:W-:Y:S01]  /*bc00*/  LDSM.16.MT88.4 R36, [R210+0x1880] ;  /* 0x00188000d224783b */ /* 0x000fe20000004200 */
[----:B------:R-:W-:Y:S02]  /*bc10*/  FMNMX.FTZ R0, R169, R0, !PT ;  /* 0x00000000a9007209 */ /* 0x000fe40007810000 */
[----:B-1----:R-:W-:Y:S02]  /*bc20*/  FMNMX.FTZ R106, R17, R106, !PT ;  /* 0x0000006a116a7209 */ /* 0x002fe40007810000 */
        /* <DEDUP_REMOVED lines=23> */
[----:B------:R-:W-:Y:S03]  /*bda0*/  FMNMX.FTZ R2, R184, R2, !PT ;  /* 0x00000002b8027209 */ /* 0x000fe60007810000 */
[----:B------:R-:W1:Y:S01]  /*bdb0*/  SHFL.BFLY PT, R105, R0, 0x2, 0x1f ;  /* 0x0c401f0000697f89 */ /* 0x000e6200000e0000 */
[----:B------:R-:W-:Y:S04]  /*bdc0*/  FMNMX.FTZ R2, R183, R2, !PT ;  /* 0x00000002b7027209 */ /* 0x000fe80007810000 */
[----:B------:R-:W-:Y:S04]  /*bdd0*/  FMNMX.FTZ R2, R187, R2, !PT ;  /* 0x00000002bb027209 */ /* 0x000fe80007810000 */
[----:B------:R-:W-:Y:S04]  /*bde0*/  FMNMX.FTZ R2, R188, R2, !PT ;  /* 0x00000002bc027209 */ /* 0x000fe80007810000 */
[----:B------:R-:W-:Y:S04]  /*bdf0*/  FMNMX.FTZ R2, R200, R2, !PT ;  /* 0x00000002c8027209 */ /* 0x000fe80007810000 */
[----:B------:R-:W-:Y:S04]  /*be00*/  FMNMX.FTZ R2, R199, R2, !PT ;  /* 0x00000002c7027209 */ /* 0x000fe80007810000 */
[----:B------:R-:W-:Y:S02]  /*be10*/  FMNMX.FTZ R2, R192, R2, !PT ;  /* 0x00000002c0027209 */ /* 0x000fe40007810000 */
[----:B-1----:R-:W-:Y:S02]  /*be20*/  FMNMX.FTZ R105, R0, R105, !PT ;  /* 0x0000006900697209 */ /* 0x002fe40007810000 */
[----:B------:R-:W-:Y:S02]  /*be30*/  FMNMX.FTZ R106, R106, R3, !PT ;  /* 0x000000036a6a7209 */ /* 0x000fe40007810000 */
[----:B------:R-:W-:Y:S01]  /*be40*/  FMNMX.FTZ R3, R168, R100, !PT ;  /* 0x00000064a8037209 */ /* 0x000fe20007810000 */
[----:B------:R-:W1:Y:S01]  /*be50*/  SHFL.BFLY PT, R5, R105, 0x1, 0x1f ;  /* 0x0c201f0069057f89 */ /* 0x000e6200000e0000 */
[----:B------:R-:W-:Y:S02]  /*be60*/  FMNMX.FTZ R2, R193, R2, !PT ;  /* 0x00000002c1027209 */ /* 0x000fe40007810000 */
[----:B------:R-:W-:Y:S04]  /*be70*/  FMNMX.FTZ R0, R174, R3, !PT ;  /* 0x00000003ae007209 */ /* 0x000fe80007810000 */
[----:B------:R-:W-:Y:S01]  /*be80*/  FMNMX.FTZ R0, R171, R0, !PT ;  /* 0x00000000ab007209 */ /* 0x000fe20007810000 */
[----:B------:R-:W2:Y:S03]  /*be90*/  SHFL.BFLY PT, R4, R106, 0x1, 0x1f ;  /* 0x0c201f006a047f89 */ /* 0x000ea600000e0000 */
[----:B------:R-:W-:Y:S04]  /*bea0*/  FMNMX.FTZ R0, R170, R0, !PT ;  /* 0x00000000aa007209 */ /* 0x000fe80007810000 */
[----:B------:R-:W-:Y:S01]  /*beb0*/  FMNMX.FTZ R0, R185, R0, !PT ;  /* 0x00000000b9007209 */ /* 0x000fe20007810000 */
[----:B------:R-:W3:Y:S03]  /*bec0*/  SHFL.BFLY PT, R104, R2, 0x2, 0x1f ;  /* 0x0c401f0002687f89 */ /* 0x000ee600000e0000 */
[----:B------:R-:W-:Y:S04]  /*bed0*/  FMNMX.FTZ R0, R186, R0, !PT ;  /* 0x00000000ba007209 */ /* 0x000fe80007810000 */
[----:B------:R-:W-:Y:S02]  /*bee0*/  FMNMX.FTZ R0, R189, R0, !PT ;  /* 0x00000000bd007209 */ /* 0x000fe40007810000 */
[----:B-1----:R-:W-:Y:S02]  /*bef0*/  FMNMX.FTZ R105, R105, R5, !PT ;  /* 0x0000000569697209 */ /* 0x002fe40007810000 */
[----:B------:R-:W-:Y:S04]  /*bf00*/  FMNMX.FTZ R3, R190, R0, !PT ;  /* 0x00000000be037209 */ /* 0x000fe80007810000 */
[----:B------:R-:W-:Y:S02]  /*bf10*/  FMNMX.FTZ R3, R201, R3, !PT ;  /* 0x00000003c9037209 */ /* 0x000fe40007810000 */
[----:B--2---:R-:W-:Y:S05]  /*bf20*/  FMNMX.FTZ R106, R106, R4, !PT ;  /* 0x000000046a6a7209 */ /* 0x004fea0007810000 */
[----:B------:R-:W-:Y:S01]  /*bf30*/  FADD.FTZ R0, -R106, R101 ;  /* 0x000000656a007221 */ /* 0x000fe20000010100 */
[----:B---3--:R-:W-:Y:S03]  /*bf40*/  FMNMX.FTZ R104, R2, R104, !PT ;  /* 0x0000006802687209 */ /* 0x008fe60007810000 */
[----:B------:R-:W-:Y:S01]  /*bf50*/  FMUL.FTZ R2, R0, c[0x0][0x2d0] ;  /* 0x0000b40000027a20 */ /* 0x000fe20000410000 */
[----:B------:R-:W-:Y:S01]  /*bf60*/  FMNMX.FTZ R0, R202, R3, !PT ;  /* 0x00000003ca007209 */ /* 0x000fe20007810000 */
[----:B------:R-:W1:Y:S02]  /*bf70*/  SHFL.BFLY PT, R6, R104, 0x1, 0x1f ;  /* 0x0c201f0068067f89 */ /* 0x000e6400000e0000 */
[----:B------:R2:W3:Y:S01]  /*bf80*/  MUFU.EX2 R103, R2 ;  /* 0x0000000200677308 */ /* 0x0004e20000000800 */
[----:B------:R-:W-:Y:S04]  /*bf90*/  FMNMX.FTZ R0, R107, R0, !PT ;  /* 0x000000006b007209 */ /* 0x000fe80007810000 */
[----:B------:R-:W-:Y:S05]  /*bfa0*/  FMNMX.FTZ R0, R108, R0, !PT ;  /* 0x000000006c007209 */ /* 0x000fea0007810000 */
[----:B------:R-:W4:Y:S01]  /*bfb0*/  SHFL.BFLY PT, R3, R0, 0x2, 0x1f ;  /* 0x0c401f0000037f89 */ /* 0x000f2200000e0000 */
[----:B-1----:R-:W-:Y:S01]  /*bfc0*/  FMNMX.FTZ R104, R104, R6, !PT ;  /* 0x0000000668687209 */ /* 0x002fe20007810000 */
[----:B--2---:R-:W-:Y:S02]  /*bfd0*/  FADD.FTZ R2, -R105, R102 ;  /* 0x0000006669027221 */ /* 0x004fe40000010100 */
[C---:B---3--:R-:W-:Y:S02]  /*bfe0*/  FMUL.FTZ R5, R103.reuse, R113 ;  /* 0x0000007167057220 */ /* 0x048fe40000410000 */
[----:B------:R-:W-:Y:S02]  /*bff0*/  FMUL.FTZ R2, R2, c[0x0][0x2d0] ;  /* 0x0000b40002027a20 */ /* 0x000fe40000410000 */
[C---:B------:R-:W-:Y:S02]  /*c000*/  FMUL.FTZ R32, R103.reuse, R140 ;  /* 0x0000008c67207220 */ /* 0x040fe40000410000 */
[----:B------:R1:W2:Y:S01]  /*c010*/  MUFU.EX2 R102, R2 ;  /* 0x0000000200667308 */ /* 0x0002a20000000800 */
[C---:B------:R-:W-:Y:S01]  /*c020*/  FMUL.FTZ R33, R103.reuse, R141 ;  /* 0x0000008d67217220 */ /* 0x040fe20000410000 */
[----:B----4-:R-:W-:Y:S01]  /*c030*/  FMNMX.FTZ R0, R0, R3, !PT ;  /* 0x0000000300007209 */ /* 0x010fe20007810000 */
        /* <DEDUP_REMOVED lines=10> */
[----:B------:R-:W-:Y:S02]  /*c0e0*/  FMUL.FTZ R85, R103, R85 ;  /* 0x0000005567557220 */ /* 0x000fe40000410000 */
[----:B-1----:R-:W-:Y:S02]  /*c0f0*/  FADD.FTZ R2, -R104, R109 ;  /* 0x0000006d68027221 */ /* 0x002fe40000010100 */
[----:B------:R-:W-:Y:S02]  /*c100*/  FMUL.FTZ R109, R106, c[0x0][0x2d0] ;  /* 0x0000b4006a6d7a20 */ /* 0x000fe40000410000 */
[----:B------:R-:W-:Y:S02]  /*c110*/  FMUL.FTZ R2, R2, c[0x0][0x2d0] ;  /* 0x0000b40002027a20 */ /* 0x000fe40000410000 */
[--C-:B------:R-:W-:Y:S02]  /*c120*/  FFMA.FTZ R4, R162, c[0x0][0x2d0], -R109.reuse ;  /* 0x0000b400a2047a23 */ /* 0x100fe4000001086d */
[----:B------:R1:W3:Y:S01]  /*c130*/  MUFU.EX2 R101, R2 ;  /* 0x0000000200657308 */ /* 0x0002e20000000800 */
[C---:B--2---:R-:W-:Y:S02]  /*c140*/  FMUL.FTZ R6, R102.reuse, R114 ;  /* 0x0000007266067220 */ /* 0x044fe40000410000 */
[C---:B------:R-:W-:Y:S02]  /*c150*/  FMUL.FTZ R7, R102.reuse, R115 ;  /* 0x0000007366077220 */ /* 0x040fe40000410000 */
[----:B------:R-:W-:Y:S02]  /*c160*/  FMUL.FTZ R19, R102, R127 ;  /* 0x0000007f66137220 */ /* 0x000fe40000410000 */
[--C-:B------:R-:W-:Y:S02]  /*c170*/  FFMA.FTZ R40, R176, c[0x0][0x2d0], -R109.reuse ;  /* 0x0000b400b0287a23 */ /* 0x100fe4000001086d */
[C---:B------:R-:W-:Y:S01]  /*c180*/  FMUL.FTZ R34, R102.reuse, R142 ;  /* 0x0000008e66227220 */ /* 0x040fe20000410000 */
[----:B------:R-:W-:Y:S01]  /*c190*/  MUFU.EX2 R252, R4 ;  /* 0x0000000400fc7308 */ /* 0x000fe20000000800 */
[C---:B------:R-:W-:Y:S02]  /*c1a0*/  FMUL.FTZ R35, R102.reuse, R143 ;  /* 0x0000008f66237220 */ /* 0x040fe40000410000 */
[C---:B------:R-:W-:Y:S01]  /*c1b0*/  FMUL.FTZ R50, R102.reuse, R158 ;  /* 0x0000009e66327220 */ /* 0x040fe20000410000 */
[----:B------:R-:W-:Y:S01]  /*c1c0*/  LDSM.16.MT88.4 R140, [R210+0x2080] ;  /* 0x00208000d28c783b */ /* 0x000fe20000004200 */
[C---:B------:R-:W-:Y:S02]  /*c1d0*/  FMUL.FTZ R51, R102.reuse, R159 ;  /* 0x0000009f66337220 */ /* 0x040fe40000410000 */
[C---:B------:R-:W-:Y:S02]  /*c1e0*/  FMUL.FTZ R54, R102.reuse, R54 ;  /* 0x0000003666367220 */ /* 0x040fe40000410000 */
[C---:B------:R-:W-:Y:S01]  /*c1f0*/  FMUL.FTZ R55, R102.reuse, R55 ;  /* 0x0000003766377220 */ /* 0x040fe20000410000 */
[----:B------:R2:W-:Y:S01]  /*c200*/  MUFU.EX2 R236, R40 ;  /* 0x0000002800ec7308 */ /* 0x0005e20000000800 */
[C---:B------:R-:W-:Y:S02]  /*c210*/  FMUL.FTZ R66, R102.reuse, R66 ;  /* 0x0000004266427220 */ /* 0x040fe40000410000 */
[----:B------:R-:W-:Y:S02]  /*c220*/  FMUL.FTZ R67, R102, R67 ;  /* 0x0000004366437220 */ /* 0x000fe40000410000 */
[----:B-1----:R-:W-:Y:S02]  /*c230*/  FFMA.FTZ R2, R161, c[0x0][0x2d0], -R109 ;  /* 0x0000b400a1027a23 */ /* 0x002fe4000001086d */
[----:B------:R-:W-:Y:S02]  /*c240*/  FMUL.FTZ R161, R105, c[0x0][0x2d0] ;  /* 0x0000b40069a17a20 */ /* 0x000fe40000410000 */
[----:B---3--:R-:W-:Y:S01]  /*c250*/  FMUL.FTZ R8, R101, R116 ;  /* 0x0000007465087220 */ /* 0x008fe20000410000 */
[----:B------:R1:W-:Y:S01]  /*c260*/  MUFU.EX2 R162, R2 ;  /* 0x0000000200a27308 */ /* 0x0003e20000000800 */
[--C-:B------:R-:W-:Y:S02]  /*c270*/  FFMA.FTZ R3, R169, c[0x0][0x2d0], -R161.reuse ;  /* 0x0000b400a9037a23 */ /* 0x100fe400000108a1 */
[C---:B------:R-:W-:Y:S02]  /*c280*/  FMUL.FTZ R9, R101.reuse, R117 ;  /* 0x0000007565097220 */ /* 0x040fe40000410000 */
[C---:B------:R-:W-:Y:S02]  /*c290*/  FMUL.FTZ R12, R101.reuse, R120 ;  /* 0x00000078650c7220 */ /* 0x040fe40000410000 */
[C---:B------:R-:W-:Y:S02]  /*c2a0*/  FMUL.FTZ R13, R101.reuse, R121 ;  /* 0x00000079650d7220 */ /* 0x040fe40000410000 */
[C---:B------:R-:W-:Y:S01]  /*c2b0*/  FMUL.FTZ R24, R101.reuse, R132 ;  /* 0x0000008465187220 */ /* 0x040fe20000410000 */
[----:B------:R3:W-:Y:S01]  /*c2c0*/  MUFU.EX2 R249, R3 ;  /* 0x0000000300f97308 */ /* 0x0007e20000000800 */
[C---:B------:R-:W-:Y:S02]  /*c2d0*/  FMUL.FTZ R25, R101.reuse, R133 ;  /* 0x0000008565197220 */ /* 0x040fe40000410000 */
[C---:B------:R-:W-:Y:S02]  /*c2e0*/  FMUL.FTZ R28, R101.reuse, R136 ;  /* 0x00000088651c7220 */ /* 0x040fe40000410000 */
[----:B------:R-:W-:Y:S02]  /*c2f0*/  FMUL.FTZ R29, R101, R137 ;  /* 0x00000089651d7220 */ /* 0x000fe40000410000 */
[--C-:B------:R-:W-:Y:S02]  /*c300*/  FFMA.FTZ R44, R179, c[0x0][0x2d0], -R161.reuse ;  /* 0x0000b400b32c7a23 */ /* 0x100fe400000108a1 */
[--C-:B------:R-:W-:Y:S02]  /*c310*/  FFMA.FTZ R48, R181, c[0x0][0x2d0], -R161.reuse ;  /* 0x0000b400b5307a23 */ /* 0x100fe400000108a1 */
[----:B------:R4:W-:Y:S01]  /*c320*/  MUFU.EX2 R235, R44 ;  /* 0x0000002c00eb7308 */ /* 0x0009e20000000800 */
[----:B--2---:R-:W-:Y:S02]  /*c330*/  FMUL.FTZ R40, R101, R148 ;  /* 0x0000009465287220 */ /* 0x004fe40000410000 */
[----:B-1----:R-:W-:Y:S02]  /*c340*/  FFMA.FTZ R2, R163, c[0x0][0x2d0], -R161 ;  /* 0x0000b400a3027a23 */ /* 0x002fe400000108a1 */
[C---:B------:R-:W-:Y:S02]  /*c350*/  FMUL.FTZ R41, R101.reuse, R149 ;  /* 0x0000009565297220 */ /* 0x040fe40000410000 */
[C---:B------:R-:W-:Y:S02]  /*c360*/  FMUL.FTZ R45, R101.reuse, R153 ;  /* 0x00000099652d7220 */ /* 0x040fe40000410000 */
[C---:B------:R-:W-:Y:S01]  /*c370*/  FMUL.FTZ R56, R101.reuse, R56 ;  /* 0x0000003865387220 */ /* 0x040fe20000410000 */
[----:B------:R1:W2:Y:S01]  /*c380*/  MUFU.EX2 R248, R2 ;  /* 0x0000000200f87308 */ /* 0x0002a20000000800 */
[C---:B------:R-:W-:Y:S02]  /*c390*/  FMUL.FTZ R57, R101.reuse, R57 ;  /* 0x0000003965397220 */ /* 0x040fe40000410000 */
[--C-:B---3--:R-:W-:Y:S02]  /*c3a0*/  FFMA.FTZ R3, R110, c[0x0][0x2d0], -R109.reuse ;  /* 0x0000b4006e037a23 */ /* 0x108fe4000001086d */
[----:B------:R-:W-:Y:S02]  /*c3b0*/  FMUL.FTZ R110, R104, c[0x0][0x2d0] ;  /* 0x0000b400686e7a20 */ /* 0x000fe40000410000 */
[C---:B------:R-:W-:Y:S02]  /*c3c0*/  FMUL.FTZ R60, R101.reuse, R60 ;  /* 0x0000003c653c7220 */ /* 0x040fe40000410000 */
[C---:B------:R-:W-:Y:S01]  /*c3d0*/  FMUL.FTZ R61, R101.reuse, R61 ;  /* 0x0000003d653d7220 */ /* 0x040fe20000410000 */
[----:B------:R3:W-:Y:S01]  /*c3e0*/  MUFU.EX2 R250, R3 ;  /* 0x0000000300fa7308 */ /* 0x0007e20000000800 */
[C---:B------:R-:W-:Y:S02]  /*c3f0*/  FMUL.FTZ R70, R102.reuse, R70 ;  /* 0x0000004666467220 */ /* 0x040fe40000410000 */
[C---:B------:R-:W-:Y:S02]  /*c400*/  FMUL.FTZ R71, R102.reuse, R71 ;  /* 0x0000004766477220 */ /* 0x040fe40000410000 */
[C---:B----4-:R-:W-:Y:S02]  /*c410*/  FMUL.FTZ R44, R101.reuse, R152 ;  /* 0x00000098652c7220 */ /* 0x050fe40000410000 */
[C---:B------:R-:W-:Y:S02]  /*c420*/  FMUL.FTZ R72, R101.reuse, R72 ;  /* 0x0000004865487220 */ /* 0x040fe40000410000 */
[C---:B------:R-:W-:Y:S01]  /*c430*/  FMUL.FTZ R73, R101.reuse, R73 ;  /* 0x0000004965497220 */ /* 0x040fe20000410000 */
[----:B------:R4:W-:Y:S01]  /*c440*/  MUFU.EX2 R234, R48 ;  /* 0x0000003000ea7308 */ /* 0x0009e20000000800 */
[C---:B------:R-:W-:Y:S02]  /*c450*/  FMUL.FTZ R76, R101.reuse, R76 ;  /* 0x0000004c654c7220 */ /* 0x040fe40000410000 */
[----:B------:R-:W-:Y:S01]  /*c460*/  FMUL.FTZ R77, R101, R77 ;  /* 0x0000004d654d7220 */ /* 0x000fe20000410000 */
[----:B-1----:R-:W1:Y:S01]  /*c470*/  SHFL.BFLY PT, R2, R0, 0x1, 0x1f ;  /* 0x0c201f0000027f89 */ /* 0x002e6200000e0000 */
[----:B--2---:R-:W-:Y:S01]  /*c480*/  F2FP.PACK_AB R113, R249, R248 ;  /* 0x000000f8f971723e */ /* 0x004fe200000000ff */
[C---:B------:R-:W-:Y:S02]  /*c490*/  FMUL.FTZ R82, R102.reuse, R82 ;  /* 0x0000005266527220 */ /* 0x040fe40000410000 */
[C---:B------:R-:W-:Y:S02]  /*c4a0*/  FMUL.FTZ R83, R102.reuse, R83 ;  /* 0x0000005366537220 */ /* 0x040fe40000410000 */
[C---:B------:R-:W-:Y:S02]  /*c4b0*/  FMUL.FTZ R86, R102.reuse, R86 ;  /* 0x0000005666567220 */ /* 0x040fe40000410000 */
[----:B------:R-:W-:Y:S02]  /*c4c0*/  FMUL.FTZ R87, R102, R87 ;  /* 0x0000005766577220 */ /* 0x000fe40000410000 */
[----:B---3--:R-:W-:Y:S02]  /*c4d0*/  FFMA.FTZ R3, R17, c[0x0][0x2d0], -R109 ;  /* 0x0000b40011037a23 */ /* 0x008fe4000001086d */
[----:B------:R-:W-:Y:S02]  /*c4e0*/  FMUL.FTZ R17, R103, R125 ;  /* 0x0000007d67117220 */ /* 0x000fe40000410000 */
[----:B------:R2:W3:Y:S01]  /*c4f0*/  MUFU.EX2 R251, R3 ;  /* 0x0000000300fb7308 */ /* 0x0004e20000000800 */
[C---:B------:R-:W-:Y:S02]  /*c500*/  FMUL.FTZ R88, R101.reuse, R88 ;  /* 0x0000005865587220 */ /* 0x040fe40000410000 */
[C---:B------:R-:W-:Y:S02]  /*c510*/  FMUL.FTZ R89, R101.reuse, R89 ;  /* 0x0000005965597220 */ /* 0x040fe40000410000 */
[----:B------:R-:W-:Y:S02]  /*c520*/  FMUL.FTZ R92, R101, R92 ;  /* 0x0000005c655c7220 */ /* 0x000fe40000410000 */
[----:B----4-:R-:W-:Y:S02]  /*c530*/  FMUL.FTZ R48, R103, R156 ;  /* 0x0000009c67307220 */ /* 0x010fe40000410000 */
[----:B------:R-:W-:Y:S01]  /*c540*/  LDSM.16.MT88.4 R156, [R209+0x2c80] ;  /* 0x002c8000d19c783b */ /* 0x000fe20000004200 */
[----:B-1----:R-:W-:Y:S01]  /*c550*/  FMNMX.FTZ R2, R0, R2, !PT ;  /* 0x0000000200027209 */ /* 0x002fe20007810000 */
[--C-:B------:R-:W-:Y:S02]  /*c560*/  FFMA.FTZ R0, R18, c[0x0][0x2d0], -R161.reuse ;  /* 0x0000b40012007a23 */ /* 0x100fe400000108a1 */
[C---:B------:R-:W-:Y:S02]  /*c570*/  FMUL.FTZ R18, R102.reuse, R126 ;  /* 0x0000007e66127220 */ /* 0x040fe40000410000 */
[----:B------:R1:W-:Y:S01]  /*c580*/  MUFU.EX2 R246, R0 ;  /* 0x0000000000f67308 */ /* 0x0003e20000000800 */
[----:B------:R-:W-:Y:S02]  /*c590*/  FMUL.FTZ R93, R101, R93 ;  /* 0x0000005d655d7220 */ /* 0x000fe40000410000 */
[C---:B------:R-:W-:Y:S02]  /*c5a0*/  FMUL.FTZ R96, R103.reuse, R96 ;  /* 0x0000006067607220 */ /* 0x040fe40000410000 */
[----:B------:R-:W-:Y:S02]  /*c5b0*/  FMUL.FTZ R97, R103, R97 ;  /* 0x0000006167617220 */ /* 0x000fe40000410000 */
[----:B------:R-:W-:Y:S02]  /*c5c0*/  FMUL.FTZ R98, R102, R98 ;  /* 0x0000006266627220 */ /* 0x000fe40000410000 */
[----:B--2---:R-:W-:Y:S01]  /*c5d0*/  FFMA.FTZ R3, R16, c[0x0][0x2d0], -R161 ;  /* 0x0000b40010037a23 */ /* 0x004fe200000108a1 */
[----:B---3--:R-:W-:Y:S01]  /*c5e0*/  F2FP.PACK_AB R114, R251, R250 ;  /* 0x000000fafb72723e */ /* 0x008fe200000000ff */
[----:B------:R-:W-:Y:S02]  /*c5f0*/  FMUL.FTZ R16, R103, R124 ;  /* 0x0000007c67107220 */ /* 0x000fe40000410000 */
[----:B------:R2:W3:Y:S01]  /*c600*/  MUFU.EX2 R247, R3 ;  /* 0x0000000300f77308 */ /* 0x0004e20000000800 */
[----:B------:R-:W-:Y:S01]  /*c610*/  LDSM.16.MT88.4 R124, [R210+0x2480] ;  /* 0x00248000d27c783b */ /* 0x000fe20000004200 */
[----:B------:R-:W-:Y:S02]  /*c620*/  FMUL.FTZ R99, R102, R99 ;  /* 0x0000006366637220 */ /* 0x000fe40000410000 */
[----:B-1----:R-:W-:Y:S02]  /*c630*/  FADD.FTZ R0, -R2, R100 ;  /* 0x0000006402007221 */ /* 0x002fe40000010100 */
[--C-:B------:R-:W-:Y:S02]  /*c640*/  FFMA.FTZ R100, R178, c[0x0][0x2d0], -R109.reuse ;  /* 0x0000b400b2647a23 */ /* 0x100fe4000001086d */
[----:B------:R-:W-:Y:S02]  /*c650*/  FMUL.FTZ R0, R0, c[0x0][0x2d0] ;  /* 0x0000b40000007a20 */ /* 0x000fe40000410000 */
[----:B------:R1:W-:Y:S01]  /*c660*/  MUFU.EX2 R233, R100 ;  /* 0x0000006400e97308 */ /* 0x0003e20000000800 */
[--C-:B--2---:R-:W-:Y:S01]  /*c670*/  FFMA.FTZ R3, R173, c[0x0][0x2d0], -R110.reuse ;  /* 0x0000b400ad037a23 */ /* 0x104fe2000001086e */
[----:B---3--:R-:W-:Y:S08]  /*c680*/  F2FP.PACK_AB R115, R246, R247 ;  /* 0x000000f7f673723e */ /* 0x008ff000000000ff */
[----:B------:R-:W2:Y:S10]  /*c690*/  MUFU.EX2 R0, R0 ;  /* 0x0000000000007308 */ /* 0x000eb40000000800 */
[----:B------:R3:W-:Y:S01]  /*c6a0*/  MUFU.EX2 R242, R3 ;  /* 0x0000000300f27308 */ /* 0x0007e20000000800 */
[----:B-1----:R-:W-:Y:S09]  /*c6b0*/  FFMA.FTZ R100, R177, c[0x0][0x2d0], -R109 ;  /* 0x0000b400b1647a23 */ /* 0x002ff2000001086d */
[----:B------:R1:W-:Y:S01]  /*c6c0*/  MUFU.EX2 R232, R100 ;  /* 0x0000006400e87308 */ /* 0x0003e20000000800 */
[C---:B--2---:R-:W-:Y:S02]  /*c6d0*/  FMUL.FTZ R10, R0.reuse, R118 ;  /* 0x00000076000a7220 */ /* 0x044fe40000410000 */
[C---:B------:R-:W-:Y:S02]  /*c6e0*/  FMUL.FTZ R11, R0.reuse, R119 ;  /* 0x00000077000b7220 */ /* 0x040fe40000410000 */
[C---:B------:R-:W-:Y:S02]  /*c6f0*/  FMUL.FTZ R14, R0.reuse, R122 ;  /* 0x0000007a000e7220 */ /* 0x040fe40000410000 */
[C---:B------:R-:W-:Y:S02]  /*c700*/  FMUL.FTZ R15, R0.reuse, R123 ;  /* 0x0000007b000f7220 */ /* 0x040fe40000410000 */
[----:B------:R-:W-:Y:S01]  /*c710*/  FMUL.FTZ R26, R0, R134 ;  /* 0x00000086001a7220 */ /* 0x000fe20000410000 */
[----:B------:R-:W2:Y:S01]  /*c720*/  LDSM.16.MT88.4 R120, [R209+0x2480] ;  /* 0x00248000d178783b */ /* 0x000ea20000004200 */
[--C-:B---3--:R-:W-:Y:S02]  /*c730*/  FFMA.FTZ R3, R172, c[0x0][0x2d0], -R110.reuse ;  /* 0x0000b400ac037a23 */ /* 0x108fe4000001086e */
[C---:B------:R-:W-:Y:S02]  /*c740*/  FMUL.FTZ R27, R0.reuse, R135 ;  /* 0x00000087001b7220 */ /* 0x040fe40000410000 */
[----:B------:R3:W4:Y:S01]  /*c750*/  MUFU.EX2 R243, R3 ;  /* 0x0000000300f37308 */ /* 0x0007220000000800 */
[C---:B------:R-:W-:Y:S02]  /*c760*/  FMUL.FTZ R30, R0.reuse, R138 ;  /* 0x0000008a001e7220 */ /* 0x040fe40000410000 */
[C---:B------:R-:W-:Y:S01]  /*c770*/  FMUL.FTZ R31, R0.reuse, R139 ;  /* 0x0000008b001f7220 */ /* 0x040fe20000410000 */
[----:B------:R-:W-:Y:S01]  /*c780*/  LDSM.16.MT88.4 R132, [R209+0x2080] ;  /* 0x00208000d184783b */ /* 0x000fe20000004200 */
[----:B------:R-:W-:Y:S02]  /*c790*/  FMUL.FTZ R42, R0, R150 ;  /* 0x00000096002a7220 */ /* 0x000fe40000410000 */
[--C-:B-1----:R-:W-:Y:S02]  /*c7a0*/  FFMA.FTZ R100, R180, c[0x0][0x2d0], -R161.reuse ;  /* 0x0000b400b4647a23 */ /* 0x102fe400000108a1 */
[C---:B------:R-:W-:Y:S02]  /*c7b0*/  FMUL.FTZ R43, R0.reuse, R151 ;  /* 0x00000097002b7220 */ /* 0x040fe40000410000 */
[----:B------:R1:W-:Y:S01]  /*c7c0*/  MUFU.EX2 R207, R100 ;  /* 0x0000006400cf7308 */ /* 0x0003e20000000800 */
[C---:B------:R-:W-:Y:S02]  /*c7d0*/  FMUL.FTZ R46, R0.reuse, R154 ;  /* 0x0000009a002e7220 */ /* 0x040fe40000410000 */
[C---:B------:R-:W-:Y:S02]  /*c7e0*/  FMUL.FTZ R47, R0.reuse, R155 ;  /* 0x0000009b002f7220 */ /* 0x040fe40000410000 */
[C---:B------:R-:W-:Y:S02]  /*c7f0*/  FMUL.FTZ R58, R0.reuse, R58 ;  /* 0x0000003a003a7220 */ /* 0x040fe40000410000 */
[C---:B------:R-:W-:Y:S02]  /*c800*/  FMUL.FTZ R59, R0.reuse, R59 ;  /* 0x0000003b003b7220 */ /* 0x040fe40000410000 */
[C---:B------:R-:W-:Y:S02]  /*c810*/  FMUL.FTZ R62, R0.reuse, R62 ;  /* 0x0000003e003e7220 */ /* 0x040fe40000410000 */
[----:B------:R-:W-:Y:S02]  /*c820*/  FMUL.FTZ R63, R0, R63 ;  /* 0x0000003f003f7220 */ /* 0x000fe40000410000 */
[--C-:B---3--:R-:W-:Y:S01]  /*c830*/  FFMA.FTZ R3, R160, c[0x0][0x2d0], -R110.reuse ;  /* 0x0000b400a0037a23 */ /* 0x108fe2000001086e */
[----:B----4-:R-:W-:Y:S01]  /*c840*/  F2FP.PACK_AB R116, R243, R242 ;  /* 0x000000f2f374723e */ /* 0x010fe200000000ff */
[C---:B------:R-:W-:Y:S02]  /*c850*/  FMUL.FTZ R74, R0.reuse, R74 ;  /* 0x0000004a004a7220 */ /* 0x040fe40000410000 */
[----:B------:R3:W-:Y:S01]  /*c860*/  MUFU.EX2 R244, R3 ;  /* 0x0000000300f47308 */ /* 0x0007e20000000800 */
[C---:B------:R-:W-:Y:S02]  /*c870*/  FMUL.FTZ R75, R0.reuse, R75 ;  /* 0x0000004b004b7220 */ /* 0x040fe40000410000 */
[C---:B------:R-:W-:Y:S02]  /*c880*/  FMUL.FTZ R78, R0.reuse, R78 ;  /* 0x0000004e004e7220 */ /* 0x040fe40000410000 */
[----:B------:R-:W-:Y:S02]  /*c890*/  FMUL.FTZ R79, R0, R79 ;  /* 0x0000004f004f7220 */ /* 0x000fe40000410000 */
[----:B-1----:R-:W-:Y:S02]  /*c8a0*/  FFMA.FTZ R100, R182, c[0x0][0x2d0], -R161 ;  /* 0x0000b400b6647a23 */ /* 0x002fe400000108a1 */
[C---:B------:R-:W-:Y:S02]  /*c8b0*/  FMUL.FTZ R90, R0.reuse, R90 ;  /* 0x0000005a005a7220 */ /* 0x040fe40000410000 */
[----:B------:R1:W-:Y:S01]  /*c8c0*/  MUFU.EX2 R206, R100 ;  /* 0x0000006400ce7308 */ /* 0x0003e20000000800 */
[C---:B------:R-:W-:Y:S02]  /*c8d0*/  FMUL.FTZ R91, R0.reuse, R91 ;  /* 0x0000005b005b7220 */ /* 0x040fe40000410000 */
[C---:B------:R-:W-:Y:S02]  /*c8e0*/  FMUL.FTZ R94, R0.reuse, R94 ;  /* 0x0000005e005e7220 */ /* 0x040fe40000410000 */
[----:B------:R-:W-:Y:S02]  /*c8f0*/  FMUL.FTZ R95, R0, R95 ;  /* 0x0000005f005f7220 */ /* 0x000fe40000410000 */
[--C-:B---3--:R-:W-:Y:S04]  /*c900*/  FFMA.FTZ R3, R111, c[0x0][0x2d0], -R110.reuse ;  /* 0x0000b4006f037a23 */ /* 0x108fe8000001086e */
[----:B------:R3:W4:Y:S01]  /*c910*/  MUFU.EX2 R245, R3 ;  /* 0x0000000300f57308 */ /* 0x0007220000000800 */
[--C-:B-1----:R-:W-:Y:S09]  /*c920*/  FFMA.FTZ R100, R184, c[0x0][0x2d0], -R110.reuse ;  /* 0x0000b400b8647a23 */ /* 0x102ff2000001086e */
[----:B------:R1:W-:Y:S01]  /*c930*/  MUFU.EX2 R205, R100 ;  /* 0x0000006400cd7308 */ /* 0x0003e20000000800 */
[----:B---3--:R-:W-:Y:S01]  /*c940*/  FMUL.FTZ R3, R2, c[0x0][0x2d0] ;  /* 0x0000b40002037a20 */ /* 0x008fe20000410000 */
[----:B----4-:R-:W-:Y:S03]  /*c950*/  F2FP.PACK_AB R118, R245, R244 ;  /* 0x000000f4f576723e */ /* 0x010fe600000000ff */
[--C-:B------:R-:W-:Y:S02]  /*c960*/  FFMA.FTZ R4, R168, c[0x0][0x2d0], -R3.reuse ;  /* 0x0000b400a8047a23 */ /* 0x100fe40000010803 */
[--C-:B------:R-:W-:Y:S03]  /*c970*/  FFMA.FTZ R107, R107, c[0x0][0x2d0], -R3.reuse ;  /* 0x0000b4006b6b7a23 */ /* 0x100fe60000010803 */
[----:B------:R3:W-:Y:S01]  /*c980*/  MUFU.EX2 R238, R4 ;  /* 0x0000000400ee7308 */ /* 0x0007e20000000800 */
[--C-:B-1----:R-:W-:Y:S09]  /*c990*/  FFMA.FTZ R100, R183, c[0x0][0x2d0], -R110.reuse ;  /* 0x0000b400b7647a23 */ /* 0x102ff2000001086e */
[----:B------:R1:W-:Y:S10]  /*c9a0*/  MUFU.EX2 R204, R100 ;  /* 0x0000006400cc7308 */ /* 0x0003f40000000800 */
[----:B------:R-:W-:Y:S01]  /*c9b0*/  MUFU.EX2 R107, R107 ;  /* 0x0000006b006b7308 */ /* 0x000fe20000000800 */
[--C-:B---3--:R-:W-:Y:S09]  /*c9c0*/  FFMA.FTZ R4, R174, c[0x0][0x2d0], -R3.reuse ;  /* 0x0000b400ae047a23 */ /* 0x108ff20000010803 */
[----:B------:R3:W4:Y:S01]  /*c9d0*/  MUFU.EX2 R239, R4 ;  /* 0x0000000400ef7308 */ /* 0x0007220000000800 */
[--C-:B-1----:R-:W-:Y:S09]  /*c9e0*/  FFMA.FTZ R100, R185, c[0x0][0x2d0], -R3.reuse ;  /* 0x0000b400b9647a23 */ /* 0x102ff20000010803 */
[----:B------:R1:W-:Y:S01]  /*c9f0*/  MUFU.EX2 R203, R100 ;  /* 0x0000006400cb7308 */ /* 0x0003e20000000800 */
[--C-:B---3--:R-:W-:Y:S01]  /*ca00*/  FFMA.FTZ R4, R171, c[0x0][0x2d0], -R3.reuse ;  /* 0x0000b400ab047a23 */ /* 0x108fe20000010803 */
[----:B----4-:R-:W-:Y:S08]  /*ca10*/  F2FP.PACK_AB R117, R239, R238 ;  /* 0x000000eeef75723e */ /* 0x010ff000000000ff */
[----:B------:R3:W-:Y:S01]  /*ca20*/  MUFU.EX2 R240, R4 ;  /* 0x0000000400f07308 */ /* 0x0007e20000000800 */
[--C-:B-1----:R-:W-:Y:S09]  /*ca30*/  FFMA.FTZ R100, R186, c[0x0][0x2d0], -R3.reuse ;  /* 0x0000b400ba647a23 */ /* 0x102ff20000010803 */
[----:B------:R1:W-:Y:S01]  /*ca40*/  MUFU.EX2 R195, R100 ;  /* 0x0000006400c37308 */ /* 0x0003e20000000800 */
[--C-:B---3--:R-:W-:Y:S02]  /*ca50*/  FFMA.FTZ R4, R170, c[0x0][0x2d0], -R3.reuse ;  /* 0x0000b400aa047a23 */ /* 0x108fe40000010803 */
[----:B------:R-:W-:Y:S07]  /*ca60*/  LDSM.16.MT88.4 R168, [R209+0x3880] ;  /* 0x00388000d1a8783b */ /* 0x000fee0000004200 */
[----:B------:R3:W4:Y:S01]  /*ca70*/  MUFU.EX2 R241, R4 ;  /* 0x0000000400f17308 */ /* 0x0007220000000800 */
[--C-:B-1----:R-:W-:Y:S09]  /*ca80*/  FFMA.FTZ R100, R187, c[0x0][0x2d0], -R110.reuse ;  /* 0x0000b400bb647a23 */ /* 0x102ff2000001086e */
[----:B------:R1:W-:Y:S01]  /*ca90*/  MUFU.EX2 R194, R100 ;  /* 0x0000006400c27308 */ /* 0x0003e20000000800 */
[----:B---3--:R-:W-:Y:S01]  /*caa0*/  FMUL.FTZ R4, R103, R112 ;  /* 0x0000007067047220 */ /* 0x008fe20000410000 */
[----:B------:R-:W-:Y:S02]  /*cab0*/  F2FP.PACK_AB R112, R162, R252 ;  /* 0x000000fca270723e */ /* 0x000fe400000000ff */
[----:B----4-:R-:W-:Y:S05]  /*cac0*/  F2FP.PACK_AB R119, R241, R240 ;  /* 0x000000f0f177723e */ /* 0x010fea00000000ff */
[-C--:B------:R-:W-:Y:S05]  /*cad0*/  HMMA.16816.F32 R4, R112, R20.reuse, R4 ;  /* 0x000000147004723c */ /* 0x080fea0000001804 */
[--C-:B-1----:R-:W-:Y:S03]  /*cae0*/  FFMA.FTZ R100, R188, c[0x0][0x2d0], -R110.reuse ;  /* 0x0000b400bc647a23 */ /* 0x102fe6000001086e */
[C---:B------:R-:W-:Y:S01]  /*caf0*/  HMMA.16816.F32 R8, R116.reuse, R20, R8 ;  /* 0x000000147408723c */ /* 0x040fe20000001808 */
[----:B------:R1:W3:Y:S06]  /*cb00*/  MUFU.EX2 R188, R100 ;  /* 0x0000006400bc7308 */ /* 0x0002ec0000000800 */
[C---:B------:R-:W-:Y:S01]  /*cb10*/  FMUL.FTZ R20, R103.reuse, R128 ;  /* 0x0000008067147220 */ /* 0x040fe20000410000 */
[-C--:B------:R-:W-:Y:S04]  /*cb20*/  HMMA.16816.F32 R12, R116, R22.reuse, R12 ;  /* 0x00000016740c723c */ /* 0x080fe8000000180c */
[----:B------:R-:W-:Y:S04]  /*cb30*/  FMUL.FTZ R21, R103, R129 ;  /* 0x0000008167157220 */ /* 0x000fe80000410000 */
[C---:B------:R-:W-:Y:S07]  /*cb40*/  HMMA.16816.F32 R16, R112.reuse, R22, R16 ;  /* 0x000000167010723c */ /* 0x040fee0000001810 */
[C---:B------:R-:W-:Y:S02]  /*cb50*/  FMUL.FTZ R22, R102.reuse, R130 ;  /* 0x0000008266167220 */ /* 0x040fe40000410000 */
[----:B-1----:R-:W-:Y:S03]  /*cb60*/  FFMA.FTZ R100, R189, c[0x0][0x2d0], -R3 ;  /* 0x0000b400bd647a23 */ /* 0x002fe60000010803 */
[----:B------:R-:W-:Y:S01]  /*cb70*/  FMUL.FTZ R23, R102, R131 ;  /* 0x0000008366177220 */ /* 0x000fe20000410000 */
[----:B------:R1:W-:Y:S01]  /*cb80*/  MUFU.EX2 R187, R100 ;  /* 0x0000006400bb7308 */ /* 0x0003e20000000800 */
[----:B------:R-:W-:Y:S01]  /*cb90*/  LDSM.16.MT88.4 R128, [R210+0x1c80] ;  /* 0x001c8000d280783b */ /* 0x000fe20000004200 */
[----:B------:R-:W-:Y:S04]  /*cba0*/  MOV R189, R162 ;  /* 0x000000a200bd7202 */ /* 0x000fe80000000f00 */
[-C--:B------:R-:W-:Y:S08]  /*cbb0*/  HMMA.16816.F32 R20, R112, R36.reuse, R20 ;  /* 0x000000247014723c */ /* 0x080ff00000001814 */
[C---:B------:R-:W-:Y:S07]  /*cbc0*/  HMMA.16816.F32 R24, R116.reuse, R36, R24 ;  /* 0x000000247418723c */ /* 0x040fee0000001818 */
[----:B------:R-:W-:Y:S01]  /*cbd0*/  FFMA.FTZ R36, R175, c[0x0][0x2d0], -R109 ;  /* 0x0000b400af247a23 */ /* 0x000fe2000001086d */
[-C--:B------:R-:W-:Y:S03]  /*cbe0*/  HMMA.16816.F32 R28, R116, R38.reuse, R28 ;  /* 0x00000026741c723c */ /* 0x080fe6000000181c */
[----:B------:R4:W2:Y:S01]  /*cbf0*/  MUFU.EX2 R237, R36 ;  /* 0x0000002400ed7308 */ /* 0x0008a20000000800 */
[----:B-1----:R-:W-:Y:S02]  /*cc00*/  FFMA.FTZ R100, R190, c[0x0][0x2d0], -R3 ;  /* 0x0000b400be647a23 */ /* 0x002fe40000010803 */
[----:B------:R-:W5:Y:S01]  /*cc10*/  LDL.LU R190, [R1+0x10] ;  /* 0x0000100001be7983 */ /* 0x000f620000300800 */
[C---:B------:R-:W-:Y:S01]  /*cc20*/  FMUL.FTZ R37, R103.reuse, R145 ;  /* 0x0000009167257220 */ /* 0x040fe20000410000 */
[C---:B------:R-:W-:Y:S05]  /*cc30*/  HMMA.16816.F32 R32, R112.reuse, R38, R32 ;  /* 0x000000267020723c */ /* 0x040fea0000001820 */
[----:B------:R1:W1:Y:S02]  /*cc40*/  MUFU.EX2 R186, R100 ;  /* 0x0000006400ba7308 */ /* 0x0002640000000800 */
[C---:B------:R-:W-:Y:S02]  /*cc50*/  FMUL.FTZ R38, R102.reuse, R146 ;  /* 0x0000009266267220 */ /* 0x040fe40000410000 */
[----:B------:R-:W-:Y:S03]  /*cc60*/  FMUL.FTZ R39, R102, R147 ;  /* 0x0000009366277220 */ /* 0x000fe60000410000 */
[----:B----4-:R-:W-:Y:S07]  /*cc70*/  FMUL.FTZ R36, R103, R144 ;  /* 0x0000009067247220 */ /* 0x010fee0000410000 */
[-C--:B--2---:R-:W-:Y:S03]  /*cc80*/  HMMA.16816.F32 R36, R112, R120.reuse, R36 ;  /* 0x000000787024723c */ /* 0x084fe60000001824 */
[--C-:B-1----:R-:W-:Y:S02]  /*cc90*/  FFMA.FTZ R100, R191, c[0x0][0x2d0], -R109.reuse ;  /* 0x0000b400bf647a23 */ /* 0x102fe4000001086d */
[----:B------:R-:W2:Y:S02]  /*cca0*/  LDL.LU R191, [R1+0xc] ;  /* 0x00000c0001bf7983 */ /* 0x000ea40000300800 */
[----:B------:R1:W-:Y:S01]  /*ccb0*/  MUFU.EX2 R185, R100 ;  /* 0x0000006400b97308 */ /* 0x0003e20000000800 */
[C---:B------:R-:W-:Y:S08]  /*ccc0*/  HMMA.16816.F32 R40, R116.reuse, R120, R40 ;  /* 0x000000787428723c */ /* 0x040ff00000001828 */
[-C--:B------:R-:W-:Y:S08]  /*ccd0*/  HMMA.16816.F32 R44, R116, R122.reuse, R44 ;  /* 0x0000007a742c723c */ /* 0x080ff0000000182c */
[C---:B------:R-:W-:Y:S01]  /*cce0*/  HMMA.16816.F32 R48, R112.reuse, R122, R48 ;  /* 0x0000007a7030723c */ /* 0x040fe20000001830 */
[----:B------:R-:W4:Y:S03]  /*ccf0*/  LDSM.16.MT88.4 R120, [R209+0x3080] ;  /* 0x00308000d178783b */ /* 0x000f260000004200 */
[----:B-1----:R-:W-:Y:S04]  /*cd00*/  FFMA.FTZ R100, R196, c[0x0][0x2d0], -R109 ;  /* 0x0000b400c4647a23 */ /* 0x002fe8000001086d */
[-C--:B------:R-:W-:Y:S01]  /*cd10*/  HMMA.16816.F32 R52, R112, R124.reuse, R52 ;  /* 0x0000007c7034723c */ /* 0x080fe20000001834 */
[----:B------:R-:W2:Y:S01]  /*cd20*/  LDL.LU R196, [R1+0x4] ;  /* 0x0000040001c47983 */ /* 0x000ea20000300800 */
[----:B------:R1:W-:Y:S06]  /*cd30*/  MUFU.EX2 R184, R100 ;  /* 0x0000006400b87308 */ /* 0x0003ec0000000800 */
[C---:B------:R-:W-:Y:S08]  /*cd40*/  HMMA.16816.F32 R56, R116.reuse, R124, R56 ;  /* 0x0000007c7438723c */ /* 0x040ff00000001838 */
[-C--:B------:R-:W-:Y:S08]  /*cd50*/  HMMA.16816.F32 R60, R116, R126.reuse, R60 ;  /* 0x0000007e743c723c */ /* 0x080ff0000000183c */
[C---:B------:R-:W-:Y:S01]  /*cd60*/  HMMA.16816.F32 R64, R112.reuse, R126, R64 ;  /* 0x0000007e7040723c */ /* 0x040fe20000001840 */
[----:B------:R-:W3:Y:S03]  /*cd70*/  LDSM.16.MT88.4 R124, [R210+0x3080] ;  /* 0x00308000d27c783b */ /* 0x000ee60000004200 */
[--C-:B-1----:R-:W-:Y:S04]  /*cd80*/  FFMA.FTZ R100, R197, c[0x0][0x2d0], -R161.reuse ;  /* 0x0000b400c5647a23 */ /* 0x102fe800000108a1 */
[----:B------:R1:W-:Y:S01]  /*cd90*/  MUFU.EX2 R183, R100 ;  /* 0x0000006400b77308 */ /* 0x0003e20000000800 */
[-C--:B----4-:R-:W-:Y:S01]  /*cda0*/  HMMA.16816.F32 R68, R112, R120.reuse, R68 ;  /* 0x000000787044723c */ /* 0x090fe20000001844 */
[----:B------:R-:W4:Y:S07]  /*cdb0*/  LDL.LU R197, [R1+0x8] ;  /* 0x0000080001c57983 */ /* 0x000f2e0000300800 */
[C---:B------:R-:W-:Y:S08]  /*cdc0*/  HMMA.16816.F32 R72, R116.reuse, R120, R72 ;  /* 0x000000787448723c */ /* 0x040ff00000001848 */
[-C--:B------:R-:W-:Y:S04]  /*cdd0*/  HMMA.16816.F32 R76, R116, R122.reuse, R76 ;  /* 0x0000007a744c723c */ /* 0x080fe8000000184c */
[----:B-1----:R-:W-:Y:S04]  /*cde0*/  FFMA.FTZ R100, R198, c[0x0][0x2d0], -R161 ;  /* 0x0000b400c6647a23 */ /* 0x002fe800000108a1 */
[C---:B------:R-:W-:Y:S01]  /*cdf0*/  HMMA.16816.F32 R80, R112.reuse, R122, R80 ;  /* 0x0000007a7050723c */ /* 0x040fe20000001850 */
[----:B------:R-:W1:Y:S01]  /*ce00*/  LDSM.16.MT88.4 R120, [R209+0x1c80] ;  /* 0x001c8000d178783b */ /* 0x000e620000004200 */
[----:B------:R1:W1:Y:S06]  /*ce10*/  MUFU.EX2 R182, R100 ;  /* 0x0000006400b67308 */ /* 0x00026c0000000800 */
[-C--:B---3--:R-:W-:Y:S08]  /*ce20*/  HMMA.16816.F32 R84, R112, R124.reuse, R84 ;  /* 0x0000007c7054723c */ /* 0x088ff00000001854 */
[C---:B------:R-:W-:Y:S08]  /*ce30*/  HMMA.16816.F32 R88, R116.reuse, R124, R88 ;  /* 0x0000007c7458723c */ /* 0x040ff00000001858 */
[-C--:B------:R-:W-:Y:S04]  /*ce40*/  HMMA.16816.F32 R92, R116, R126.reuse, R92 ;  /* 0x0000007e745c723c */ /* 0x080fe8000000185c */
[--C-:B-1----:R-:W-:Y:S02]  /*ce50*/  FFMA.FTZ R100, R164, c[0x0][0x2d0], -R109.reuse ;  /* 0x0000b400a4647a23 */ /* 0x102fe4000001086d */
[----:B------:R-:W-:Y:S01]  /*ce60*/  FFMA.FTZ R109, R165, c[0x0][0x2d0], -R109 ;  /* 0x0000b400a56d7a23 */ /* 0x000fe2000001086d */
[----:B------:R-:W-:Y:S01]  /*ce70*/  F2FP.PACK_AB R116, R204, R205 ;  /* 0x000000cdcc74723e */ /* 0x000fe200000000ff */
[----:B------:R-:W-:Y:S01]  /*ce80*/  HMMA.16816.F32 R96, R112, R126, R96 ;  /* 0x0000007e7060723c */ /* 0x000fe20000001860 */
[----:B------:R1:W-:Y:S01]  /*ce90*/  MUFU.EX2 R181, R100 ;  /* 0x0000006400b57308 */ /* 0x0003e20000000800 */
[----:B------:R-:W3:Y:S02]  /*cea0*/  LDSM.16.MT88.4 R124, [R209+0x2880] ;  /* 0x00288000d17c783b */ /* 0x000ee40000004200 */
[----:B------:R-:W-:Y:S02]  /*ceb0*/  F2FP.PACK_AB R117, R195, R203 ;  /* 0x000000cbc375723e */ /* 0x000fe400000000ff */
[----:B------:R-:W-:Y:S02]  /*cec0*/  F2FP.PACK_AB R118, R188, R194 ;  /* 0x000000c2bc76723e */ /* 0x000fe400000000ff */
[----:B------:R-:W-:Y:S03]  /*ced0*/  F2FP.PACK_AB R112, R236, R237 ;  /* 0x000000edec70723e */ /* 0x000fe600000000ff */
[----:B------:R3:W-:Y:S01]  /*cee0*/  MUFU.EX2 R180, R109 ;  /* 0x0000006d00b47308 */ /* 0x0007e20000000800 */
[----:B------:R-:W-:Y:S02]  /*cef0*/  F2FP.PACK_AB R113, R234, R235 ;  /* 0x000000ebea71723e */ /* 0x000fe400000000ff */
[----:B------:R-:W-:Y:S02]  /*cf00*/  F2FP.PACK_AB R114, R232, R233 ;  /* 0x000000e9e872723e */ /* 0x000fe400000000ff */
[----:B------:R-:W-:Y:S02]  /*cf10*/  F2FP.PACK_AB R115, R206, R207 ;  /* 0x000000cfce73723e */ /* 0x000fe400000000ff */
[----:B------:R-:W-:Y:S05]  /*cf20*/  F2FP.PACK_AB R119, R186, R187 ;  /* 0x000000bbba77723e */ /* 0x000fea00000000ff */
[-C--:B------:R-:W-:Y:S03]  /*cf30*/  HMMA.16816.F32 R4, R112, R120.reuse, R4 ;  /* 0x000000787004723c */ /* 0x080fe60000001804 */
[--C-:B-1----:R-:W-:Y:S04]  /*cf40*/  FFMA.FTZ R100, R166, c[0x0][0x2d0], -R161.reuse ;  /* 0x0000b400a6647a23 */ /* 0x102fe800000108a1 */
[----:B------:R1:W-:Y:S01]  /*cf50*/  MUFU.EX2 R179, R100 ;  /* 0x0000006400b37308 */ /* 0x0003e20000000800 */
[C---:B------:R-:W-:Y:S04]  /*cf60*/  HMMA.16816.F32 R8, R116.reuse, R120, R8 ;  /* 0x000000787408723c */ /* 0x040fe80000001808 */
[--C-:B---3--:R-:W-:Y:S04]  /*cf70*/  FFMA.FTZ R109, R199, c[0x0][0x2d0], -R110.reuse ;  /* 0x0000b400c76d7a23 */ /* 0x108fe8000001086e */
[-C--:B------:R-:W-:Y:S01]  /*cf80*/  HMMA.16816.F32 R12, R116, R122.reuse, R12 ;  /* 0x0000007a740c723c */ /* 0x080fe2000000180c */
[----:B------:R3:W-:Y:S07]  /*cf90*/  MUFU.EX2 R176, R109 ;  /* 0x0000006d00b07308 */ /* 0x0007ee0000000800 */
[C---:B------:R-:W-:Y:S01]  /*cfa0*/  HMMA.16816.F32 R16, R112.reuse, R122, R16 ;  /* 0x0000007a7010723c */ /* 0x040fe20000001810 */
[----:B------:R-:W3:Y:S03]  /*cfb0*/  LDSM.16.MT88.4 R120, [R210+0x2880] ;  /* 0x00288000d278783b */ /* 0x000ee60000004200 */
[----:B-1----:R-:W-:Y:S04]  /*cfc0*/  FFMA.FTZ R100, R167, c[0x0][0x2d0], -R161 ;  /* 0x0000b400a7647a23 */ /* 0x002fe800000108a1 */
[-C--:B------:R-:W-:Y:S01]  /*cfd0*/  HMMA.16816.F32 R20, R112, R128.reuse, R20 ;  /* 0x000000807014723c */ /* 0x080fe20000001814 */
[----:B------:R-:W-:Y:S01]  /*cfe0*/  LDSM.16.MT88.4 R164, [R210+0x2c80] ;  /* 0x002c8000d2a4783b */ /* 0x000fe20000004200 */
[----:B------:R1:W1:Y:S06]  /*cff0*/  MUFU.EX2 R178, R100 ;  /* 0x0000006400b27308 */ /* 0x00026c0000000800 */
[C---:B------:R-:W-:Y:S04]  /*d000*/  HMMA.16816.F32 R24, R116.reuse, R128, R24 ;  /* 0x000000807418723c */ /* 0x040fe80000001818 */
[----:B---3--:R-:W-:Y:S04]  /*d010*/  F2FP.PACK_AB R109, R182, R183 ;  /* 0x000000b7b66d723e */ /* 0x008fe800000000ff */
[-C--:B------:R-:W-:Y:S08]  /*d020*/  HMMA.16816.F32 R28, R116, R130.reuse, R28 ;  /* 0x00000082741c723c */ /* 0x080ff0000000181c */
[C---:B------:R-:W-:Y:S01]  /*d030*/  HMMA.16816.F32 R32, R112.reuse, R130, R32 ;  /* 0x000000827020723c */ /* 0x040fe20000001820 */
[----:B------:R-:W3:Y:S03]  /*d040*/  LDSM.16.MT88.4 R128, [R209+0x3480] ;  /* 0x00348000d180783b */ /* 0x000ee60000004200 */
[----:B-1----:R-:W-:Y:S01]  /*d050*/  FFMA.FTZ R100, R200, c[0x0][0x2d0], -R110 ;  /* 0x0000b400c8647a23 */ /* 0x002fe2000001086e */
[----:B------:R-:W-:Y:S03]  /*d060*/  F2FP.PACK_AB R111, R178, R179 ;  /* 0x000000b3b26f723e */ /* 0x000fe600000000ff */
[-C--:B------:R-:W-:Y:S01]  /*d070*/  HMMA.16816.F32 R36, R112, R124.reuse, R36 ;  /* 0x0000007c7024723c */ /* 0x080fe20000001824 */
[----:B------:R1:W1:Y:S07]  /*d080*/  MUFU.EX2 R177, R100 ;  /* 0x0000006400b17308 */ /* 0x00026e0000000800 */
[C---:B------:R-:W-:Y:S08]  /*d090*/  HMMA.16816.F32 R40, R116.reuse, R124, R40 ;  /* 0x0000007c7428723c */ /* 0x040ff00000001828 */
[-C--:B------:R-:W-:Y:S08]  /*d0a0*/  HMMA.16816.F32 R44, R116, R126.reuse, R44 ;  /* 0x0000007e742c723c */ /* 0x080ff0000000182c */
[C---:B------:R-:W-:Y:S01]  /*d0b0*/  HMMA.16816.F32 R48, R112.reuse, R126, R48 ;  /* 0x0000007e7030723c */ /* 0x040fe20000001830 */
[----:B------:R-:W5:Y:S03]  /*d0c0*/  LDSM.16.MT88.4 R124, [R210+0x3480] ;  /* 0x00348000d27c783b */ /* 0x000f660000004200 */
[--C-:B-1----:R-:W-:Y:S01]  /*d0d0*/  FFMA.FTZ R100, R201, c[0x0][0x2d0], -R3.reuse ;  /* 0x0000b400c9647a23 */ /* 0x102fe20000010803 */
[----:B------:R-:W-:Y:S03]  /*d0e0*/  F2FP.PACK_AB R160, R176, R177 ;  /* 0x000000b1b0a0723e */ /* 0x000fe600000000ff */
[-C--:B------:R-:W-:Y:S01]  /*d0f0*/  HMMA.16816.F32 R52, R112, R120.reuse, R52 ;  /* 0x000000787034723c */ /* 0x080fe20000001834 */
[----:B------:R1:W-:Y:S07]  /*d100*/  MUFU.EX2 R175, R100 ;  /* 0x0000006400af7308 */ /* 0x0003ee0000000800 */
[C---:B------:R-:W-:Y:S08]  /*d110*/  HMMA.16816.F32 R56, R116.reuse, R120, R56 ;  /* 0x000000787438723c */ /* 0x040ff00000001838 */
[-C--:B------:R-:W-:Y:S08]  /*d120*/  HMMA.16816.F32 R60, R116, R122.reuse, R60 ;  /* 0x0000007a743c723c */ /* 0x080ff0000000183c */
[C---:B------:R-:W-:Y:S04]  /*d130*/  HMMA.16816.F32 R64, R112.reuse, R122, R64 ;  /* 0x0000007a7040723c */ /* 0x040fe80000001840 */
[--C-:B-1----:R-:W-:Y:S02]  /*d140*/  FFMA.FTZ R100, R202, c[0x0][0x2d0], -R3.reuse ;  /* 0x0000b400ca647a23 */ /* 0x102fe40000010803 */
[----:B------:R-:W-:Y:S01]  /*d150*/  FFMA.FTZ R3, R108, c[0x0][0x2d0], -R3 ;  /* 0x0000b4006c037a23 */ /* 0x000fe20000010803 */
[----:B------:R-:W-:Y:S01]  /*d160*/  F2FP.PACK_AB R108, R184, R185 ;  /* 0x000000b9b86c723e */ /* 0x000fe200000000ff */
[-C--:B---3--:R-:W-:Y:S01]  /*d170*/  HMMA.16816.F32 R68, R112, R128.reuse, R68 ;  /* 0x000000807044723c */ /* 0x088fe20000001844 */
[----:B------:R1:W3:Y:S03]  /*d180*/  MUFU.EX2 R174, R100 ;  /* 0x0000006400ae7308 */ /* 0x0002e60000000800 */
[----:B-----5:R-:W-:Y:S04]  /*d190*/  FFMA.FTZ R0, R0, R190, R238 ;  /* 0x000000be00007223 */ /* 0x020fe800000100ee */
[C---:B------:R-:W-:Y:S04]  /*d1a0*/  HMMA.16816.F32 R72, R116.reuse, R128, R72 ;  /* 0x000000807448723c */ /* 0x040fe80000001848 */
[----:B------:R-:W-:Y:S04]  /*d1b0*/  FADD.FTZ R0, R239, R0 ;  /* 0x00000000ef007221 */ /* 0x000fe80000010000 */
[-C--:B------:R-:W-:Y:S04]  /*d1c0*/  HMMA.16816.F32 R76, R116, R130.reuse, R76 ;  /* 0x00000082744c723c */ /* 0x080fe8000000184c */
[----:B------:R-:W-:Y:S04]  /*d1d0*/  FADD.FTZ R0, R240, R0 ;  /* 0x00000000f0007221 */ /* 0x000fe80000010000 */
[C---:B------:R-:W-:Y:S04]  /*d1e0*/  HMMA.16816.F32 R80, R112.reuse, R130, R80 ;  /* 0x000000827050723c */ /* 0x040fe80000001850 */
[----:B-1----:R-:W-:Y:S01]  /*d1f0*/  FFMA.FTZ R100, R192, c[0x0][0x2d0], -R110 ;  /* 0x0000b400c0647a23 */ /* 0x002fe2000001086e */
[----:B---3--:R-:W-:Y:S01]  /*d200*/  F2FP.PACK_AB R161, R174, R175 ;  /* 0x000000afaea1723e */ /* 0x008fe200000000ff */
[----:B------:R-:W-:Y:S02]  /*d210*/  FADD.FTZ R0, R241, R0 ;  /* 0x00000000f1007221 */ /* 0x000fe40000010000 */
[-C--:B------:R-:W-:Y:S01]  /*d220*/  HMMA.16816.F32 R84, R112, R124.reuse, R84 ;  /* 0x0000007c7054723c */ /* 0x080fe20000001854 */
[----:B------:R1:W-:Y:S03]  /*d230*/  MUFU.EX2 R173, R100 ;  /* 0x0000006400ad7308 */ /* 0x0003e60000000800 */
[----:B--2---:R-:W-:Y:S04]  /*d240*/  FFMA.FTZ R101, R101, R191, R242 ;  /* 0x000000bf65657223 */ /* 0x004fe800000100f2 */
[C---:B------:R-:W-:Y:S08]  /*d250*/  HMMA.16816.F32 R88, R116.reuse, R124, R88 ;  /* 0x0000007c7458723c */ /* 0x040ff00000001858 */
[-C--:B------:R-:W-:Y:S08]  /*d260*/  HMMA.16816.F32 R92, R116, R126.reuse, R92 ;  /* 0x0000007e745c723c */ /* 0x080ff0000000185c */
[----:B------:R-:W-:Y:S04]  /*d270*/  HMMA.16816.F32 R96, R112, R126, R96 ;  /* 0x0000007e7060723c */ /* 0x000fe80000001860 */
[----:B-1----:R-:W-:Y:S01]  /*d280*/  FFMA.FTZ R100, R193, c[0x0][0x2d0], -R110 ;  /* 0x0000b400c1647a23 */ /* 0x002fe2000001086e */
[----:B------:R-:W-:Y:S01]  /*d290*/  F2FP.PACK_AB R110, R180, R181 ;  /* 0x000000b5b46e723e */ /* 0x000fe200000000ff */
[----:B------:R-:W-:Y:S02]  /*d2a0*/  FFMA.FTZ R102, R102, R196, R248 ;  /* 0x000000c466667223 */ /* 0x000fe400000100f8 */
[----:B------:R-:W1:Y:S04]  /*d2b0*/  MUFU.EX2 R172, R100 ;  /* 0x0000006400ac7308 */ /* 0x000e680000000800 */
[-C--:B------:R-:W-:Y:S01]  /*d2c0*/  HMMA.16816.F32 R112, R108, R132.reuse, R4 ;  /* 0x000000846c70723c */ /* 0x080fe20000001804 */
[----:B------:R-:W2:Y:S05]  /*d2d0*/  LDSM.16.MT88.4 R4, [R210+0x3880] ;  /* 0x00388000d204783b */ /* 0x000eaa0000004200 */
[----:B------:R-:W3:Y:S01]  /*d2e0*/  MUFU.EX2 R100, R3 ;  /* 0x0000000300647308 */ /* 0x000ee20000000800 */
[----:B-1----:R-:W-:Y:S01]  /*d2f0*/  F2FP.PACK_AB R162, R172, R173 ;  /* 0x000000adaca2723e */ /* 0x002fe200000000ff */
[----:B----4-:R-:W-:Y:S01]  /*d300*/  FFMA.FTZ R103, R103, R197, R252 ;  /* 0x000000c567677223 */ /* 0x010fe200000100fc */
[----:B---3--:R-:W-:Y:S03]  /*d310*/  F2FP.PACK_AB R163, R100, R107 ;  /* 0x0000006b64a3723e */ /* 0x008fe600000000ff */
[----:B------:R-:W-:Y:S04]  /*d320*/  FADD.FTZ R3, R203, R0 ;  /* 0x00000000cb037221 */ /* 0x000fe80000010000 */
[C---:B------:R-:W-:Y:S07]  /*d330*/  HMMA.16816.F32 R116, R160.reuse, R132, R8 ;  /* 0x00000084a074723c */ /* 0x040fee0000001808 */
[----:B------:R-:W-:Y:S01]  /*d340*/  FADD.FTZ R9, R189, R103 ;  /* 0x00000067bd097221 */ /* 0x000fe20000010000 */
[-C--:B------:R-:W-:Y:S01]  /*d350*/  HMMA.16816.F32 R120, R160, R134.reuse, R12 ;  /* 0x00000086a078723c */ /* 0x080fe2000000180c */
[----:B------:R-:W3:Y:S03]  /*d360*/  LDL R12, [R1+0x20] ;  /* 0x00002000010c7983 */ /* 0x000ee60000100800 */
[----:B------:R-:W-:Y:S02]  /*d370*/  FADD.FTZ R9, R250, R9 ;  /* 0x00000009fa097221 */ /* 0x000fe40000010000 */
[----:B------:R-:W-:Y:S02]  /*d380*/  FADD.FTZ R10, R249, R102 ;  /* 0x00000066f90a7221 */ /* 0x000fe40000010000 */
[C---:B------:R-:W-:Y:S04]  /*d390*/  HMMA.16816.F32 R124, R108.reuse, R134, R16 ;  /* 0x000000866c7c723c */ /* 0x040fe80000001810 */
[----:B------:R-:W-:Y:S02]  /*d3a0*/  FADD.FTZ R9, R251, R9 ;  /* 0x00000009fb097221 */ /* 0x000fe40000010000 */
[----:B------:R-:W-:Y:S02]  /*d3b0*/  FADD.FTZ R10, R247, R10 ;  /* 0x0000000af70a7221 */ /* 0x000fe40000010000 */
[-C--:B------:R-:W-:Y:S04]  /*d3c0*/  HMMA.16816.F32 R128, R108, R140.reuse, R20 ;  /* 0x0000008c6c80723c */ /* 0x080fe80000001814 */
        /* <DEDUP_REMOVED lines=12> */
[----:B------:R-:W-:Y:S04]  /*d490*/  FADD.FTZ R8, R245, R8 ;  /* 0x00000008f5087221 */ /* 0x000fe80000010000 */
[C---:B------:R-:W-:Y:S04]  /*d4a0*/  HMMA.16816.F32 R148, R160.reuse, R156, R40 ;  /* 0x0000009ca094723c */ /* 0x040fe80000001828 */
[----:B------:R-:W-:Y:S04]  /*d4b0*/  FADD.FTZ R8, R205, R8 ;  /* 0x00000008cd087221 */ /* 0x000fe80000010000 */
        /* <DEDUP_REMOVED lines=11> */
[----:B------:R-:W-:Y:S04]  /*d570*/  FADD.FTZ R8, R175, R8 ;  /* 0x00000008af087221 */ /* 0x000fe80000010000 */
[C---:B------:R-:W-:Y:S08]  /*d580*/  HMMA.16816.F32 R64, R108.reuse, R166, R64 ;  /* 0x000000a66c40723c */ /* 0x040ff00000001840 */
[-C--:B------:R-:W-:Y:S08]  /*d590*/  HMMA.16816.F32 R68, R108, R168.reuse, R68 ;  /* 0x000000a86c44723c */ /* 0x080ff00000001844 */
[C---:B------:R-:W-:Y:S08]  /*d5a0*/  HMMA.16816.F32 R72, R160.reuse, R168, R72 ;  /* 0x000000a8a048723c */ /* 0x040ff00000001848 */
[-C--:B------:R-:W-:Y:S08]  /*d5b0*/  HMMA.16816.F32 R76, R160, R170.reuse, R76 ;  /* 0x000000aaa04c723c */ /* 0x080ff0000000184c */
[C---:B------:R-:W-:Y:S08]  /*d5c0*/  HMMA.16816.F32 R80, R108.reuse, R170, R80 ;  /* 0x000000aa6c50723c */ /* 0x040ff00000001850 */
[-C--:B--2---:R-:W-:Y:S08]  /*d5d0*/  HMMA.16816.F32 R84, R108, R4.reuse, R84 ;  /* 0x000000046c54723c */ /* 0x084ff00000001854 */
[C---:B------:R-:W-:Y:S07]  /*d5e0*/  HMMA.16816.F32 R88, R160.reuse, R4, R88 ;  /* 0x00000004a058723c */ /* 0x040fee0000001858 */
[----:B------:R-:W-:Y:S01]  /*d5f0*/  FADD.FTZ R4, R207, R11 ;  /* 0x0000000bcf047221 */ /* 0x000fe20000010000 */
[-C--:B------:R-:W-:Y:S04]  /*d600*/  HMMA.16816.F32 R92, R160, R6.reuse, R92 ;  /* 0x00000006a05c723c */ /* 0x080fe8000000185c */
[----:B------:R-:W-:Y:S02]  /*d610*/  FADD.FTZ R9, R206, R4 ;  /* 0x00000004ce097221 */ /* 0x000fe40000010000 */
[----:B------:R-:W-:Y:S02]  /*d620*/  FADD.FTZ R5, R188, R3 ;  /* 0x00000003bc057221 */ /* 0x000fe40000010000 */
[----:B------:R-:W-:Y:S01]  /*d630*/  FADD.FTZ R4, R185, R10 ;  /* 0x0000000ab9047221 */ /* 0x000fe20000010000 */
[----:B------:R-:W-:Y:S04]  /*d640*/  HMMA.16816.F32 R96, R108, R6, R96 ;  /* 0x000000066c60723c */ /* 0x000fe80000001860 */
        /* <DEDUP_REMOVED lines=12> */
[----:B------:R-:W-:Y:S01]  /*d710*/  FADD.FTZ R4, R172, R3 ;  /* 0x00000003ac047221 */ /* 0x000fe20000010000 */
[----:B------:R1:W-:Y:S01]  /*d720*/  STL [R1+0x4], R5 ;  /* 0x0000040501007387 */ /* 0x0003e20000100800 */
[----:B------:R-:W-:Y:S03]  /*d730*/  FADD.FTZ R0, R107, R0 ;  /* 0x000000006b007221 */ /* 0x000fe60000010000 */
[----:B------:R1:W-:Y:S01]  /*d740*/  STL [R1+0xc], R4 ;  /* 0x00000c0401007387 */ /* 0x0003e20000100800 */
[----:B------:R-:W-:Y:S01]  /*d750*/  FADD.FTZ R3, R100, R0 ;  /* 0x0000000064037221 */ /* 0x000fe20000010000 */
[C---:B------:R-:W-:Y:S02]  /*d760*/  IADD3 R0, R224.reuse, -0x1, RZ ;  /* 0xffffffffe0007810 */ /* 0x040fe40007ffe0ff */
[----:B------:R-:W-:Y:S02]  /*d770*/  MOV R100, R2 ;  /* 0x0000000200647202 */ /* 0x000fe40000000f00 */
[----:B------:R1:W-:Y:S01]  /*d780*/  STL [R1+0x10], R3 ;  /* 0x0000100301007387 */ /* 0x0003e20000100800 */
[----:B---3--:R-:W-:Y:S02]  /*d790*/  ISETP.GT.AND P0, PT, R224, R12, PT ;  /* 0x0000000ce000720c */ /* 0x008fe40003f04270 */
[----:B------:R-:W-:Y:S11]  /*d7a0*/  MOV R224, R0 ;  /* 0x0000000000e07202 */ /* 0x000ff60000000f00 */
[----:B-1----:R-:W-:-:S05]  /*d7b0*/  @P0 BRA `(.L_x_221) ;  /* 0xffffcec000000947 */ /* 0x002fca000383ffff */
.L_x_216:
[----:B------:R-:W2:Y:S02]  /*d7c0*/  LDL R0, [R1+0x14] ;  /* 0x0000140001007983 */ /* 0x000ea40000100800 */
[----:B--2---:R-:W-:-:S13]  /*d7d0*/  ISETP.GE.AND P0, PT, R224, R0, PT ;  /* 0x00000000e000720c */ /* 0x004fda0003f06270 */
[----:B------:R-:W-:Y:S05]  /*d7e0*/  @!P0 BRA `(.L_x_222) ;  /* 0x000046f000008947 */ /* 0x000fea0003800000 */
[----:B------:R-:W2:Y:S01]  /*d7f0*/  S2R R0, SR_TID.X ;  /* 0x0000000000007919 */ /* 0x000ea20000002100 */
[----:B------:R-:W-:Y:S02]  /*d800*/  IMAD.SHL.U32 R248, R227, 0x2, RZ ;  /* 0x00000002e3f87824 */ /* 0x000fe400078e00ff */
[----:B------:R-:W-:Y:S02]  /*d810*/  IMAD.MOV.U32 R103, RZ, RZ, R105 ;  /* 0x000000ffff677224 */ /* 0x000fe400078e0069 */
[----:B------:R-:W-:Y:S02]  /*d820*/  IMAD.MOV.U32 R101, RZ, RZ, R106 ;  /* 0x000000ffff657224 */ /* 0x000fe400078e006a */
[----:B------:R-:W-:Y:S02]  /*d830*/  IMAD.MOV.U32 R108, RZ, RZ, R100 ;  /* 0x000000ffff6c7224 */ /* 0x000fe400078e0064 */
[----:B------:R-:W-:Y:S01]  /*d840*/  IMAD.MOV.U32 R107, RZ, RZ, R104 ;  /* 0x000000ffff6b7224 */ /* 0x000fe200078e0068 */
[----:B--2---:R-:W-:-:S04]  /*d850*/  SHF.R.S32.HI R2, RZ, 0x1f, R0 ;  /* 0x0000001fff027819 */ /* 0x004fc80000011400 */
[----:B------:R-:W-:Y:S02]  /*d860*/  LEA.HI R2, R2, R0, RZ, 0x2 ;  /* 0x0000000002027211 */ /* 0x000fe400078f10ff */
[----:B------:R-:W-:Y:S02]  /*d870*/  SHF.R.S32.HI R0, RZ, 0x1f, R227 ;  /* 0x0000001fff007819 */ /* 0x000fe400000114e3 */
[----:B------:R-:W-:Y:S02]  /*d880*/  SHF.R.S32.HI R2, RZ, 0x2, R2 ;  /* 0x00000002ff027819 */ /* 0x000fe40000011402 */
[----:B------:R-:W-:Y:S02]  /*d890*/  SHF.L.U64.HI R228, R227, 0x1, R0 ;  /* 0x00000001e3e47819 */ /* 0x000fe40000010200 */
[----:B------:R-:W-:Y:S02]  /*d8a0*/  IADD3 R226, -R2, 0x30, RZ ;  /* 0x0000003002e27810 */ /* 0x000fe40007ffe1ff */
.L_x_243:
[----:B------:R-:W2:Y:S01]  /*d8b0*/  LDL R13, [R1+0x2c] ;  /* 0x00002c00010d7983 */ /* 0x000ea20000100800 */
[----:B------:R-:W-:Y:S04]  /*d8c0*/  DEPBAR.LE SB0, 0x0 ;  /* 0x000080000000791a */ /* 0x000fe80000000000 */
[----:B------:R-:W3:Y:S01]  /*d8d0*/  LDL R12, [R1+0x28] ;  /* 0x00002800010c7983 */ /* 0x000ee20000100800 */
[----:B------:R-:W-:Y:S01]  /*d8e0*/  SHF.R.S32.HI R0, RZ, 0x1f, R225 ;  /* 0x0000001fff007819 */ /* 0x000fe200000114e1 */
[----:B-1----:R-:W-:Y:S01]  /*d8f0*/  IMAD.WIDE.U32 R2, R225, c[0x0][0x208], RZ ;  /* 0x00008200e1027a25 */ /* 0x002fe200078e00ff */
[----:B------:R-:W-:Y:S01]  /*d900*/  SHF.R.S32.HI R4, RZ, 0x1f, R222 ;  /* 0x0000001fff047819 */ /* 0x000fe200000114de */
[----:B------:R-:W-:Y:S01]  /*d910*/  BAR.SYNC.DEFER_BLOCKING 0x0 ;  /* 0x0000000000007b1d */ /* 0x000fe20000010000 */
[C---:B------:R-:W-:Y:S01]  /*d920*/  ISETP.GE.AND P1, PT, R227.reuse, c[0x0][0x1d4], PT ;  /* 0x00007500e3007a0c */ /* 0x040fe20003f26270 */
[----:B------:R-:W-:Y:S01]  /*d930*/  IMAD R0, R0, c[0x0][0x208], RZ ;  /* 0x0000820000007a24 */ /* 0x000fe200078e02ff */
[C---:B------:R-:W-:Y:S01]  /*d940*/  IADD3 R7, R227.reuse, 0x20, RZ ;  /* 0x00000020e3077810 */ /* 0x040fe20007ffe0ff */
[----:B------:R-:W-:Y:S01]  /*d950*/  IMAD R4, R4, c[0x0][0x218], RZ ;  /* 0x0000860004047a24 */ /* 0x000fe200078e02ff */
[----:B------:R-:W-:Y:S01]  /*d960*/  IADD3 R6, R227, 0x20, RZ ;  /* 0x00000020e3067810 */ /* 0x000fe20007ffe0ff */
[----:B------:R-:W-:Y:S01]  /*d970*/  IMAD R0, R225, c[0x0][0x20c], R0 ;  /* 0x00008300e1007a24 */ /* 0x000fe200078e0200 */
[----:B------:R-:W-:Y:S01]  /*d980*/  IADD3 R11, R227, 0x40, RZ ;  /* 0x00000040e30b7810 */ /* 0x000fe20007ffe0ff */
[----:B------:R-:W-:Y:S01]  /*d990*/  IMAD R4, R222, c[0x0][0x21c], R4 ;  /* 0x00008700de047a24 */ /* 0x000fe200078e0204 */
[----:B------:R-:W-:Y:S01]  /*d9a0*/  SHF.R.S32.HI R6, RZ, 0x1f, R6 ;  /* 0x0000001fff067819 */ /* 0x000fe20000011406 */
[----:B------:R-:W-:Y:S01]  /*d9b0*/  IMAD.IADD R3, R3, 0x1, R0 ;  /* 0x0000000103037824 */ /* 0x000fe200078e0200 */
[----:B------:R-:W-:Y:S02]  /*d9c0*/  IADD3 R5, R227, 0x40, RZ ;  /* 0x00000040e3057810 */ /* 0x000fe40007ffe0ff */
[----:B------:R-:W-:Y:S01]  /*d9d0*/  LEA.HI R6, R6, R7, RZ, 0x3 ;  /* 0x0000000706067211 */ /* 0x000fe200078f18ff */
[----:B------:R-:W-:Y:S01]  /*d9e0*/  IMAD.WIDE.U32 R2, R222, c[0x0][0x218], R2 ;  /* 0x00008600de027a25 */ /* 0x000fe200078e0002 */
[----:B------:R-:W-:Y:S02]  /*d9f0*/  SHF.R.S32.HI R5, RZ, 0x1f, R5 ;  /* 0x0000001fff057819 */ /* 0x000fe40000011405 */
[----:B------:R-:W-:Y:S02]  /*da00*/  LOP3.LUT R6, R6, 0xfffffff8, RZ, 0xc0, !PT ;  /* 0xfffffff806067812 */ /* 0x000fe400078ec0ff */
[----:B------:R-:W-:Y:S02]  /*da10*/  IADD3 R0, P0, R2, UR18, RZ ;  /* 0x0000001202007c10 */ /* 0x000fe4000ff1e0ff */
[----:B------:R-:W-:Y:S01]  /*da20*/  LEA.HI R5, R5, R11, RZ, 0x3 ;  /* 0x0000000b05057211 */ /* 0x000fe200078f18ff */
[----:B------:R-:W-:Y:S01]  /*da30*/  IMAD.SHL.U32 R100, R6, 0x2, RZ ;  /* 0x0000000206647824 */ /* 0x000fe200078e00ff */
[----:B------:R-:W1:Y:S01]  /*da40*/  S2R R11, SR_TID.X ;  /* 0x00000000000b7919 */ /* 0x000e620000002100 */
[----:B------:R-:W-:Y:S01]  /*da50*/  IADD3.X R3, R3, UR5, R4, P0, !PT ;  /* 0x0000000503037c10 */ /* 0x000fe200087fe404 */
[----:B------:R-:W-:Y:S01]  /*da60*/  BSSY B0, `(.L_x_223) ;  /* 0x0000039000007945 */ /* 0x000fe20003800000 */
[C---:B------:R-:W-:Y:S01]  /*da70*/  LEA R10, P0, R0.reuse, c[0x0][0x1f8], 0x1 ;  /* 0x00007e00000a7a11 */ /* 0x040fe200078008ff */
[----:B------:R-:W-:Y:S01]  /*da80*/  LDSM.16.M88.4 R48, [R211+0x6080] ;  /* 0x00608000d330783b */ /* 0x000fe20000000200 */
[----:B------:R-:W-:Y:S02]  /*da90*/  LOP3.LUT R5, R5, 0xfffffff8, RZ, 0xc0, !PT ;  /* 0xfffffff805057812 */ /* 0x000fe400078ec0ff */
[----:B------:R-:W-:Y:S01]  /*daa0*/  LEA.HI.X R3, R0, c[0x0][0x1fc], R3, 0x1, P0 ;  /* 0x00007f0000037a11 */ /* 0x000fe200000f0c03 */
[----:B------:R-:W-:Y:S02]  /*dab0*/  LDSM.16.M88.4 R44, [R211+0x7080] ;  /* 0x00708000d32c783b */ /* 0x000fe40000000200 */
[----:B------:R-:W-:Y:S02]  /*dac0*/  IMAD.SHL.U32 R102, R5, 0x2, RZ ;  /* 0x0000000205667824 */ /* 0x000fe400078e00ff */
[----:B------:R-:W4:Y:S04]  /*dad0*/  SHFL.IDX PT, R0, R10, RZ, 0x1c1f ;  /* 0x001c1fff0a007589 */ /* 0x000f2800000e0000 */
[----:B------:R-:W-:Y:S04]  /*dae0*/  LDSM.16.M88.4 R16, [R208+0x3c80] ;  /* 0x003c8000d010783b */ /* 0x000fe80000000200 */
[----:B------:R-:W5:Y:S04]  /*daf0*/  SHFL.IDX PT, R2, R3, RZ, 0x1c1f ;  /* 0x001c1fff03027589 */ /* 0x000f6800000e0000 */
[----:B------:R1:W2:Y:S04]  /*db00*/  LDSM.16.M88.4 R32, [R208+0x4080] ;  /* 0x00408000d020783b */ /* 0x0002a80000000200 */
[----:B------:R1:W2:Y:S04]  /*db10*/  LDSM.16.M88.4 R160, [R208+0x4480] ;  /* 0x00448000d0a0783b */ /* 0x0002a80000000200 */
[----:B------:R1:W2:Y:S04]  /*db20*/  LDSM.16.M88.4 R164, [R212+0x6080] ;  /* 0x00608000d4a4783b */ /* 0x0002a80000000200 */
[----:B------:R2:W2:Y:S04]  /*db30*/  LDSM.16.M88.4 R172, [R212+0x7080] ;  /* 0x00708000d4ac783b */ /* 0x0004a80000000200 */
[----:B------:R2:W2:Y:S04]  /*db40*/  LDSM.16.M88.4 R168, [R213] ;  /* 0x00000000d5a8783b */ /* 0x0004a80000000200 */
[----:B------:R2:W2:Y:S01]  /*db50*/  LDSM.16.M88.4 R176, [R221] ;  /* 0x00000000ddb0783b */ /* 0x0004a20000000200 */
[----:B----4-:R-:W-:Y:S03]  /*db60*/  IADD3 R8, P0, R0, R248, RZ ;  /* 0x000000f800087210 */ /* 0x010fe60007f1e0ff */
[----:B------:R4:W2:Y:S02]  /*db70*/  LDSM.16.M88.4 R180, [R220] ;  /* 0x00000000dcb4783b */ /* 0x0008a40000000200 */
[----:B-----5:R-:W-:Y:S05]  /*db80*/  IMAD.X R9, R2, 0x1, R228, P0 ;  /* 0x0000000102097824 */ /* 0x020fea00000e06e4 */
[----:B------:R-:W-:Y:S01]  /*db90*/  @!PT LDS RZ, [RZ] ;  /* 0x00000000fffff984 */ /* 0x000fe20000000800 */
[----:B------:R-:W-:Y:S01]  /*dba0*/  @!PT LDS RZ, [RZ] ;  /* 0x00000000fffff984 */ /* 0x000fe20000000800 */
[----:B------:R-:W-:Y:S01]  /*dbb0*/  @!PT LDS RZ, [RZ] ;  /* 0x00000000fffff984 */ /* 0x000fe20000000800 */
[----:B------:R4:W-:Y:S01]  /*dbc0*/  LDGSTS.E.BYPASS.LTC128B.128 [R223+0x1880], [R8.64], !P1 ;  /* 0x0188000008df7fae */ /* 0x0009e2000c901d48 */
[----:B-1----:R-:W-:Y:S02]  /*dbd0*/  ISETP.GT.AND P1, PT, R11, 0x3f, PT ;  /* 0x0000003f0b00780c */ /* 0x002fe40003f24270 */
[----:B--2---:R-:W-:Y:S02]  /*dbe0*/  SHF.L.U64.HI R104, R6, 0x1, R13 ;  /* 0x0000000106687819 */ /* 0x004fe4000001020d */
[----:B------:R-:W-:Y:S02]  /*dbf0*/  IADD3 R13, R227, 0x20, RZ ;  /* 0x00000020e30d7810 */ /* 0x000fe40007ffe0ff */
[----:B------:R-:W-:Y:S02]  /*dc00*/  IADD3 R6, P0, R0, R100, RZ ;  /* 0x0000006400067210 */ /* 0x000fe40007f1e0ff */
[----:B---3--:R-:W-:Y:S02]  /*dc10*/  SHF.L.U64.HI R105, R5, 0x1, R12 ;  /* 0x0000000105697819 */ /* 0x008fe4000001020c */
[----:B------:R-:W-:Y:S01]  /*dc20*/  ISETP.GE.AND P3, PT, R13, c[0x0][0x1d4], PT ;  /* 0x000075000d007a0c */ /* 0x000fe20003f66270 */
[----:B------:R-:W-:Y:S01]  /*dc30*/  IMAD.X R7, R2, 0x1, R104, P0 ;  /* 0x0000000102077824 */ /* 0x000fe200000e0668 */
[----:B------:R-:W-:Y:S02]  /*dc40*/  IADD3 R12, R227, 0x40, RZ ;  /* 0x00000040e30c7810 */ /* 0x000fe40007ffe0ff */
[----:B------:R-:W-:Y:S02]  /*dc50*/  IADD3 R4, P0, R0, R102, RZ ;  /* 0x0000006600047210 */ /* 0x000fe40007f1e0ff */
[----:B------:R-:W-:Y:S03]  /*dc60*/  ISETP.GE.AND P2, PT, R12, c[0x0][0x1d4], PT ;  /* 0x000075000c007a0c */ /* 0x000fe60003f46270 */
[----:B------:R-:W-:Y:S04]  /*dc70*/  IMAD.X R5, R2, 0x1, R105, P0 ;  /* 0x0000000102057824 */ /* 0x000fe800000e0669 */
[----:B------:R4:W-:Y:S06]  /*dc80*/  LDGSTS.E.BYPASS.LTC128B.128 [R223+0x2480], [R6.64], !P3 ;  /* 0x0248000006df7fae */ /* 0x0009ec000d901d48 */
[----:B------:R4:W-:Y:S01]  /*dc90*/  LDGSTS.E.BYPASS.LTC128B.128 [R223+0x3080], [R4.64], !P2 ;  /* 0x0308000004df7fae */ /* 0x0009e2000d101d48 */
[----:B------:R-:W-:-:S05]  /*dca0*/  @P1 BRA `(.L_x_224) ;  /* 0x0000014000001947 */ /* 0x000fca0003800000 */
[----:B------:R-:W-:-:S05]  /*dcb0*/  BRA.DIV ~URZ, `(.L_x_225) ;  /* 0x00006e827f007947 */ /* 0x000fca000b800000 */
[----:B----4-:R1:W2:Y:S04]  /*dcc0*/  SHFL.IDX PT, R4, R3, 0x1, 0x1c1f ;  /* 0x003c1f0003047f89 */ /* 0x0102a800000e0000 */
[----:B------:R1:W3:Y:S02]  /*dcd0*/  SHFL.IDX PT, R0, R10, 0x1, 0x1c1f ;  /* 0x003c1f000a007f89 */ /* 0x0002e400000e0000 */
.L_x_262:
[C---:B-1----:R-:W-:Y:S02]  /*dce0*/  IADD3 R10, R227.reuse, 0x20, RZ ;  /* 0x00000020e30a7810 */ /* 0x042fe40007ffe0ff */
[C---:B------:R-:W-:Y:S02]  /*dcf0*/  ISETP.GE.AND P3, PT, R227.reuse, c[0x0][0x1d4], PT ;  /* 0x00007500e3007a0c */ /* 0x040fe40003f66270 */
[----:B---3--:R-:W-:Y:S02]  /*dd00*/  IADD3 R8, P0, R0, R248, RZ ;  /* 0x000000f800087210 */ /* 0x008fe40007f1e0ff */
[----:B------:R-:W-:Y:S02]  /*dd10*/  ISETP.GE.AND P2, PT, R10, c[0x0][0x1d4], PT ;  /* 0x000075000a007a0c */ /* 0x000fe40003f46270 */
[----:B------:R-:W-:Y:S01]  /*dd20*/  IADD3 R5, R227, 0x40, RZ ;  /* 0x00000040e3057810 */ /* 0x000fe20007ffe0ff */
[----:B--2---:R-:W-:Y:S01]  /*dd30*/  IMAD.X R9, R4, 0x1, R228, P0 ;  /* 0x0000000104097824 */ /* 0x004fe200000e06e4 */
[----:B------:R-:W-:Y:S02]  /*dd40*/  IADD3 R6, P0, R0, R100, RZ ;  /* 0x0000006400067210 */ /* 0x000fe40007f1e0ff */
[----:B------:R-:W-:Y:S03]  /*dd50*/  ISETP.GE.AND P1, PT, R5, c[0x0][0x1d4], PT ;  /* 0x0000750005007a0c */ /* 0x000fe60003f26270 */
        /* <DEDUP_REMOVED lines=9> */
.L_x_224:
[----:B------:R-:W-:Y:S05]  /*ddf0*/  BSYNC B0 ;  /* 0x0000000000007941 */ /* 0x000fea0003800000 */
.L_x_223:
[----:B------:R-:W0:Y:S01]  /*de00*/  LDGDEPBAR ;  /* 0x00000000000079af */ /* 0x000e220000000000 */
[----:B------:R-:W-:Y:S01]  /*de10*/  WARPSYNC 0xffffffff ;  /* 0xffffffff00007948 */ /* 0x000fe20003800000 */
[-C--:B-1--4-:R-:W-:Y:S06]  /*de20*/  HMMA.16816.F32 R4, R48, R16.reuse, RZ ;  /* 0x000000103004723c */ /* 0x092fec00000018ff */
        /* <DEDUP_REMOVED lines=116> */
[----:B------:R1:W1:Y:S02]  /*e570*/  MUFU.TANH R162, R19 ;  /* 0x0000001300a27308 */ /* 0x0002640000002400 */
        /* <DEDUP_REMOVED lines=10> */
[----:B------:R5:W2:Y:S01]  /*e620*/  MUFU.TANH R109, R20 ;  /* 0x00000014006d7308 */ /* 0x000aa20000002400 */
[----:B------:R-:W-:Y:S01]  /*e630*/  FMUL.FTZ R29, R29, c[0x0][0x320] ;  /* 0x0000c8001d1d7a20 */ /* 0x000fe20000410000 */
[C---:B------:R-:W-:Y:S04]  /*e640*/  HMMA.16816.F32 R40, R164.reuse, R8, R40 ;  /* 0x00000008a428723c */ /* 0x040fe80000001828 */
[----:B------:R-:W-:Y:S02]  /*e650*/  FMUL.FTZ R30, R30, c[0x0][0x320] ;  /* 0x0000c8001e1e7a20 */ /* 0x000fe40000410000 */
[----:B------:R-:W-:Y:S02]  /*e660*/  FMUL.FTZ R31, R31, c[0x0][0x320] ;  /* 0x0000c8001f1f7a20 */ /* 0x000fe40000410000 */
[----:B------:R2:W2:Y:S01]  /*e670*/  MUFU.TANH R106, R21 ;  /* 0x00000015006a7308 */ /* 0x0004a20000002400 */
[-C--:B------:R-:W-:Y:S03]  /*e680*/  HMMA.16816.F32 R44, R164, R10.reuse, R44 ;  /* 0x0000000aa42c723c */ /* 0x080fe6000000182c */
[----:B------:R-:W-:Y:S02]  /*e690*/  FMUL.FTZ R32, R32, c[0x0][0x320] ;  /* 0x0000c80020207a20 */ /* 0x000fe40000410000 */
[----:B------:R-:W-:Y:S02]  /*e6a0*/  FMUL.FTZ R34, R34, c[0x0][0x320] ;  /* 0x0000c80022227a20 */ /* 0x000fe40000410000 */
[----:B------:R-:W-:Y:S01]  /*e6b0*/  FMUL.FTZ R35, R35, c[0x0][0x320] ;  /* 0x0000c80023237a20 */ /* 0x000fe20000410000 */
[----:B------:R-:W-:Y:S01]  /*e6c0*/  HMMA.16816.F32 R48, R192, R10, R48 ;  /* 0x0000000ac030723c */ /* 0x000fe20000001830 */
[----:B------:R3:W3:Y:S03]  /*e6d0*/  MUFU.TANH R172, R26 ;  /* 0x0000001a00ac7308 */ /* 0x0006e60000002400 */
[----:B-1----:R-:W-:Y:S02]  /*e6e0*/  FMUL.FTZ R19, R37, c[0x0][0x320] ;  /* 0x0000c80025137a20 */ /* 0x002fe40000410000 */
[----:B-----5:R-:W-:Y:S02]  /*e6f0*/  FMUL.FTZ R20, R36, c[0x0][0x320] ;  /* 0x0000c80024147a20 */ /* 0x020fe40000410000 */
[----:B------:R-:W-:Y:S03]  /*e700*/  FMUL.FTZ R38, R38, c[0x0][0x320] ;  /* 0x0000c80026267a20 */ /* 0x000fe60000410000 */
[----:B------:R1:W1:Y:S01]  /*e710*/  MUFU.TANH R185, R14 ;  /* 0x0000000e00b97308 */ /* 0x0002620000002400 */
[----:B------:R-:W-:Y:S02]  /*e720*/  FMUL.FTZ R39, R39, c[0x0][0x320] ;  /* 0x0000c80027277a20 */ /* 0x000fe40000410000 */
[----:B------:R-:W-:Y:S02]  /*e730*/  FMUL.FTZ R42, R42, c[0x0][0x320] ;  /* 0x0000c8002a2a7a20 */ /* 0x000fe40000410000 */
[----:B--2---:R-:W-:Y:S02]  /*e740*/  FMUL.FTZ R21, R33, c[0x0][0x320] ;  /* 0x0000c80021157a20 */ /* 0x004fe40000410000 */
[----:B------:R-:W-:Y:S02]  /*e750*/  FMUL.FTZ R43, R43, c[0x0][0x320] ;  /* 0x0000c8002b2b7a20 */ /* 0x000fe40000410000 */
[----:B------:R-:W-:Y:S01]  /*e760*/  FMUL.FTZ R44, R44, c[0x0][0x320] ;  /* 0x0000c8002c2c7a20 */ /* 0x000fe20000410000 */
[----:B------:R2:W1:Y:S01]  /*e770*/  MUFU.TANH R183, R15 ;  /* 0x0000000f00b77308 */ /* 0x0004620000002400 */
[----:B------:R-:W-:Y:S02]  /*e780*/  FMUL.FTZ R45, R45, c[0x0][0x320] ;  /* 0x0000c8002d2d7a20 */ /* 0x000fe40000410000 */
[----:B------:R-:W-:Y:S02]  /*e790*/  FMUL.FTZ R47, R47, c[0x0][0x320] ;  /* 0x0000c8002f2f7a20 */ /* 0x000fe40000410000 */
[----:B------:R-:W-:Y:S02]  /*e7a0*/  FMUL.FTZ R16, R48, c[0x0][0x320] ;  /* 0x0000c80030107a20 */ /* 0x000fe40000410000 */
[----:B------:R-:W-:Y:S02]  /*e7b0*/  FMUL.FTZ R17, R49, c[0x0][0x320] ;  /* 0x0000c80031117a20 */ /* 0x000fe40000410000 */
[----:B---3--:R-:W-:Y:S01]  /*e7c0*/  FMUL.FTZ R26, R50, c[0x0][0x320] ;  /* 0x0000c800321a7a20 */ /* 0x008fe20000410000 */
[----:B------:R2:W3:Y:S01]  /*e7d0*/  MUFU.TANH R174, R27 ;  /* 0x0000001b00ae7308 */ /* 0x0004e20000002400 */
        /* <DEDUP_REMOVED lines=39> */
[C---:B------:R-:W-:Y:S01]  /*ea50*/  ISETP.GE.AND P5, PT, R227.reuse, c[0x0][0x1d4], PT ;  /* 0x00007500e3007a0c */ /* 0x040fe20003fa6270 */
[----:B------:R-:W-:Y:S01]  /*ea60*/  IMAD.MOV.U32 R3, RZ, RZ, c[0x0][0x2b8] ;  /* 0x0000ae00ff037624 */ /* 0x000fe200078e00ff */
[----:B------:R-:W-:Y:S01]  /*ea70*/  IADD3 R229, R227, 0x40, RZ ;  /* 0x00000040e3e57810 */ /* 0x000fe20007ffe0ff */
[----:B------:R-:W3:Y:S01]  /*ea80*/  LDL R0, [R1+0x18] ;  /* 0x0000180001007983 */ /* 0x000ee20000100800 */
[----:B------:R-:W-:Y:S01]  /*ea90*/  ISETP.GE.AND P4, PT, R230, c[0x0][0x1d4], PT ;  /* 0x00007500e6007a0c */ /* 0x000fe20003f86270 */
[----:B------:R-:W-:Y:S01]  /*eaa0*/  IMAD.MOV.U32 R222, RZ, RZ, RZ ;  /* 0x000000ffffde7224 */ /* 0x000fe200078e00ff */
[----:B------:R-:W-:Y:S02]  /*eab0*/  ISETP.NE.AND P2, PT, R3, 0x1, PT ;  /* 0x000000010300780c */ /* 0x000fe40003f45270 */
[----:B------:R-:W-:Y:S02]  /*eac0*/  ISETP.GE.AND P3, PT, R229, c[0x0][0x1d4], PT ;  /* 0x00007500e5007a0c */ /* 0x000fe40003f66270 */
[----:B---3--:R-:W-:Y:S01]  /*ead0*/  ISETP.GT.AND P1, PT, R0, 0x2f, PT ;  /* 0x0000002f0000780c */ /* 0x008fe20003f24270 */
[----:B--2---:R-:W-:Y:S05]  /*eae0*/  IMAD R2, R224, 0x30, R2 ;  /* 0x00000030e0027824 */ /* 0x004fea00078e0202 */
        /* <DEDUP_REMOVED lines=12> */
[----:B------:R-:W2:Y:S01]  /*ebb0*/  @!P1 LDG.E R222, [R4.64] ;  /* 0x0000000804de9981 */ /* 0x000ea2000c1e1900 */
[----:B------:R-:W-:Y:S03]  /*ebc0*/  ISETP.GE.AND P1, PT, R226, 0x1, PT ;  /* 0x00000001e200780c */ /* 0x000fe60003f26270 */
[----:B------:R-:W-:Y:S04]  /*ebd0*/  IMAD R0, R0, c[0x0][0x1e0], RZ ;  /* 0x0000780000007a24 */ /* 0x000fe800078e02ff */
[----:B------:R-:W-:Y:S04]  /*ebe0*/  IMAD R0, R225, c[0x0][0x1e4], R0 ;  /* 0x00007900e1007a24 */ /* 0x000fe800078e0200 */
        /* <DEDUP_REMOVED lines=11> */
[----:B-12---:R-:W-:Y:S05]  /*eca0*/  @P1 IADD3 R14, P0, R0, R248, RZ ;  /* 0x000000f8000e1210 */ /* 0x006fea0007f1e0ff */
[----:B---3--:R-:W-:Y:S01]  /*ecb0*/  @P1 IMAD.X R15, R2, 0x1, R228, P0 ;  /* 0x00000001020f1824 */ /* 0x008fe200000e06e4 */
[----:B------:R-:W-:Y:S04]  /*ecc0*/  @P1 IADD3 R12, P0, R0, R100, RZ ;  /* 0x00000064000c1210 */ /* 0x000fe80007f1e0ff */
[----:B------:R-:W-:Y:S01]  /*ecd0*/  @!PT LDS RZ, [RZ] ;  /* 0x00000000fffff984 */ /* 0x000fe20000000800 */
[----:B------:R1:W-:Y:S01]  /*ece0*/  @P1 LDGSTS.E.BYPASS.LTC128B.128 [R223+0x3c80], [R14.64], !P5 ;  /* 0x03c800000edf1fae */ /* 0x0003e2000e901d48 */
[--C-:B------:R-:W-:Y:S01]  /*ecf0*/  @P1 IMAD.X R13, R2, 0x1, R104.reuse, P0 ;  /* 0x00000001020d1824 */ /* 0x100fe200000e0668 */
[----:B------:R-:W-:Y:S02]  /*ed00*/  @P1 IADD3 R10, P0, R0, R102, RZ ;  /* 0x00000066000a1210 */ /* 0x000fe40007f1e0ff */
[----:B------:R-:W2:Y:S03]  /*ed10*/  SHFL.IDX PT, R0, R4, 0x1, 0x1c1f ;  /* 0x003c1f0004007f89 */ /* 0x000ea600000e0000 */
[--C-:B------:R-:W-:Y:S01]  /*ed20*/  @P1 IMAD.X R11, R2, 0x1, R105.reuse, P0 ;  /* 0x00000001020b1824 */ /* 0x100fe200000e0669 */
[----:B------:R1:W-:Y:S01]  /*ed30*/  @P1 LDGSTS.E.BYPASS.LTC128B.128 [R223+0x4880], [R12.64], !P4 ;  /* 0x048800000cdf1fae */ /* 0x0003e2000e101d48 */
[----:B------:R-:W-:Y:S03]  /*ed40*/  ISETP.GE.AND P0, PT, R226, 0x21, PT ;  /* 0x00000021e200780c */ /* 0x000fe60003f06270 */
[----:B------:R-:W3:Y:S04]  /*ed50*/  SHFL.IDX PT, R2, R3, 0x1, 0x1c1f ;  /* 0x003c1f0003027f89 */ /* 0x000ee800000e0000 */
[----:B------:R1:W-:Y:S06]  /*ed60*/  @P1 LDGSTS.E.BYPASS.LTC128B.128 [R223+0x5480], [R10.64], !P3 ;  /* 0x054800000adf1fae */ /* 0x0003ec000d901d48 */
[----:B--2---:R-:W-:Y:S05]  /*ed70*/  @P0 IADD3 R8, P2, R0, R100, RZ ;  /* 0x0000006400080210 */ /* 0x004fea0007f5e0ff */
[----:B---3--:R-:W-:Y:S01]  /*ed80*/  @P0 IMAD.X R9, R2, 0x1, R104, P2 ;  /* 0x0000000102090824 */ /* 0x008fe200010e0668 */
[----:B------:R-:W-:Y:S05]  /*ed90*/  @P0 IADD3 R6, P2, R0, R102, RZ ;  /* 0x0000006600060210 */ /* 0x000fea0007f5e0ff */
[----:B------:R-:W-:Y:S01]  /*eda0*/  @P0 IMAD.X R7, R2, 0x1, R105, P2 ;  /* 0x0000000102070824 */ /* 0x000fe200010e0669 */
[----:B------:R-:W-:Y:S05]  /*edb0*/  @P0 IADD3 R4, P2, R0, R248, RZ ;  /* 0x000000f800040210 */ /* 0x000fea0007f5e0ff */
[----:B------:R-:W-:Y:S05]  /*edc0*/  @P0 IMAD.X R5, R2, 0x1, R228, P2 ;  /* 0x0000000102050824 */ /* 0x000fea00010e06e4 */
[----:B------:R1:W-:Y:S04]  /*edd0*/  @P0 LDGSTS.E.BYPASS.LTC128B.128 [R223+0x4480], [R4.64], !P5 ;  /* 0x0448000004df0fae */ /* 0x0003e8000e901d48 */
[----:B------:R1:W-:Y:S04]  /*ede0*/  @P0 LDGSTS.E.BYPASS.LTC128B.128 [R223+0x5080], [R8.64], !P4 ;  /* 0x0508000008df0fae */ /* 0x0003e8000e101d48 */
[----:B------:R1:W-:Y:S02]  /*edf0*/  @P0 LDGSTS.E.BYPASS.LTC128B.128 [R223+0x5c80], [R6.64], !P3 ;  /* 0x05c8000006df0fae */ /* 0x0003e4000d901d48 */
.L_x_226:
[----:B-1234-:R-:W-:Y:S01]  /*ee00*/  MOV R6, c[0x0][0x2ac] ;  /* 0x0000ab0000067a02 */ /* 0x01efe20000000f00 */
[----:B------:R-:W2:Y:S01]  /*ee10*/  LDL R2, [R1+0x1c] ;  /* 0x00001c0001027983 */ /* 0x000ea20000100800 */
[----:B------:R-:W-:Y:S02]  /*ee20*/  IMAD.MOV.U32 R0, RZ, RZ, c[0x0][0x2c4] ;  /* 0x0000b100ff007624 */ /* 0x000fe400078e00ff */
[----:B------:R-:W-:Y:S01]  /*ee30*/  IMAD.MOV.U32 R33, RZ, RZ, 0x1 ;  /* 0x00000001ff217424 */ /* 0x000fe200078e00ff */
[----:B------:R-:W3:Y:S01]  /*ee40*/  LDL R3, [R1] ;  /* 0x0000000001037983 */ /* 0x000ee20000100800 */
[----:B------:R-:W-:Y:S01]  /*ee50*/  IMAD R6, R6, c[0x0][0x1d0], RZ ;  /* 0x0000740006067a24 */ /* 0x000fe200078e02ff */
[----:B------:R-:W-:Y:S02]  /*ee60*/  ISETP.NE.AND P0, PT, R0, 0x1, PT ;  /* 0x000000010000780c */ /* 0x000fe40003f05270 */
[----:B------:R-:W0:Y:S11]  /*ee70*/  LDGDEPBAR ;  /* 0x00000000000079af */ /* 0x000e360000000000 */
[----:B--2---:R-:W-:Y:S04]  /*ee80*/  @P0 IMAD.HI.U32 R0, R2, c[0x0][0x2c8], RZ ;  /* 0x0000b20002000a27 */ /* 0x004fe800078e00ff */
[----:B------:R-:W-:Y:S01]  /*ee90*/  IMAD.MOV.U32 R5, RZ, RZ, R2 ;  /* 0x000000ffff057224 */ /* 0x000fe200078e0002 */
[----:B------:R-:W-:Y:S01]  /*eea0*/  @P0 SHF.R.U32.HI R5, RZ, c[0x0][0x2cc], R0 ;  /* 0x0000b300ff050a19 */ /* 0x000fe20000011600 */
[----:B------:R-:W-:Y:S01]  /*eeb0*/  IMAD R2, R224, -0x30, RZ ;  /* 0xffffffd0e0027824 */ /* 0x000fe200078e02ff */
[----:B------:R-:W-:Y:S03]  /*eec0*/  ISETP.LE.AND P0, PT, R33, c[0x0][0x32c], PT ;  /* 0x0000cb0021007a0c */ /* 0x000fe60003f03270 */
[----:B------:R-:W1:Y:S01]  /*eed0*/  SHFL.IDX PT, R4, R5, RZ, 0x1c1f ;  /* 0x001c1fff05047589 */ /* 0x000e6200000e0000 */
[C---:B---3--:R-:W-:Y:S02]  /*eee0*/  IADD3 R7, -R3.reuse, 0x1, R2 ;  /* 0x0000000103077810 */ /* 0x048fe40007ffe102 */
[----:B------:R-:W-:Y:S02]  /*eef0*/  IADD3 R8, -R3, R2, RZ ;  /* 0x0000000203087210 */ /* 0x000fe40007ffe1ff */
[----:B------:R-:W-:Y:S04]  /*ef00*/  IADD3 R7, R7, -c[0x0][0x168], R6 ;  /* 0x80005a0007077a10 */ /* 0x000fe80007ffe006 */
[C---:B------:R-:W-:Y:S02]  /*ef10*/  IADD3 R6, R7.reuse, c[0x0][0x328], RZ ;  /* 0x0000ca0007067a10 */ /* 0x040fe40007ffe0ff */
[----:B------:R-:W-:Y:S04]  /*ef20*/  IADD3 R7, R7, UR4, RZ ;  /* 0x0000000407077c10 */ /* 0x000fe8000fffe0ff */
[----:B-1----:R-:W-:Y:S01]  /*ef30*/  IADD3 R0, R7, R4, RZ ;  /* 0x0000000407007210 */ /* 0x002fe20007ffe0ff */
[----:B------:R-:W-:Y:S01]  /*ef40*/  IMAD.IADD R3, R6, 0x1, R4 ;  /* 0x0000000106037824 */ /* 0x000fe200078e0204 */
[----:B------:R-:W-:-:S05]  /*ef50*/  @!P0 BRA `(.L_x_227) ;  /* 0x0000019000008947 */ /* 0x000fca0003800000 */
[----:B------:R-:W-:Y:S01]  /*ef60*/  MOV R9, c[0x0][0x2ac] ;  /* 0x0000ab0000097a02 */ /* 0x000fe20000000f00 */
[----:B------:R-:W-:Y:S04]  /*ef70*/  BSSY B0, `(.L_x_228) ;  /* 0x0000013000007945 */ /* 0x000fe80003800000 */
[----:B------:R-:W-:Y:S05]  /*ef80*/  IMAD R4, R9, c[0x0][0x1d0], R4 ;  /* 0x0000740009047a24 */ /* 0x000fea00078e0204 */
        /* <DEDUP_REMOVED lines=12> */
.L_x_229:
[----:B------:R-:W-:Y:S04]  /*f050*/  MOV R9, 0x1 ;  /* 0x0000000100097802 */ /* 0x000fe80000000f00 */
[----:B------:R-:W-:Y:S11]  /*f060*/  ISETP.NE.AND P0, PT, R9, c[0x0][0x32c], PT ;  /* 0x0000cb0009007a0c */ /* 0x000ff60003f05270 */
[----:B------:R-:W-:Y:S02]  /*f070*/  @!UPT UIADD3 URZ, URZ, URZ, URZ ;  /* 0x0000003f3f3ff290 */ /* 0x000fe4000fffe03f */
[----:B------:R-:W-:Y:S05]  /*f080*/  @P0 IMAD.HI.U32 R9, R4, c[0x0][0x330], RZ ;  /* 0x0000cc0004090a27 */ /* 0x000fea00078e00ff */
[----:B------:R-:W-:Y:S02]  /*f090*/  @P0 SHF.R.U32.HI R4, RZ, c[0x0][0x334], R9 ;  /* 0x0000cd00ff040a19 */ /* 0x000fe40000011609 */
.L_x_230:
[----:B------:R-:W-:Y:S05]  /*f0a0*/  BSYNC B0 ;  /* 0x0000000000007941 */ /* 0x000fea0003800000 */
.L_x_228:
[----:B------:R-:W-:Y:S05]  /*f0b0*/  IMAD R4, R4, c[0x0][0x32c], R8 ;  /* 0x0000cb0004047a24 */ /* 0x000fea00078e0208 */
[----:B------:R-:W-:Y:S02]  /*f0c0*/  IADD3 R9, R4, c[0x0][0x32c], RZ ;  /* 0x0000cb0004097a10 */ /* 0x000fe40007ffe0ff */
[----:B------:R-:W-:Y:S02]  /*f0d0*/  IMNMX R0, R0, R4, !PT ;  /* 0x0000000400007217 */ /* 0x000fe40007800200 */
[----:B------:R-:W-:Y:S02]  /*f0e0*/  IMNMX R3, R3, R9, PT ;  /* 0x0000000903037217 */ /* 0x000fe40003800200 */
.L_x_227:
[C---:B------:R-:W-:Y:S02]  /*f0f0*/  ISETP.GE.AND P0, PT, R2.reuse, 0x2, PT ;  /* 0x000000020200780c */ /* 0x040fe40003f06270 */
[----:B------:R-:W-:Y:S02]  /*f100*/  ISETP.GE.AND P1, PT, R2, 0x9, PT ;  /* 0x000000090200780c */ /* 0x000fe40003f26270 */
[----:B------:R-:W-:Y:S02]  /*f110*/  P2R R13, PR, RZ, 0x1 ;  /* 0x00000001ff0d7803 */ /* 0x000fe40000000000 */
[----:B------:R-:W-:Y:S02]  /*f120*/  ISETP.GT.AND P0, PT, R0, 0x1, !P0 ;  /* 0x000000010000780c */ /* 0x000fe40004704270 */
[----:B------:R-:W-:Y:S02]  /*f130*/  P2R R12, PR, RZ, 0x2 ;  /* 0x00000002ff0c7803 */ /* 0x000fe40000000000 */
[C---:B------:R-:W-:Y:S02]  /*f140*/  ISETP.LT.OR P0, PT, R3.reuse, 0x2, P0 ;  /* 0x000000020300780c */ /* 0x040fe40000701670 */
[----:B------:R-:W-:Y:S02]  /*f150*/  ISETP.GE.AND P6, PT, R2, 0x19, PT ;  /* 0x000000190200780c */ /* 0x000fe40003fc6270 */
[----:B------:R-:W-:Y:S02]  /*f160*/  FSEL R23, R168, -INF , !P0 ;  /* 0xff800000a8177808 */ /* 0x000fe40004000000 */
[----:B------:R-:W-:Y:S02]  /*f170*/  ISETP.GT.AND P0, PT, R0, 0x8, !P1 ;  /* 0x000000080000780c */ /* 0x000fe40004f04270 */
[----:B------:R-:W-:Y:S02]  /*f180*/  ISETP.GE.AND P1, PT, R2, 0xa, PT ;  /* 0x0000000a0200780c */ /* 0x000fe40003f26270 */
[----:B------:R-:W-:Y:S02]  /*f190*/  ISETP.LT.OR P0, PT, R3, 0x9, P0 ;  /* 0x000000090300780c */ /* 0x000fe40000701670 */
        /* <DEDUP_REMOVED lines=9> */
[----:B------:R-:W-:Y:S02]  /*f230*/  ISETP.LT.OR P0, PT, R3, 0x11, P0 ;  /* 0x000000110300780c */ /* 0x000fe40000701670 */
        /* <DEDUP_REMOVED lines=25> */
[----:B------:R-:W-:Y:S04]  /*f3d0*/  ISETP.GT.AND P0, PT, R0, RZ, !P1 ;  /* 0x000000ff0000720c */ /* 0x000fe80004f04270 */
[C---:B------:R-:W-:Y:S04]  /*f3e0*/  ISETP.LT.OR P0, PT, R3.reuse, 0x1, P0 ;  /* 0x000000010300780c */ /* 0x040fe80000701670 */
[----:B------:R-:W-:Y:S02]  /*f3f0*/  FSEL R19, R170, -INF , !P0 ;  /* 0xff800000aa137808 */ /* 0x000fe40004000000 */
[----:B------:R-:W-:Y:S04]  /*f400*/  ISETP.GE.AND P0, PT, R2, 0x2a, PT ;  /* 0x0000002a0200780c */ /* 0x000fe80003f06270 */
[----:B------:R-:W-:Y:S02]  /*f410*/  P2R R4, PR, RZ, 0x1 ;  /* 0x00000001ff047803 */ /* 0x000fe40000000000 */
[----:B------:R-:W-:Y:S04]  /*f420*/  ISETP.GT.AND P0, PT, R0, 0x29, !P0 ;  /* 0x000000290000780c */ /* 0x000fe80004704270 */
[----:B------:R-:W-:Y:S02]  /*f430*/  ISETP.LT.OR P0, PT, R3, 0x2a, P0 ;  /* 0x0000002a0300780c */ /* 0x000fe40000701670 */
[----:B------:R-:W1:Y:S02]  /*f440*/  SHFL.IDX PT, R3, R5, 0x1, 0x1c1f ;  /* 0x003c1f0005037f89 */ /* 0x000e6400000e0000 */
[----:B------:R-:W-:Y:S02]  /*f450*/  FSEL R193, R17, -INF , !P0 ;  /* 0xff80000011c17808 */ /* 0x000fe40004000000 */
[----:B------:R-:W-:Y:S01]  /*f460*/  ISETP.LE.AND P0, PT, R33, c[0x0][0x32c], PT ;  /* 0x0000cb0021007a0c */ /* 0x000fe20003f03270 */
[--C-:B-1----:R-:W-:Y:S02]  /*f470*/  IMAD.IADD R2, R6, 0x1, R3.reuse ;  /* 0x0000000106027824 */ /* 0x102fe400078e0203 */
[----:B------:R-:W-:Y:S10]  /*f480*/  IMAD.IADD R0, R7, 0x1, R3 ;  /* 0x0000000107007824 */ /* 0x000ff400078e0203 */
        /* <DEDUP_REMOVED lines=16> */
.L_x_233:
[----:B------:R-:W-:Y:S04]  /*f590*/  MOV R14, 0x1 ;  /* 0x00000001000e7802 */ /* 0x000fe80000000f00 */
[----:B------:R-:W-:Y:S11]  /*f5a0*/  ISETP.NE.AND P0, PT, R14, c[0x0][0x32c], PT ;  /* 0x0000cb000e007a0c */ /* 0x000ff60003f05270 */
[----:B------:R-:W-:Y:S02]  /*f5b0*/  @!UPT UIADD3 URZ, URZ, URZ, URZ ;  /* 0x0000003f3f3ff290 */ /* 0x000fe4000fffe03f */
[----:B------:R-:W-:Y:S05]  /*f5c0*/  @P0 IMAD.HI.U32 R14, R3, c[0x0][0x330], RZ ;  /* 0x0000cc00030e0a27 */ /* 0x000fea00078e00ff */
[----:B------:R-:W-:Y:S02]  /*f5d0*/  @P0 SHF.R.U32.HI R3, RZ, c[0x0][0x334], R14 ;  /* 0x0000cd00ff030a19 */ /* 0x000fe4000001160e */
.L_x_234:
[----:B------:R-:W-:Y:S05]  /*f5e0*/  BSYNC B0 ;  /* 0x0000000000007941 */ /* 0x000fea0003800000 */
.L_x_232:
[----:B------:R-:W-:Y:S05]  /*f5f0*/  IMAD R3, R3, c[0x0][0x32c], R8 ;  /* 0x0000cb0003037a24 */ /* 0x000fea00078e0208 */
[----:B------:R-:W-:Y:S02]  /*f600*/  IADD3 R14, R3, c[0x0][0x32c], RZ ;  /* 0x0000cb00030e7a10 */ /* 0x000fe40007ffe0ff */
[----:B------:R-:W-:Y:S02]  /*f610*/  IMNMX R0, R0, R3, !PT ;  /* 0x0000000300007217 */ /* 0x000fe40007800200 */
[----:B------:R-:W-:Y:S02]  /*f620*/  IMNMX R2, R2, R14, PT ;  /* 0x0000000e02027217 */ /* 0x000fe40003800200 */
.L_x_231:
        /* <DEDUP_REMOVED lines=63> */
.L_x_237:
[----:B------:R-:W-:Y:S04]  /*fa20*/  MOV R14, 0x1 ;  /* 0x00000001000e7802 */ /* 0x000fe80000000f00 */
[----:B------:R-:W-:Y:S11]  /*fa30*/  ISETP.NE.AND P0, PT, R14, c[0x0][0x32c], PT ;  /* 0x0000cb000e007a0c */ /* 0x000ff60003f05270 */
[----:B------:R-:W-:Y:S02]  /*fa40*/  @!UPT UIADD3 URZ, URZ, URZ, URZ ;  /* 0x0000003f3f3ff290 */ /* 0x000fe4000fffe03f */
[----:B------:R-:W-:Y:S05]  /*fa50*/  @P0 IMAD.HI.U32 R14, R3, c[0x0][0x330], RZ ;  /* 0x0000cc00030e0a27 */ /* 0x000fea00078e00ff */
[----:B------:R-:W-:Y:S02]  /*fa60*/  @P0 SHF.R.U32.HI R3, RZ, c[0x0][0x334], R14 ;  /* 0x0000cd00ff030a19 */ /* 0x000fe4000001160e */
.L_x_238:
[----:B------:R-:W-:Y:S05]  /*fa70*/  BSYNC B0 ;  /* 0x0000000000007941 */ /* 0x000fea0003800000 */
.L_x_236:
[----:B------:R-:W-:Y:S05]  /*fa80*/  IMAD R3, R3, c[0x0][0x32c], R8 ;  /* 0x0000cb0003037a24 */ /* 0x000fea00078e0208 */
[----:B------:R-:W-:Y:S02]  /*fa90*/  IADD3 R14, R3, c[0x0][0x32c], RZ ;  /* 0x0000cb00030e7a10 */ /* 0x000fe40007ffe0ff */
[----:B------:R-:W-:Y:S02]  /*faa0*/  IMNMX R0, R0, R3, !PT ;  /* 0x0000000300007217 */ /* 0x000fe40007800200 */
[----:B------:R-:W-:Y:S02]  /*fab0*/  IMNMX R2, R2, R14, PT ;  /* 0x0000000e02027217 */ /* 0x000fe40003800200 */
.L_x_235:
        /* <DEDUP_REMOVED lines=63> */
.L_x_241:
[----:B------:R-:W-:Y:S04]  /*feb0*/  MOV R5, 0x1 ;  /* 0x0000000100057802 */ /* 0x000fe80000000f00 */
[----:B------:R-:W-:Y:S11]  /*fec0*/  ISETP.NE.AND P0, PT, R5, c[0x0][0x32c], PT ;  /* 0x0000cb0005007a0c */ /* 0x000ff60003f05270 */
[----:B------:R-:W-:Y:S02]  /*fed0*/  @!UPT UIADD3 URZ, URZ, URZ, URZ ;  /* 0x0000003f3f3ff290 */ /* 0x000fe4000fffe03f */
[----:B------:R-:W-:Y:S05]  /*fee0*/  @P0 IMAD.HI.U32 R5, R3, c[0x0][0x330], RZ ;  /* 0x0000cc0003050a27 */ /* 0x000fea00078e00ff */
[----:B------:R-:W-:Y:S02]  /*fef0*/  @P0 SHF.R.U32.HI R3, RZ, c[0x0][0x334], R5 ;  /* 0x0000cd00ff030a19 */ /* 0x000fe40000011605 */
.L_x_242:
[----:B------:R-:W-:Y:S05]  /*ff00*/  BSYNC B0 ;  /* 0x0000000000007941 */ /* 0x000fea0003800000 */
.L_x_240:
[----:B------:R-:W-:Y:S05]  /*ff10*/  IMAD R8, R3, c[0x0][0x32c], R8 ;  /* 0x0000cb0003087a24 */ /* 0x000fea00078e0208 */
[----:B------:R-:W-:Y:S02]  /*ff20*/  IADD3 R3, R8, c[0x0][0x32c], RZ ;  /* 0x0000cb0008037a10 */ /* 0x000fe40007ffe0ff */
[----:B------:R-:W-:Y:S02]  /*ff30*/  IMNMX R0, R0, R8, !PT ;  /* 0x0000000800007217 */ /* 0x000fe40007800200 */
[----:B------:R-:W-:Y:S02]  /*ff40*/  IMNMX R2, R2, R3, PT ;  /* 0x0000000302027217 */ /* 0x000fe40003800200 */
.L_x_239:
[----:B------:R-:W-:Y:S01]  /*ff50*/  ISETP.GT.AND P0, PT, R0, RZ, !P1 ;  /* 0x000000ff0000720c */ /* 0x000fe20004f04270 */
[----:B------:R-:W-:Y:S01]  /*ff60*/  LDSM.16.MT88.4 R36, [R210+0x1880] ;  /* 0x00188000d224783b */ /* 0x000fe20000004200 */
[----:B------:R-:W-:Y:S02]  /*ff70*/  FMNMX.FTZ R106, R19, R101, !PT ;  /* 0x00000065136a7209 */ /* 0x000fe40007810000 */
[----:B------:R-:W-:Y:S02]  /*ff80*/  ISETP.LT.OR P0, PT, R2, 0x1, P0 ;  /* 0x000000010200780c */ /* 0x000fe40000701670 */
[----:B------:R-:W-:Y:S02]  /*ff90*/  FMNMX.FTZ R106, R23, R106, !PT ;  /* 0x0000006a176a7209 */ /* 0x000fe40007810000 */
[----:B------:R-:W-:Y:S01]  /*ffa0*/  FSEL R8, R197, -INF , !P0 ;  /* 0xff800000c5087808 */ /* 0x000fe20004000000 */
[----:B------:R-:W2:Y:S01]  /*ffb0*/  LDL.LU R252, [R1+0x4] ;  /* 0x0000040001fc7983 */ /* 0x000ea20000300800 */
[----:B------:R-:W-:Y:S02]  /*ffc0*/  ISETP.NE.AND P0, PT, R13, RZ, PT ;  /* 0x000000ff0d00720c */ /* 0x000fe40003f05270 */
[----:B------:R-:W-:Y:S01]  /*ffd0*/  FMNMX.FTZ R106, R24, R106, !PT ;  /* 0x0000006a186a7209 */ /* 0x000fe20007810000 */
[----:B------:R-:W3:Y:S01]  /*ffe0*/  LDL.LU R251, [R1+0xc] ;  /* 0x00000c0001fb7983 */ /* 0x000ee20000300800 */
[----:B------:R-:W-:Y:S02]  /*fff0*/  ISETP.GT.AND P0, PT, R0, 0x1, !P0 ;  /* 0x000000010000780c */ /* 0x000fe40004704270 */
[----:B------:R-:W-:Y:S01]  /*10000*/  FMNMX.FTZ R106, R25, R106, !PT ;  /* 0x0000006a196a7209 */ /* 0x000fe20007810000 */
[----:B------:R-:W4:Y:S01]  /*10010*/  LDL.LU R250, [R1+0x10] ;  /* 0x0000100001fa7983 */ /* 0x000f220000300800 */
[----:B------:R-:W-:Y:S02]  /*10020*/  ISETP.LT.OR P0, PT, R2, 0x2, P0 ;  /* 0x000000020200780c */ /* 0x000fe40000701670 */
[----:B------:R-:W-:Y:S02]  /*10030*/  FMNMX.FTZ R106, R40, R106, !PT ;  /* 0x0000006a286a7209 */ /* 0x000fe40007810000 */
[----:B------:R-:W-:Y:S02]  /*10040*/  FSEL R13, R196, -INF , !P0 ;  /* 0xff800000c40d7808 */ /* 0x000fe40004000000 */
[----:B------:R-:W-:Y:S02]  /*10050*/  ISETP.NE.AND P0, PT, R12, RZ, PT ;  /* 0x000000ff0c00720c */ /* 0x000fe40003f05270 */
[----:B------:R-:W-:Y:S02]  /*10060*/  FMNMX.FTZ R106, R41, R106, !PT ;  /* 0x0000006a296a7209 */ /* 0x000fe40007810000 */
[----:B------:R-:W-:Y:S02]  /*10070*/  ISETP.GT.AND P0, PT, R0, 0x8, !P0 ;  /* 0x000000080000780c */ /* 0x000fe40004704270 */
[----:B------:R-:W-:Y:S02]  /*10080*/  FMNMX.FTZ R106, R166, R106, !PT ;  /* 0x0000006aa66a7209 */ /* 0x000fe40007810000 */
        /* <DEDUP_REMOVED lines=11> */
[----:B------:R-:W-:Y:S02]  /*10140*/  ISETP.NE.AND P1, PT, R4, RZ, PT ;  /* 0x000000ff0400720c */ /* 0x000fe40003f25270 */
        /* <DEDUP_REMOVED lines=38> */
[----:B------:R-:W1:Y:S01]  /*103b0*/  SHFL.BFLY PT, R0, R106, 0x2, 0x1f ;  /* 0x0c401f006a007f89 */ /* 0x000e6200000e0000 */
[----:B------:R-:W-:Y:S02]  /*103c0*/  FMNMX.FTZ R104, R17, R104, !PT ;  /* 0x0000006811687209 */ /* 0x000fe40007810000 */
[----:B------:R-:W-:Y:S02]  /*103d0*/  ISETP.LT.OR P0, PT, R2, 0x2a, P0 ;  /* 0x0000002a0200780c */ /* 0x000fe40000701670 */
[----:B------:R-:W-:Y:S02]  /*103e0*/  FMNMX.FTZ R104, R18, R104, !PT ;  /* 0x0000006812687209 */ /* 0x000fe40007810000 */
[----:B------:R-:W-:Y:S02]  /*103f0*/  FSEL R109, R47, -INF , !P0 ;  /* 0xff8000002f6d7808 */ /* 0x000fe40004000000 */
[----:B------:R-:W-:Y:S04]  /*10400*/  FMNMX.FTZ R104, R169, R104, !PT ;  /* 0x00000068a9687209 */ /* 0x000fe80007810000 */
[----:B------:R-:W-:Y:S04]  /*10410*/  FMNMX.FTZ R104, R171, R104, !PT ;  /* 0x00000068ab687209 */ /* 0x000fe80007810000 */
[----:B------:R-:W-:Y:S04]  /*10420*/  FMNMX.FTZ R104, R173, R104, !PT ;  /* 0x00000068ad687209 */ /* 0x000fe80007810000 */
[----:B------:R-:W-:Y:S04]  /*10430*/  FMNMX.FTZ R104, R175, R104, !PT ;  /* 0x00000068af687209 */ /* 0x000fe80007810000 */
[----:B------:R-:W-:Y:S04]  /*10440*/  FMNMX.FTZ R104, R187, R104, !PT ;  /* 0x00000068bb687209 */ /* 0x000fe80007810000 */
[----:B------:R-:W-:Y:S04]  /*10450*/  FMNMX.FTZ R104, R188, R104, !PT ;  /* 0x00000068bc687209 */ /* 0x000fe80007810000 */
[----:B------:R-:W-:Y:S04]  /*10460*/  FMNMX.FTZ R104, R192, R104, !PT ;  /* 0x00000068c0687209 */ /* 0x000fe80007810000 */
[----:B------:R-:W-:Y:S02]  /*10470*/  FMNMX.FTZ R104, R189, R104, !PT ;  /* 0x00000068bd687209 */ /* 0x000fe40007810000 */
[----:B-1----:R-:W-:Y:S05]  /*10480*/  FMNMX.FTZ R106, R106, R0, !PT ;  /* 0x000000006a6a7209 */ /* 0x002fea0007810000 */
[----:B------:R-:W1:Y:S02]  /*10490*/  SHFL.BFLY PT, R0, R106, 0x1, 0x1f ;  /* 0x0c201f006a007f89 */ /* 0x000e6400000e0000 */
[----:B-1----:R-:W-:Y:S06]  /*104a0*/  FMNMX.FTZ R106, R106, R0, !PT ;  /* 0x000000006a6a7209 */ /* 0x002fec0007810000 */
[----:B------:R-:W1:Y:S01]  /*104b0*/  SHFL.BFLY PT, R0, R105, 0x2, 0x1f ;  /* 0x0c401f0069007f89 */ /* 0x000e6200000e0000 */
[C---:B------:R-:W-:Y:S01]  /*104c0*/  FSETP.NEU.FTZ.AND P0, PT, R106.reuse, -INF , PT ;  /* 0xff8000006a00780b */ /* 0x040fe20003f1d000 */
[C---:B------:R-:W-:Y:S03]  /*104d0*/  FMUL.FTZ R110, R106.reuse, c[0x0][0x2d0] ;  /* 0x0000b4006a6e7a20 */ /* 0x040fe60000410000 */
[----:B------:R-:W-:Y:S02]  /*104e0*/  FSEL R3, R106, RZ, P0 ;  /* 0x000000ff6a037208 */ /* 0x000fe40000000000 */
[----:B------:R-:W-:Y:S05]  /*104f0*/  FSEL R110, R110, RZ, P0 ;  /* 0x000000ff6e6e7208 */ /* 0x000fea0000000000 */
[--C-:B------:R-:W-:Y:S02]  /*10500*/  FFMA.FTZ R6, R24, c[0x0][0x2d0], -R110.reuse ;  /* 0x0000b40018067a23 */ /* 0x100fe4000001086e */
[----:B------:R-:W-:Y:S02]  /*10510*/  FFMA.FTZ R7, R23, c[0x0][0x2d0], -R110 ;  /* 0x0000b40017077a23 */ /* 0x000fe4000001086e */
[----:B------:R5:W-:Y:S01]  /*10520*/  MUFU.EX2 R246, R6 ;  /* 0x0000000600f67308 */ /* 0x000be20000000800 */
[----:B-1----:R-:W-:Y:S09]  /*10530*/  FMNMX.FTZ R105, R105, R0, !PT ;  /* 0x0000000069697209 */ /* 0x002ff20007810000 */
[----:B------:R-:W-:Y:S01]  /*10540*/  MUFU.EX2 R245, R7 ;  /* 0x0000000700f57308 */ /* 0x000fe20000000800 */
[----:B------:R-:W1:Y:S02]  /*10550*/  SHFL.BFLY PT, R0, R105, 0x1, 0x1f ;  /* 0x0c201f0069007f89 */ /* 0x000e6400000e0000 */
[----:B-1----:R-:W-:Y:S06]  /*10560*/  FMNMX.FTZ R105, R105, R0, !PT ;  /* 0x0000000069697209 */ /* 0x002fec0007810000 */
[----:B------:R-:W1:Y:S01]  /*10570*/  SHFL.BFLY PT, R0, R104, 0x2, 0x1f ;  /* 0x0c401f0068007f89 */ /* 0x000e6200000e0000 */
[C---:B------:R-:W-:Y:S01]  /*10580*/  FSETP.NEU.FTZ.AND P0, PT, R105.reuse, -INF , PT ;  /* 0xff8000006900780b */ /* 0x040fe20003f1d000 */
[C---:B------:R-:W-:Y:S03]  /*10590*/  FMUL.FTZ R111, R105.reuse, c[0x0][0x2d0] ;  /* 0x0000b400696f7a20 */ /* 0x040fe60000410000 */
[----:B------:R-:W-:Y:S02]  /*105a0*/  FSEL R4, R105, RZ, P0 ;  /* 0x000000ff69047208 */ /* 0x000fe40000000000 */
[----:B------:R-:W-:Y:S02]  /*105b0*/  FSEL R111, R111, RZ, P0 ;  /* 0x000000ff6f6f7208 */ /* 0x000fe40000000000 */
[----:B-1----:R-:W-:Y:S05]  /*105c0*/  FMNMX.FTZ R104, R104, R0, !PT ;  /* 0x0000000068687209 */ /* 0x002fea0007810000 */
[----:B------:R-:W1:Y:S02]  /*105d0*/  SHFL.BFLY PT, R0, R104, 0x1, 0x1f ;  /* 0x0c201f0068007f89 */ /* 0x000e6400000e0000 */
[----:B-1----:R-:W-:Y:S02]  /*105e0*/  FMNMX.FTZ R104, R104, R0, !PT ;  /* 0x0000000068687209 */ /* 0x002fe40007810000 */
[----:B------:R-:W-:Y:S02]  /*105f0*/  FMNMX.FTZ R0, R8, R108, !PT ;  /* 0x0000006c08007209 */ /* 0x000fe40007810000 */
[C---:B------:R-:W-:Y:S01]  /*10600*/  FSETP.NEU.FTZ.AND P0, PT, R104.reuse, -INF , PT ;  /* 0xff8000006800780b */ /* 0x040fe20003f1d000 */
[C---:B------:R-:W-:Y:S01]  /*10610*/  FMUL.FTZ R164, R104.reuse, c[0x0][0x2d0] ;  /* 0x0000b40068a47a20 */ /* 0x040fe20000410000 */
[----:B------:R-:W-:Y:S02]  /*10620*/  FMNMX.FTZ R0, R13, R0, !PT ;  /* 0x000000000d007209 */ /* 0x000fe40007810000 */
[----:B------:R-:W-:Y:S02]  /*10630*/  FSEL R5, R104, RZ, P0 ;  /* 0x000000ff68057208 */ /* 0x000fe40000000000 */
[----:B------:R-:W-:Y:S02]  /*10640*/  FMNMX.FTZ R0, R12, R0, !PT ;  /* 0x000000000c007209 */ /* 0x000fe40007810000 */
[----:B------:R-:W-:Y:S02]  /*10650*/  FSEL R164, R164, RZ, P0 ;  /* 0x000000ffa4a47208 */ /* 0x000fe40000000000 */
[----:B------:R-:W-:Y:S03]  /*10660*/  FMNMX.FTZ R0, R11, R0, !PT ;  /* 0x000000000b007209 */ /* 0x000fe60007810000 */
[----:B-----5:R-:W-:Y:S01]  /*10670*/  FFMA.FTZ R6, R17, c[0x0][0x2d0], -R164 ;  /* 0x0000b40011067a23 */ /* 0x020fe200000108a4 */
[----:B------:R-:W-:Y:S03]  /*10680*/  FMNMX.FTZ R0, R172, R0, !PT ;  /* 0x00000000ac007209 */ /* 0x000fe60007810000 */
[----:B------:R1:W-:Y:S01]  /*10690*/  MUFU.EX2 R238, R6 ;  /* 0x0000000600ee7308 */ /* 0x0003e20000000800 */
[----:B------:R-:W-:Y:S04]  /*106a0*/  FMNMX.FTZ R0, R174, R0, !PT ;  /* 0x00000000ae007209 */ /* 0x000fe80007810000 */
[----:B------:R-:W-:Y:S04]  /*106b0*/  FMNMX.FTZ R0, R177, R0, !PT ;  /* 0x00000000b1007209 */ /* 0x000fe80007810000 */
[----:B------:R-:W-:Y:S04]  /*106c0*/  FMNMX.FTZ R0, R178, R0, !PT ;  /* 0x00000000b2007209 */ /* 0x000fe80007810000 */
[----:B------:R-:W-:Y:S04]  /*106d0*/  FMNMX.FTZ R0, R181, R0, !PT ;  /* 0x00000000b5007209 */ /* 0x000fe80007810000 */
[----:B------:R-:W-:Y:S04]  /*106e0*/  FMNMX.FTZ R0, R183, R0, !PT ;  /* 0x00000000b7007209 */ /* 0x000fe80007810000 */
[----:B------:R-:W-:Y:S04]  /*106f0*/  FMNMX.FTZ R0, R185, R0, !PT ;  /* 0x00000000b9007209 */ /* 0x000fe80007810000 */
[----:B------:R-:W-:Y:S05]  /*10700*/  FMNMX.FTZ R0, R109, R0, !PT ;  /* 0x000000006d007209 */ /* 0x000fea0007810000 */
[----:B------:R-:W5:Y:S02]  /*10710*/  SHFL.BFLY PT, R2, R0, 0x2, 0x1f ;  /* 0x0c401f0000027f89 */ /* 0x000f6400000e0000 */
[----:B-----5:R-:W-:Y:S06]  /*10720*/  FMNMX.FTZ R0, R0, R2, !PT ;  /* 0x0000000200007209 */ /* 0x020fec0007810000 */
[----:B------:R-:W5:Y:S02]  /*10730*/  SHFL.BFLY PT, R2, R0, 0x1, 0x1f ;  /* 0x0c201f0000027f89 */ /* 0x000f6400000e0000 */
[----:B-----5:R-:W-:Y:S01]  /*10740*/  FMNMX.FTZ R102, R0, R2, !PT ;  /* 0x0000000200667209 */ /* 0x020fe20007810000 */
[--C-:B------:R-:W-:Y:S03]  /*10750*/  FFMA.FTZ R0, R19, c[0x0][0x2d0], -R110.reuse ;  /* 0x0000b40013007a23 */ /* 0x100fe6000001086e */
[C---:B------:R-:W-:Y:S01]  /*10760*/  FSETP.NEU.FTZ.AND P0, PT, R102.reuse, -INF , PT ;  /* 0xff8000006600780b */ /* 0x040fe20003f1d000 */
[----:B------:R5:W2:Y:S01]  /*10770*/  MUFU.EX2 R244, R0 ;  /* 0x0000000000f47308 */ /* 0x000aa20000000800 */
[C---:B------:R-:W-:Y:S02]  /*10780*/  FMUL.FTZ R165, R102.reuse, c[0x0][0x2d0] ;  /* 0x0000b40066a57a20 */ /* 0x040fe40000410000 */
[----:B------:R-:W-:Y:S03]  /*10790*/  FSEL R2, R102, RZ, P0 ;  /* 0x000000ff66027208 */ /* 0x000fe60000000000 */
[----:B------:R-:W-:Y:S02]  /*107a0*/  FSEL R165, R165, RZ, P0 ;  /* 0x000000ffa5a57208 */ /* 0x000fe40000000000 */
[----:B------:R-:W-:Y:S03]  /*107b0*/  ISETP.GT.AND P0, PT, R224, R249, PT ;  /* 0x000000f9e000720c */ /* 0x000fe60003f04270 */
[----:B-1----:R-:W-:Y:S04]  /*107c0*/  FFMA.FTZ R6, R12, c[0x0][0x2d0], -R165 ;  /* 0x0000b4000c067a23 */ /* 0x002fe800000108a5 */
[----:B------:R-:W-:Y:S01]  /*107d0*/  MUFU.EX2 R234, R6 ;  /* 0x0000000600ea7308 */ /* 0x000fe20000000800 */
[----:B-----5:R-:W-:Y:S01]  /*107e0*/  FFMA.FTZ R0, R25, c[0x0][0x2d0], -R110 ;  /* 0x0000b40019007a23 */ /* 0x020fe2000001086e */
[----:B--2---:R-:W-:Y:S08]  /*107f0*/  F2FP.PACK_AB R160, R245, R244 ;  /* 0x000000f4f5a0723e */ /* 0x004ff000000000ff */
        /* <DEDUP_REMOVED lines=11> */
[----:B------:R2:W5:Y:S02]  /*108b0*/  MUFU.EX2 R243, R0 ;  /* 0x0000000000f37308 */ /* 0x0005640000000800 */
[--C-:B--2---:R-:W-:Y:S01]  /*108c0*/  FFMA.FTZ R0, R14, c[0x0][0x2d0], -R164.reuse ;  /* 0x0000b4000e007a23 */ /* 0x104fe200000108a4 */
[----:B-----5:R-:W-:Y:S07]  /*108d0*/  F2FP.PACK_AB R163, R243, R242 ;  /* 0x000000f2f3a3723e */ /* 0x020fee00000000ff */
[----:B------:R2:W-:Y:S02]  /*108e0*/  MUFU.EX2 R236, R0 ;  /* 0x0000000000ec7308 */ /* 0x0005e40000000800 */
[--C-:B--2---:R-:W-:Y:S08]  /*108f0*/  FFMA.FTZ R0, R16, c[0x0][0x2d0], -R164.reuse ;  /* 0x0000b40010007a23 */ /* 0x104ff000000108a4 */
[----:B------:R2:W-:Y:S02]  /*10900*/  MUFU.EX2 R237, R0 ;  /* 0x0000000000ed7308 */ /* 0x0005e40000000800 */
[----:B--2---:R-:W-:Y:S08]  /*10910*/  FFMA.FTZ R0, R18, c[0x0][0x2d0], -R164 ;  /* 0x0000b40012007a23 */ /* 0x004ff000000108a4 */
[----:B------:R2:W-:Y:S02]  /*10920*/  MUFU.EX2 R239, R0 ;  /* 0x0000000000ef7308 */ /* 0x0005e40000000800 */
[----:B--2---:R-:W-:Y:S04]  /*10930*/  FADD.FTZ R0, -R3, R101 ;  /* 0x0000006503007221 */ /* 0x004fe80000010100 */
[----:B------:R-:W-:Y:S04]  /*10940*/  FMUL.FTZ R0, R0, c[0x0][0x2d0] ;  /* 0x0000b40000007a20 */ /* 0x000fe80000410000 */
[----:B------:R2:W5:Y:S02]  /*10950*/  MUFU.EX2 R101, R0 ;  /* 0x0000000000657308 */ /* 0x0005640000000800 */
[----:B--2---:R-:W-:Y:S02]  /*10960*/  FADD.FTZ R0, -R4, R103 ;  /* 0x0000006704007221 */ /* 0x004fe40000010100 */
[----:B------:R-:W-:Y:S02]  /*10970*/  FFMA.FTZ R4, R13, c[0x0][0x2d0], -R165 ;  /* 0x0000b4000d047a23 */ /* 0x000fe400000108a5 */
[----:B------:R-:W-:Y:S04]  /*10980*/  FMUL.FTZ R0, R0, c[0x0][0x2d0] ;  /* 0x0000b40000007a20 */ /* 0x000fe80000410000 */
[----:B------:R2:W-:Y:S01]  /*10990*/  MUFU.EX2 R233, R4 ;  /* 0x0000000400e97308 */ /* 0x0005e20000000800 */
[C---:B-----5:R-:W-:Y:S02]  /*109a0*/  FMUL.FTZ R16, R101.reuse, R124 ;  /* 0x0000007c65107220 */ /* 0x060fe40000410000 */
[C---:B------:R-:W-:Y:S02]  /*109b0*/  FMUL.FTZ R17, R101.reuse, R125 ;  /* 0x0000007d65117220 */ /* 0x040fe40000410000 */
[C---:B------:R-:W-:Y:S02]  /*109c0*/  FMUL.FTZ R32, R101.reuse, R140 ;  /* 0x0000008c65207220 */ /* 0x040fe40000410000 */
[C---:B------:R-:W-:Y:S02]  /*109d0*/  FMUL.FTZ R33, R101.reuse, R141 ;  /* 0x0000008d65217220 */ /* 0x040fe40000410000 */
[C---:B------:R-:W-:Y:S01]  /*109e0*/  FMUL.FTZ R49, R101.reuse, R157 ;  /* 0x0000009d65317220 */ /* 0x040fe20000410000 */
[----:B------:R5:W1:Y:S01]  /*109f0*/  MUFU.EX2 R100, R0 ;  /* 0x0000000000647308 */ /* 0x000a620000000800 */
        /* <DEDUP_REMOVED lines=13> */
[----:B-----5:R-:W-:Y:S02]  /*10ad0*/  FADD.FTZ R0, -R5, R107 ;  /* 0x0000006b05007221 */ /* 0x020fe40000010100 */
[--C-:B------:R-:W-:Y:S02]  /*10ae0*/  FFMA.FTZ R5, R8, c[0x0][0x2d0], -R165.reuse ;  /* 0x0000b40008057a23 */ /* 0x100fe400000108a5 */
[----:B------:R-:W-:Y:S02]  /*10af0*/  FMUL.FTZ R0, R0, c[0x0][0x2d0] ;  /* 0x0000b40000007a20 */ /* 0x000fe40000410000 */
[----:B------:R2:W5:Y:S01]  /*10b00*/  MUFU.EX2 R179, R5 ;  /* 0x0000000500b37308 */ /* 0x0005620000000800 */
[C---:B-1----:R-:W-:Y:S01]  /*10b10*/  FMUL.FTZ R6, R100.reuse, R114 ;  /* 0x0000007264067220 */ /* 0x042fe20000410000 */
[----:B------:R-:W-:Y:S01]  /*10b20*/  F2FP.PACK_AB R114, R239, R238 ;  /* 0x000000eeef72723e */ /* 0x000fe200000000ff */
[C---:B------:R-:W-:Y:S02]  /*10b30*/  FMUL.FTZ R7, R100.reuse, R115 ;  /* 0x0000007364077220 */ /* 0x040fe40000410000 */
[C---:B------:R-:W-:Y:S02]  /*10b40*/  FMUL.FTZ R18, R100.reuse, R126 ;  /* 0x0000007e64127220 */ /* 0x040fe40000410000 */
[C---:B------:R-:W-:Y:S02]  /*10b50*/  FMUL.FTZ R19, R100.reuse, R127 ;  /* 0x0000007f64137220 */ /* 0x040fe40000410000 */
[----:B------:R-:W-:Y:S01]  /*10b60*/  LDSM.16.MT88.4 R124, [R210+0x1c80] ;  /* 0x001c8000d27c783b */ /* 0x000fe20000004200 */
[----:B------:R1:W1:Y:S01]  /*10b70*/  MUFU.EX2 R3, R0 ;  /* 0x0000000000037308 */ /* 0x0002620000000800 */
        /* <DEDUP_REMOVED lines=8> */
[----:B-----5:R-:W-:Y:S01]  /*10c00*/  F2FP.PACK_AB R113, R233, R179 ;  /* 0x000000b3e971723e */ /* 0x020fe200000000ff */
[C---:B------:R-:W-:Y:S02]  /*10c10*/  FMUL.FTZ R66, R100.reuse, R66 ;  /* 0x0000004264427220 */ /* 0x040fe40000410000 */
[C---:B------:R-:W-:Y:S02]  /*10c20*/  FMUL.FTZ R67, R100.reuse, R67 ;  /* 0x0000004364437220 */ /* 0x040fe40000410000 */
[C---:B------:R-:W-:Y:S01]  /*10c30*/  FMUL.FTZ R70, R100.reuse, R70 ;  /* 0x0000004664467220 */ /* 0x040fe20000410000 */
[-C--:B------:R-:W-:Y:S01]  /*10c40*/  HMMA.16816.F32 R4, R160, R20.reuse, R4 ;  /* 0x00000014a004723c */ /* 0x080fe20000001804 */
[----:B------:R-:W-:Y:S02]  /*10c50*/  FMUL.FTZ R71, R100, R71 ;  /* 0x0000004764477220 */ /* 0x000fe40000410000 */
[----:B-1----:R-:W-:Y:S02]  /*10c60*/  FFMA.FTZ R0, R11, c[0x0][0x2d0], -R165 ;  /* 0x0000b4000b007a23 */ /* 0x002fe400000108a5 */
[C---:B------:R-:W-:Y:S02]  /*10c70*/  FMUL.FTZ R8, R3.reuse, R116 ;  /* 0x0000007403087220 */ /* 0x040fe40000410000 */
        /* <DEDUP_REMOVED lines=32> */
[----:B------:R1:W5:Y:S01]  /*10e80*/  MUFU.EX2 R231, R2 ;  /* 0x0000000200e77308 */ /* 0x0003620000000800 */
        /* <DEDUP_REMOVED lines=9> */
[----:B------:R-:W2:Y:S01]  /*10f20*/  LDSM.16.MT88.4 R120, [R210+0x2480] ;  /* 0x00248000d278783b */ /* 0x000ea20000004200 */
        /* <DEDUP_REMOVED lines=20> */
[----:B-1----:R-:W-:Y:S01]  /*11070*/  FFMA.FTZ R2, R48, c[0x0][0x2d0], -R111 ;  /* 0x0000b40030027a23 */ /* 0x002fe2000001086f */
[C---:B------:R-:W-:Y:S01]  /*11080*/  HMMA.16816.F32 R24, R112.reuse, R36, R24 ;  /* 0x000000247018723c */ /* 0x040fe20000001818 */
[C---:B------:R-:W-:Y:S02]  /*11090*/  FMUL.FTZ R48, R101.reuse, R156 ;  /* 0x0000009c65307220 */ /* 0x040fe40000410000 */
[----:B------:R1:W1:Y:S01]  /*110a0*/  MUFU.EX2 R229, R2 ;  /* 0x0000000200e57308 */ /* 0x0002620000000800 */
        /* <DEDUP_REMOVED lines=12> */
[----:B-1----:R-:W-:Y:S02]  /*11170*/  FFMA.FTZ R2, R166, c[0x0][0x2d0], -R110 ;  /* 0x0000b400a6027a23 */ /* 0x002fe4000001086e */
        /* <DEDUP_REMOVED lines=8> */
[C---:B------:R-:W-:Y:S01]  /*11200*/  FMUL.FTZ R93, R3.reuse, R93 ;  /* 0x0000005d035d7220 */ /* 0x040fe20000410000 */
[C---:B------:R-:W-:Y:S01]  /*11210*/  HMMA.16816.F32 R40, R112.reuse, R116, R40 ;  /* 0x000000747028723c */ /* 0x040fe20000001828 */
[C---:B------:R-:W-:Y:S03]  /*11220*/  FMUL.FTZ R94, R0.reuse, R94 ;  /* 0x0000005e005e7220 */ /* 0x040fe60000410000 */
[----:B------:R-:W-:Y:S02]  /*11230*/  FMUL.FTZ R95, R0, R95 ;  /* 0x0000005f005f7220 */ /* 0x000fe40000410000 */
[----:B---3--:R-:W-:Y:S02]  /*11240*/  FFMA.FTZ R3, R3, R251, R236 ;  /* 0x000000fb03037223 */ /* 0x008fe400000100ec */
[-C--:B------:R-:W-:Y:S01]  /*11250*/  HMMA.16816.F32 R44, R112, R118.reuse, R44 ;  /* 0x00000076702c723c */ /* 0x080fe2000000182c */
[----:B------:R-:W-:Y:S03]  /*11260*/  FFMA.FTZ R100, R100, R252, R240 ;  /* 0x000000fc64647223 */ /* 0x000fe600000100f0 */
[----:B-1----:R-:W-:Y:S02]  /*11270*/  FFMA.FTZ R2, R167, c[0x0][0x2d0], -R110 ;  /* 0x0000b400a7027a23 */ /* 0x002fe4000001086e */
[----:B------:R-:W-:Y:S02]  /*11280*/  FADD.FTZ R3, R237, R3 ;  /* 0x00000003ed037221 */ /* 0x000fe40000010000 */
[C---:B------:R-:W-:Y:S01]  /*11290*/  HMMA.16816.F32 R48, R160.reuse, R118, R48 ;  /* 0x00000076a030723c */ /* 0x040fe20000001830 */
[----:B------:R1:W2:Y:S01]  /*112a0*/  MUFU.EX2 R206, R2 ;  /* 0x0000000200ce7308 */ /* 0x0002a20000000800 */
[----:B------:R-:W3:Y:S02]  /*112b0*/  LDSM.16.MT88.4 R116, [R209+0x3080] ;  /* 0x00308000d174783b */ /* 0x000ee40000004200 */
[----:B------:R-:W-:Y:S04]  /*112c0*/  FADD.FTZ R100, R241, R100 ;  /* 0x00000064f1647221 */ /* 0x000fe80000010000 */
[-C--:B------:R-:W-:Y:S01]  /*112d0*/  HMMA.16816.F32 R52, R160, R120.reuse, R52 ;  /* 0x00000078a034723c */ /* 0x080fe20000001834 */
[----:B------:R-:W-:Y:S07]  /*112e0*/  FADD.FTZ R100, R242, R100 ;  /* 0x00000064f2647221 */ /* 0x000fee0000010000 */
[C---:B------:R-:W-:Y:S08]  /*112f0*/  HMMA.16816.F32 R56, R112.reuse, R120, R56 ;  /* 0x000000787038723c */ /* 0x040ff00000001838 */
[-C--:B------:R-:W-:Y:S01]  /*11300*/  HMMA.16816.F32 R60, R112, R122.reuse, R60 ;  /* 0x0000007a703c723c */ /* 0x080fe2000000183c */
[--C-:B-1----:R-:W-:Y:S04]  /*11310*/  FFMA.FTZ R2, R168, c[0x0][0x2d0], -R111.reuse ;  /* 0x0000b400a8027a23 */ /* 0x102fe8000001086f */
[----:B------:R1:W-:Y:S03]  /*11320*/  MUFU.EX2 R205, R2 ;  /* 0x0000000200cd7308 */ /* 0x0003e60000000800 */
[C---:B------:R-:W-:Y:S01]  /*11330*/  HMMA.16816.F32 R64, R160.reuse, R122, R64 ;  /* 0x0000007aa040723c */ /* 0x040fe20000001840 */
[----:B------:R-:W2:Y:S07]  /*11340*/  LDSM.16.MT88.4 R120, [R210+0x3080] ;  /* 0x00308000d278783b */ /* 0x000eae0000004200 */
[-C--:B---3--:R-:W-:Y:S08]  /*11350*/  HMMA.16816.F32 R68, R160, R116.reuse, R68 ;  /* 0x00000074a044723c */ /* 0x088ff00000001844 */
[C---:B------:R-:W-:Y:S01]  /*11360*/  HMMA.16816.F32 R72, R112.reuse, R116, R72 ;  /* 0x000000747048723c */ /* 0x040fe20000001848 */
[----:B-1----:R-:W-:Y:S07]  /*11370*/  FFMA.FTZ R2, R170, c[0x0][0x2d0], -R111 ;  /* 0x0000b400aa027a23 */ /* 0x002fee000001086f */
[-C--:B------:R-:W-:Y:S01]  /*11380*/  HMMA.16816.F32 R76, R112, R118.reuse, R76 ;  /* 0x00000076704c723c */ /* 0x080fe2000000184c */
[----:B------:R1:W3:Y:S07]  /*11390*/  MUFU.EX2 R204, R2 ;  /* 0x0000000200cc7308 */ /* 0x0002ee0000000800 */
[C---:B------:R-:W-:Y:S01]  /*113a0*/  HMMA.16816.F32 R80, R160.reuse, R118, R80 ;  /* 0x00000076a050723c */ /* 0x040fe20000001850 */
[----:B------:R-:W4:Y:S07]  /*113b0*/  LDSM.16.MT88.4 R116, [R209+0x1c80] ;  /* 0x001c8000d174783b */ /* 0x000f2e0000004200 */
[-C--:B--2---:R-:W-:Y:S08]  /*113c0*/  HMMA.16816.F32 R84, R160, R120.reuse, R84 ;  /* 0x00000078a054723c */ /* 0x084ff00000001854 */
[C---:B------:R-:W-:Y:S01]  /*113d0*/  HMMA.16816.F32 R88, R112.reuse, R120, R88 ;  /* 0x000000787058723c */ /* 0x040fe20000001858 */
[--C-:B-1----:R-:W-:Y:S04]  /*113e0*/  FFMA.FTZ R2, R169, c[0x0][0x2d0], -R164.reuse ;  /* 0x0000b400a9027a23 */ /* 0x102fe800000108a4 */
[----:B------:R1:W-:Y:S03]  /*113f0*/  MUFU.EX2 R203, R2 ;  /* 0x0000000200cb7308 */ /* 0x0003e60000000800 */
[-C--:B------:R-:W-:Y:S07]  /*11400*/  HMMA.16816.F32 R92, R112, R122.reuse, R92 ;  /* 0x0000007a705c723c */ /* 0x080fee000000185c */
[----:B-----5:R-:W-:Y:S01]  /*11410*/  F2FP.PACK_AB R112, R231, R232 ;  /* 0x000000e8e770723e */ /* 0x020fe200000000ff */
[----:B------:R-:W-:Y:S01]  /*11420*/  HMMA.16816.F32 R96, R160, R122, R96 ;  /* 0x0000007aa060723c */ /* 0x000fe20000001860 */
[----:B------:R-:W-:Y:S03]  /*11430*/  F2FP.PACK_AB R113, R229, R230 ;  /* 0x000000e6e571723e */ /* 0x000fe600000000ff */
[----:B------:R-:W-:Y:S02]  /*11440*/  F2FP.PACK_AB R114, R206, R207 ;  /* 0x000000cfce72723e */ /* 0x000fe400000000ff */
[----:B---3--:R-:W-:Y:S07]  /*11450*/  F2FP.PACK_AB R115, R204, R205 ;  /* 0x000000cdcc73723e */ /* 0x008fee00000000ff */
[-C--:B----4-:R-:W-:Y:S01]  /*11460*/  HMMA.16816.F32 R4, R112, R116.reuse, R4 ;  /* 0x000000747004723c */ /* 0x090fe20000001804 */
        /* <DEDUP_REMOVED lines=47> */
[----:B------:R2:W-:Y:S03]  /*11760*/  MUFU.EX2 R194, R2 ;  /* 0x0000000200c27308 */ /* 0x0005e60000000800 */
[C---:B------:R-:W-:Y:S07]  /*11770*/  HMMA.16816.F32 R64, R112.reuse, R118, R64 ;  /* 0x000000767040723c */ /* 0x040fee0000001840 */
[----:B------:R-:W3:Y:S01]  /*11780*/  MUFU.EX2 R193, R110 ;  /* 0x0000006e00c17308 */ /* 0x000ee20000000800 */
[-C--:B-1----:R-:W-:Y:S08]  /*11790*/  HMMA.16816.F32 R68, R112, R124.reuse, R68 ;  /* 0x0000007c7044723c */ /* 0x082ff00000001844 */
[C---:B------:R-:W-:Y:S01]  /*117a0*/  HMMA.16816.F32 R72, R120.reuse, R124, R72 ;  /* 0x0000007c7848723c */ /* 0x040fe20000001848 */
[--C-:B--2---:R-:W-:Y:S02]  /*117b0*/  FFMA.FTZ R2, R190, c[0x0][0x2d0], -R111.reuse ;  /* 0x0000b400be027a23 */ /* 0x104fe4000001086f */
[----:B------:R-:W2:Y:S05]  /*117c0*/  LDL.LU R190, [R1+0x8] ;  /* 0x0000080001be7983 */ /* 0x000eaa0000300800 */
[-C--:B------:R-:W-:Y:S01]  /*117d0*/  HMMA.16816.F32 R76, R120, R126.reuse, R76 ;  /* 0x0000007e784c723c */ /* 0x080fe2000000184c */
[----:B------:R1:W-:Y:S03]  /*117e0*/  MUFU.EX2 R186, R2 ;  /* 0x0000000200ba7308 */ /* 0x0003e60000000800 */
[----:B------:R-:W-:Y:S01]  /*117f0*/  FFMA.FTZ R111, R191, c[0x0][0x2d0], -R111 ;  /* 0x0000b400bf6f7a23 */ /* 0x000fe2000001086f */
[----:B---3--:R-:W-:Y:S03]  /*11800*/  F2FP.PACK_AB R110, R193, R194 ;  /* 0x000000c2c16e723e */ /* 0x008fe600000000ff */
[C---:B------:R-:W-:Y:S03]  /*11810*/  HMMA.16816.F32 R80, R112.reuse, R126, R80 ;  /* 0x0000007e7050723c */ /* 0x040fe60000001850 */
[----:B------:R-:W3:Y:S05]  /*11820*/  MUFU.EX2 R184, R111 ;  /* 0x0000006f00b87308 */ /* 0x000eea0000000800 */
[-C--:B----4-:R-:W-:Y:S08]  /*11830*/  HMMA.16816.F32 R84, R112, R128.reuse, R84 ;  /* 0x000000807054723c */ /* 0x090ff00000001854 */
[C---:B------:R-:W-:Y:S01]  /*11840*/  HMMA.16816.F32 R88, R120.reuse, R128, R88 ;  /* 0x000000807858723c */ /* 0x040fe20000001858 */
[--C-:B-1----:R-:W-:Y:S04]  /*11850*/  FFMA.FTZ R2, R187, c[0x0][0x2d0], -R164.reuse ;  /* 0x0000b400bb027a23 */ /* 0x102fe800000108a4 */
[----:B------:R1:W-:Y:S03]  /*11860*/  MUFU.EX2 R182, R2 ;  /* 0x0000000200b67308 */ /* 0x0003e60000000800 */
[-C--:B------:R-:W-:Y:S01]  /*11870*/  HMMA.16816.F32 R92, R120, R130.reuse, R92 ;  /* 0x00000082785c723c */ /* 0x080fe2000000185c */
[----:B---3--:R-:W-:Y:S07]  /*11880*/  F2FP.PACK_AB R111, R184, R186 ;  /* 0x000000bab86f723e */ /* 0x008fee00000000ff */
[----:B------:R-:W-:Y:S01]  /*11890*/  HMMA.16816.F32 R96, R112, R130, R96 ;  /* 0x000000827060723c */ /* 0x000fe20000001860 */
[--C-:B-1----:R-:W-:Y:S04]  /*118a0*/  FFMA.FTZ R2, R188, c[0x0][0x2d0], -R164.reuse ;  /* 0x0000b400bc027a23 */ /* 0x102fe800000108a4 */
[----:B------:R1:W3:Y:S02]  /*118b0*/  MUFU.EX2 R178, R2 ;  /* 0x0000000200b27308 */ /* 0x0002e40000000800 */
[--C-:B-1----:R-:W-:Y:S01]  /*118c0*/  FFMA.FTZ R2, R192, c[0x0][0x2d0], -R164.reuse ;  /* 0x0000b400c0027a23 */ /* 0x102fe200000108a4 */
[----:B---3--:R-:W-:Y:S01]  /*118d0*/  F2FP.PACK_AB R160, R178, R182 ;  /* 0x000000b6b2a0723e */ /* 0x008fe200000000ff */
[----:B------:R-:W-:Y:S06]  /*118e0*/  FFMA.FTZ R164, R189, c[0x0][0x2d0], -R164 ;  /* 0x0000b400bda47a23 */ /* 0x000fec00000108a4 */
[----:B------:R1:W-:Y:S10]  /*118f0*/  MUFU.EX2 R180, R2 ;  /* 0x0000000200b47308 */ /* 0x0003f40000000800 */
[----:B------:R-:W3:Y:S01]  /*11900*/  MUFU.EX2 R177, R164 ;  /* 0x000000a400b17308 */ /* 0x000ee20000000800 */
[--C-:B-1----:R-:W-:Y:S09]  /*11910*/  FFMA.FTZ R2, R181, c[0x0][0x2d0], -R165.reuse ;  /* 0x0000b400b5027a23 */ /* 0x102ff200000108a5 */
[----:B------:R1:W-:Y:S01]  /*11920*/  MUFU.EX2 R173, R2 ;  /* 0x0000000200ad7308 */ /* 0x0003e20000000800 */
[----:B---3--:R-:W-:Y:S01]  /*11930*/  F2FP.PACK_AB R162, R177, R180 ;  /* 0x000000b4b1a2723e */ /* 0x008fe200000000ff */
[--C-:B-1----:R-:W-:Y:S08]  /*11940*/  FFMA.FTZ R2, R183, c[0x0][0x2d0], -R165.reuse ;  /* 0x0000b400b7027a23 */ /* 0x102ff000000108a5 */
[----:B------:R1:W3:Y:S02]  /*11950*/  MUFU.EX2 R172, R2 ;  /* 0x0000000200ac7308 */ /* 0x0002e40000000800 */
[--C-:B-1----:R-:W-:Y:S01]  /*11960*/  FFMA.FTZ R2, R185, c[0x0][0x2d0], -R165.reuse ;  /* 0x0000b400b9027a23 */ /* 0x102fe200000108a5 */
[----:B---3--:R-:W-:Y:S01]  /*11970*/  F2FP.PACK_AB R161, R172, R173 ;  /* 0x000000adaca1723e */ /* 0x008fe200000000ff */
        /* <DEDUP_REMOVED lines=8> */
[C---:B------:R-:W-:Y:S07]  /*11a00*/  HMMA.16816.F32 R116, R160.reuse, R132, R8 ;  /* 0x00000084a074723c */ /* 0x040fee0000001808 */
[----:B------:R-:W-:Y:S01]  /*11a10*/  FADD.FTZ R8, R238, R3 ;  /* 0x00000003ee087221 */ /* 0x000fe20000010000 */
[-C--:B------:R-:W-:Y:S01]  /*11a20*/  HMMA.16816.F32 R120, R160, R134.reuse, R12 ;  /* 0x00000086a078723c */ /* 0x080fe2000000180c */
[----:B------:R-:W-:Y:S03]  /*11a30*/  FFMA.FTZ R3, R0, R250, R179 ;  /* 0x000000fa00037223 */ /* 0x000fe600000100b3 */
[----:B------:R-:W-:Y:S02]  /*11a40*/  FADD.FTZ R0, R239, R8 ;  /* 0x00000008ef007221 */ /* 0x000fe40000010000 */
[----:B------:R-:W-:Y:S02]  /*11a50*/  FADD.FTZ R3, R233, R3 ;  /* 0x00000003e9037221 */ /* 0x000fe40000010000 */
[C---:B------:R-:W-:Y:S01]  /*11a60*/  HMMA.16816.F32 R124, R108.reuse, R134, R16 ;  /* 0x000000866c7c723c */ /* 0x040fe20000001810 */
[----:B------:R-:W-:Y:S03]  /*11a70*/  FADD.FTZ R8, R203, R0 ;  /* 0x00000000cb087221 */ /* 0x000fe60000010000 */
[----:B------:R-:W-:Y:S04]  /*11a80*/  FADD.FTZ R3, R234, R3 ;  /* 0x00000003ea037221 */ /* 0x000fe80000010000 */
[-C--:B------:R-:W-:Y:S01]  /*11a90*/  HMMA.16816.F32 R128, R108, R140.reuse, R20 ;  /* 0x0000008c6c80723c */ /* 0x080fe20000001814 */
[----:B------:R-:W-:Y:S04]  /*11aa0*/  FADD.FTZ R3, R235, R3 ;  /* 0x00000003eb037221 */ /* 0x000fe80000010000 */
[----:B------:R-:W-:Y:S03]  /*11ab0*/  FADD.FTZ R3, R199, R3 ;  /* 0x00000003c7037221 */ /* 0x000fe60000010000 */
[C---:B------:R-:W-:Y:S01]  /*11ac0*/  HMMA.16816.F32 R132, R160.reuse, R140, R24 ;  /* 0x0000008ca084723c */ /* 0x040fe20000001818 */
[----:B------:R-:W-:Y:S04]  /*11ad0*/  FADD.FTZ R3, R176, R3 ;  /* 0x00000003b0037221 */ /* 0x000fe80000010000 */
[----:B------:R-:W-:Y:S03]  /*11ae0*/  FADD.FTZ R3, R174, R3 ;  /* 0x00000003ae037221 */ /* 0x000fe60000010000 */
[-C--:B------:R-:W-:Y:S01]  /*11af0*/  HMMA.16816.F32 R136, R160, R142.reuse, R28 ;  /* 0x0000008ea088723c */ /* 0x080fe2000000181c */
[----:B------:R-:W-:Y:S07]  /*11b00*/  FADD.FTZ R3, R175, R3 ;  /* 0x00000003af037221 */ /* 0x000fee0000010000 */
[C---:B------:R-:W-:Y:S08]  /*11b10*/  HMMA.16816.F32 R140, R108.reuse, R142, R32 ;  /* 0x0000008e6c8c723c */ /* 0x040ff00000001820 */
[-C--:B------:R-:W-:Y:S08]  /*11b20*/  HMMA.16816.F32 R144, R108, R156.reuse, R36 ;  /* 0x0000009c6c90723c */ /* 0x080ff00000001824 */
[C---:B------:R-:W-:Y:S08]  /*11b30*/  HMMA.16816.F32 R148, R160.reuse, R156, R40 ;  /* 0x0000009ca094723c */ /* 0x040ff00000001828 */
[-C--:B------:R-:W-:Y:S08]  /*11b40*/  HMMA.16816.F32 R152, R160, R158.reuse, R44 ;  /* 0x0000009ea098723c */ /* 0x080ff0000000182c */
[C---:B------:R-:W-:Y:S08]  /*11b50*/  HMMA.16816.F32 R156, R108.reuse, R158, R48 ;  /* 0x0000009e6c9c723c */ /* 0x040ff00000001830 */
[-C--:B-1----:R-:W-:Y:S01]  /*11b60*/  HMMA.16816.F32 R52, R108, R164.reuse, R52 ;  /* 0x000000a46c34723c */ /* 0x082fe20000001834 */
[----:B--2---:R-:W-:Y:S04]  /*11b70*/  FFMA.FTZ R101, R101, R190, R244 ;  /* 0x000000be65657223 */ /* 0x004fe800000100f4 */
[----:B------:R-:W-:Y:S01]  /*11b80*/  FADD.FTZ R2, R245, R101 ;  /* 0x00000065f5027221 */ /* 0x000fe20000010000 */
[----:B------:R-:W-:Y:S02]  /*11b90*/  MOV R101, R106 ;  /* 0x0000006a00657202 */ /* 0x000fe40000000f00 */
[C---:B------:R-:W-:Y:S01]  /*11ba0*/  HMMA.16816.F32 R56, R160.reuse, R164, R56 ;  /* 0x000000a4a038723c */ /* 0x040fe20000001838 */
[----:B------:R-:W-:Y:S04]  /*11bb0*/  FADD.FTZ R2, R246, R2 ;  /* 0x00000002f6027221 */ /* 0x000fe80000010000 */
[----:B------:R-:W-:Y:S02]  /*11bc0*/  FADD.FTZ R9, R247, R2 ;  /* 0x00000002f7097221 */ /* 0x000fe40000010000 */
[----:B------:R-:W-:Y:S01]  /*11bd0*/  FADD.FTZ R2, R243, R100 ;  /* 0x00000064f3027221 */ /* 0x000fe20000010000 */
[-C--:B------:R-:W-:Y:S01]  /*11be0*/  HMMA.16816.F32 R60, R160, R166.reuse, R60 ;  /* 0x000000a6a03c723c */ /* 0x080fe2000000183c */
[----:B------:R-:W-:Y:S03]  /*11bf0*/  FADD.FTZ R9, R232, R9 ;  /* 0x00000009e8097221 */ /* 0x000fe60000010000 */
[----:B------:R-:W-:Y:S01]  /*11c00*/  FADD.FTZ R10, R230, R2 ;  /* 0x00000002e60a7221 */ /* 0x000fe20000010000 */
[-C--:B------:R-:W-:Y:S01]  /*11c10*/  MOV R100, R102.reuse ;  /* 0x0000006600647202 */ /* 0x080fe20000000f00 */
[----:B------:R-:W-:Y:S02]  /*11c20*/  FADD.FTZ R2, R231, R9 ;  /* 0x00000009e7027221 */ /* 0x000fe40000010000 */
[C---:B------:R-:W-:Y:S01]  /*11c30*/  HMMA.16816.F32 R64, R108.reuse, R166, R64 ;  /* 0x000000a66c40723c */ /* 0x040fe20000001840 */
[----:B------:R-:W-:Y:S03]  /*11c40*/  FADD.FTZ R0, R229, R10 ;  /* 0x0000000ae5007221 */ /* 0x000fe60000010000 */
[----:B------:R-:W-:Y:S02]  /*11c50*/  FADD.FTZ R10, R207, R2 ;  /* 0x00000002cf0a7221 */ /* 0x000fe40000010000 */
[----:B------:R-:W-:Y:S02]  /*11c60*/  FADD.FTZ R9, R202, R8 ;  /* 0x00000008ca097221 */ /* 0x000fe40000010000 */
[-C--:B------:R-:W-:Y:S01]  /*11c70*/  HMMA.16816.F32 R68, R108, R168.reuse, R68 ;  /* 0x000000a86c44723c */ /* 0x080fe20000001844 */
[----:B------:R-:W-:Y:S03]  /*11c80*/  FADD.FTZ R8, R205, R0 ;  /* 0x00000000cd087221 */ /* 0x000fe60000010000 */
[----:B------:R-:W-:Y:S02]  /*11c90*/  FADD.FTZ R0, R206, R10 ;  /* 0x0000000ace007221 */ /* 0x000fe40000010000 */
[----:B------:R-:W-:Y:S02]  /*11ca0*/  FADD.FTZ R2, R201, R9 ;  /* 0x00000009c9027221 */ /* 0x000fe40000010000 */
[C---:B------:R-:W-:Y:S08]  /*11cb0*/  HMMA.16816.F32 R72, R160.reuse, R168, R72 ;  /* 0x000000a8a048723c */ /* 0x040ff00000001848 */
[-C--:B------:R-:W-:Y:S08]  /*11cc0*/  HMMA.16816.F32 R76, R160, R170.reuse, R76 ;  /* 0x000000aaa04c723c */ /* 0x080ff0000000184c */
[C---:B------:R-:W-:Y:S08]  /*11cd0*/  HMMA.16816.F32 R80, R108.reuse, R170, R80 ;  /* 0x000000aa6c50723c */ /* 0x040ff00000001850 */
[-C--:B------:R-:W-:Y:S08]  /*11ce0*/  HMMA.16816.F32 R84, R108, R4.reuse, R84 ;  /* 0x000000046c54723c */ /* 0x080ff00000001854 */
        /* <DEDUP_REMOVED lines=22> */
[----:B------:R-:W-:Y:S01]  /*11e50*/  FADD.FTZ R2, R107, R2 ;  /* 0x000000026b027221 */ /* 0x000fe20000010000 */
[----:B------:R-:W-:Y:S02]  /*11e60*/  MOV R107, R104 ;  /* 0x00000068006b7202 */ /* 0x000fe40000000f00 */
[----:B------:R2:W-:Y:S01]  /*11e70*/  STL [R1+0xc], R3 ;  /* 0x00000c0301007387 */ /* 0x0005e20000100800 */
[----:B------:R-:W-:Y:S01]  /*11e80*/  FADD.FTZ R2, R103, R2 ;  /* 0x0000000267027221 */ /* 0x000fe20000010000 */
[----:B------:R-:W-:Y:S04]  /*11e90*/  MOV R103, R105 ;  /* 0x0000006900677202 */ /* 0x000fe80000000f00 */
[----:B------:R2:W-:Y:S01]  /*11ea0*/  STL [R1+0x10], R2 ;  /* 0x0000100201007387 */ /* 0x0005e20000100800 */
[----:B-1----:R-:W-:Y:S04]  /*11eb0*/  IADD3 R0, R224, -0x1, RZ ;  /* 0xffffffffe0007810 */ /* 0x002fe80007ffe0ff */
[----:B------:R-:W-:Y:S01]  /*11ec0*/  MOV R224, R0 ;  /* 0x0000000000e07202 */ /* 0x000fe20000000f00 */
[----:B--2---:R-:W-:-:S05]  /*11ed0*/  @P0 BRA `(.L_x_243) ;  /* 0xffffb9d000000947 */ /* 0x004fca000383ffff */
.L_x_222:
[----:B------:R-:W2:Y:S04]  /*11ee0*/  LDL.LU R0, [R1+0x8] ;  /* 0x0000080001007983 */ /* 0x000ea80000300800 */
[----:B-1----:R-:W3:Y:S04]  /*11ef0*/  LDL.LU R3, [R1+0x4] ;  /* 0x0000040001037983 */ /* 0x002ee80000300800 */
        /* <DEDUP_REMOVED lines=25> */
[----:B------:R-:W-:Y:S01]  /*12090*/  FSETP.NE.FTZ.AND P2, PT, R5, RZ, PT ;  /* 0x000000ff0500720b */ /* 0x000fe20003f55000 */
[----:B----4-:R-:W-:-:S03]  /*120a0*/  FADD.FTZ R7, R2, R8 ;  /* 0x0000000802077221 */ /* 0x010fc60000010000 */
[----:B------:R-:W-:Y:S02]  /*120b0*/  FSETP.NE.FTZ.AND P1, PT, R6, RZ, PT ;  /* 0x000000ff0600720b */ /* 0x000fe40003f35000 */
[----:B------:R-:W-:-:S03]  /*120c0*/  MOV R2, RZ ;  /* 0x000000ff00027202 */ /* 0x000fc60000000f00 */
[----:B------:R-:W1:Y:S01]  /*120d0*/  @P3 MUFU.RCP R0, R4 ;  /* 0x0000000400003308 */ /* 0x000e620000001000 */
[----:B------:R-:W-:-:S07]  /*120e0*/  FSETP.NE.FTZ.AND P0, PT, R7, RZ, PT ;  /* 0x000000ff0700720b */ /* 0x000fce0003f15000 */
[----:B------:R-:W-:Y:S01]  /*120f0*/  @P2 MUFU.RCP R3, R5 ;  /* 0x0000000500032308 */ /* 0x000fe20000001000 */
[----:B-1----:R-:W-:-:S07]  /*12100*/  FMUL.FTZ R112, R0, R112 ;  /* 0x0000007000707220 */ /* 0x002fce0000410000 */
        /* <DEDUP_REMOVED lines=19> */
[C---:B------:R-:W-:Y:S01]  /*12240*/  FMUL.FTZ R68, R0.reuse, R68 ;  /* 0x0000004400447220 */ /* 0x040fe20000410000 */
[----:B------:R-:W-:Y:S01]  /*12250*/  @P0 MUFU.LG2 R5, R7 ;  /* 0x0000000700050308 */ /* 0x000fe20000000c00 */
        /* <DEDUP_REMOVED lines=8> */
[C---:B-1----:R-:W-:Y:S02]  /*122e0*/  FMUL.FTZ R116, R2.reuse, R116 ;  /* 0x0000007402747220 */ /* 0x042fe40000410000 */
[----:B------:R-:W-:-:S02]  /*122f0*/  FMUL.FTZ R117, R2, R117 ;  /* 0x0000007502757220 */ /* 0x000fc40000410000 */
[C---:B------:R-:W-:Y:S01]  /*12300*/  FMUL.FTZ R120, R2.reuse, R120 ;  /* 0x0000007802787220 */ /* 0x040fe20000410000 */
[----:B------:R1:W2:Y:S01]  /*12310*/  @P0 MUFU.RCP R0, R7 ;  /* 0x0000000700000308 */ /* 0x0002a20000001000 */
[C---:B------:R-:W-:Y:S02]  /*12320*/  FMUL.FTZ R121, R2.reuse, R121 ;  /* 0x0000007902797220 */ /* 0x040fe40000410000 */
[C---:B------:R-:W-:Y:S02]  /*12330*/  FMUL.FTZ R132, R2.reuse, R132 ;  /* 0x0000008402847220 */ /* 0x040fe40000410000 */
[C---:B------:R-:W-:Y:S02]  /*12340*/  FMUL.FTZ R133, R2.reuse, R133 ;  /* 0x0000008502857220 */ /* 0x040fe40000410000 */
[C---:B------:R-:W-:Y:S02]  /*12350*/  FMUL.FTZ R136, R2.reuse, R136 ;  /* 0x0000008802887220 */ /* 0x040fe40000410000 */
[----:B------:R-:W-:-:S02]  /*12360*/  FMUL.FTZ R137, R2, R137 ;  /* 0x0000008902897220 */ /* 0x000fc40000410000 */
[C---:B------:R-:W-:Y:S02]  /*12370*/  FMUL.FTZ R148, R2.reuse, R148 ;  /* 0x0000009402947220 */ /* 0x040fe40000410000 */
[C---:B------:R-:W-:Y:S02]  /*12380*/  FMUL.FTZ R149, R2.reuse, R149 ;  /* 0x0000009502957220 */ /* 0x040fe40000410000 */
[C---:B------:R-:W-:Y:S01]  /*12390*/  FMUL.FTZ R152, R2.reuse, R152 ;  /* 0x0000009802987220 */ /* 0x040fe20000410000 */
[----:B-1----:R-:W-:Y:S01]  /*123a0*/  @P0 MOV R7, 0x3f317218 ;  /* 0x3f31721800070802 */ /* 0x002fe20000000f00 */
        /* <DEDUP_REMOVED lines=70> */
[----:B------:R-:W-:Y:S02]  /*12810*/  @P0 FMUL.FTZ R3, R5, 0.69314718246459960938 ;  /* 0x3f31721805030820 */ /* 0x000fe40000410000 */
[----:B------:R-:W-:-:S02]  /*12820*/  @P0 FMUL.FTZ R0, R7, c[0x0][0x2d0] ;  /* 0x0000b40007000a20 */ /* 0x000fc40000410000 */
[----:B------:R-:W-:Y:S02]  /*12830*/  @P3 FFMA.FTZ R30, R9, R106, R10 ;  /* 0x0000006a091e3223 */ /* 0x000fe4000001000a */
[----:B------:R-:W-:Y:S02]  /*12840*/  @P2 FFMA.FTZ R31, R4, R105, R8 ;  /* 0x00000069041f2223 */ /* 0x000fe40000010008 */
[----:B------:R-:W-:Y:S02]  /*12850*/  @P1 FFMA.FTZ R32, R2, R104, R6 ;  /* 0x0000006802201223 */ /* 0x000fe40000010006 */
[----:B------:R-:W-:Y:S02]  /*12860*/  @P0 FFMA.FTZ R33, R0, R100, R3 ;  /* 0x0000006400210223 */ /* 0x000fe40000010003 */
.L_x_167:
[----:B--2---:R-:W-:Y:S05]  /*12870*/  @P4 BRA `(.L_x_244) ;  /* 0x0000166000004947 */ /* 0x004fea0003800000 */
[----:B------:R-:W2:Y:S01]  /*12880*/  S2R R11, SR_TID.X ;  /* 0x00000000000b7919 */ /* 0x000ea20000002100 */
[----:B------:R-:W-:Y:S01]  /*12890*/  ULDC.64 UR4, c[0x0][0x490] ;  /* 0x0001240000047ab9 */ /* 0x000fe20000000a00 */
[----:B------:R-:W-:Y:S01]  /*128a0*/  F2FP.PACK_AB R62, R63, R62 ;  /* 0x0000003e3f3e723e */ /* 0x000fe200000000ff */
[----:B------:R-:W-:Y:S01]  /*128b0*/  UIMAD UR10, UR6, UR4, URZ ;  /* 0x00000004060a72a4 */ /* 0x000fe2000f8e023f */
[----:B------:R-:W3:Y:S01]  /*128c0*/  S2R R13, SR_CTAID.Z ;  /* 0x00000000000d7919 */ /* 0x000ee20000002700 */
[----:B------:R-:W-:Y:S01]  /*128d0*/  UIMAD.WIDE.U32 UR12, UR7, UR4, URZ ;  /* 0x00000004070c72a5 */ /* 0x000fe2000f8e003f */
[----:B------:R-:W-:Y:S01]  /*128e0*/  F2FP.PACK_AB R60, R61, R60 ;  /* 0x0000003c3d3c723e */ /* 0x000fe200000000ff */
[----:B------:R-:W-:Y:S01]  /*128f0*/  UIMAD UR10, UR7, UR5, UR10 ;  /* 0x00000005070a72a4 */ /* 0x000fe2000f8e020a */
[----:B------:R-:W4:Y:S01]  /*12900*/  S2R R63, SR_CTAID.X ;  /* 0x00000000003f7919 */ /* 0x000f220000002500 */
[----:B------:R-:W-:Y:S01]  /*12910*/  IMAD.MOV.U32 R61, RZ, RZ, c[0x0][0x4e8] ;  /* 0x00013a00ff3d7624 */ /* 0x000fe200078e00ff */
[----:B------:R-:W-:Y:S01]  /*12920*/  ULDC.64 UR4, c[0x0][0x3e8] ;  /* 0x0000fa0000047ab9 */ /* 0x000fe20000000a00 */
[----:B------:R-:W-:Y:S01]  /*12930*/  IMAD.U32 R2, RZ, RZ, UR12 ;  /* 0x0000000cff027e24 */ /* 0x000fe2000f8e00ff */
[----:B------:R-:W-:Y:S01]  /*12940*/  UIMAD.WIDE.U32 UR14, UR7, UR4, URZ ;  /* 0x00000004070e72a5 */ /* 0x000fe2000f8e003f */
[----:B------:R-:W-:Y:S01]  /*12950*/  IMAD.U32 R3, RZ, RZ, UR13 ;  /* 0x0000000dff037e24 */ /* 0x000fe2000f8e00ff */
[----:B------:R-:W-:Y:S01]  /*12960*/  UIMAD UR6, UR6, UR4, URZ ;  /* 0x00000004060672a4 */ /* 0x000fe2000f8e023f */
[C---:B------:R-:W-:Y:S01]  /*12970*/  ISETP.NE.AND P1, PT, R61.reuse, 0x1, PT ;  /* 0x000000013d00780c */ /* 0x040fe20003f25270 */
[----:B------:R-:W-:Y:S01]  /*12980*/  UIADD3 UR10, UR13, UR10, URZ ;  /* 0x0000000a0d0a7290 */ /* 0x000fe2000fffe03f */
[----:B------:R-:W-:Y:S01]  /*12990*/  IMAD R61, R61, c[0x0][0x388], RZ ;  /* 0x0000e2003d3d7a24 */ /* 0x000fe200078e02ff */
[----:B------:R-:W-:Y:S01]  /*129a0*/  UIMAD UR5, UR7, UR5, UR6 ;  /* 0x00000005070572a4 */ /* 0x000fe2000f8e0206 */
[----:B------:R-:W-:Y:S01]  /*129b0*/  IMAD.U32 R6, RZ, RZ, UR14 ;  /* 0x0000000eff067e24 */ /* 0x000fe2000f8e00ff */
[----:B------:R-:W-:Y:S01]  /*129c0*/  F2FP.PACK_AB R112, R113, R112 ;  /* 0x000000707170723e */ /* 0x000fe200000000ff */
[----:B------:R-:W-:Y:S01]  /*129d0*/  IMAD.U32 R7, RZ, RZ, UR15 ;  /* 0x0000000fff077e24 */ /* 0x000fe2000f8e00ff */
[----:B------:R-:W-:Y:S01]  /*129e0*/  UIADD3 UR5, UR15, UR5, URZ ;  /* 0x000000050f057290 */ /* 0x000fe2000fffe03f */
[----:B------:R-:W-:Y:S01]  /*129f0*/  IMAD.U32 R5, RZ, RZ, UR10 ;  /* 0x0000000aff057e24 */ /* 0x000fe2000f8e00ff */
[----:B--2---:R-:W-:Y:S01]  /*12a00*/  SHF.R.S32.HI R10, RZ, 0x1f, R11 ;  /* 0x0000001fff0a7819 */ /* 0x004fe2000001140b */
[----:B------:R-:W-:Y:S01]  /*12a10*/  BSSY B0, `(.L_x_245) ;  /* 0x0000104000007945 */ /* 0x000fe20003800000 */
[----:B------:R-:W-:-:S02]  /*12a20*/  F2FP.PACK_AB R114, R115, R114 ;  /* 0x000000727372723e */ /* 0x000fc400000000ff */
[CC--:B------:R-:W-:Y:S01]  /*12a30*/  LEA.HI R8, R10.reuse, R11.reuse, RZ, 0x5 ;  /* 0x0000000b0a087211 */ /* 0x0c0fe200078f28ff */
[----:B------:R-:W-:Y:S01]  /*12a40*/  IMAD.U32 R3, RZ, RZ, UR5 ;  /* 0x00000005ff037e24 */ /* 0x000fe2000f8e00ff */
[-C--:B------:R-:W-:Y:S02]  /*12a50*/  LEA.HI R9, R10, R11.reuse, RZ, 0x2 ;  /* 0x0000000b0a097211 */ /* 0x080fe400078f10ff */
[----:B------:R-:W-:Y:S02]  /*12a60*/  LOP3.LUT R0, R8, 0xffffffe0, RZ, 0xc0, !PT ;  /* 0xffffffe008007812 */ /* 0x000fe400078ec0ff */
[----:B------:R-:W-:Y:S02]  /*12a70*/  LOP3.LUT R4, R9, 0xfffffffc, RZ, 0xc0, !PT ;  /* 0xfffffffc09047812 */ /* 0x000fe400078ec0ff */
[----:B------:R-:W-:Y:S01]  /*12a80*/  LEA.HI R10, R10, R11, RZ, 0x3 ;  /* 0x0000000b0a0a7211 */ /* 0x000fe200078f18ff */
[C---:B------:R-:W-:Y:S01]  /*12a90*/  IMAD.IADD R0, R11.reuse, 0x1, -R0 ;  /* 0x000000010b007824 */ /* 0x040fe200078e0a00 */
[----:B---3--:R-:W-:Y:S01]  /*12aa0*/  SHF.R.S32.HI R12, RZ, 0x1f, R13 ;  /* 0x0000001fff0c7819 */ /* 0x008fe2000001140d */
[----:B------:R-:W-:Y:S01]  /*12ab0*/  IMAD.IADD R7, R11, 0x1, -R4 ;  /* 0x000000010b077824 */ /* 0x000fe200078e0a04 */
[----:B------:R-:W-:Y:S01]  /*12ac0*/  SHF.R.S32.HI R17, RZ, 0x2, R9 ;  /* 0x00000002ff117819 */ /* 0x000fe20000011409 */
[----:B------:R-:W-:Y:S01]  /*12ad0*/  IMAD.MOV.U32 R4, RZ, RZ, R2 ;  /* 0x000000ffff047224 */ /* 0x000fe200078e0002 */
[----:B------:R-:W-:Y:S01]  /*12ae0*/  SHF.R.S32.HI R11, RZ, 0x1f, R0 ;  /* 0x0000001fff0b7819 */ /* 0x000fe20000011400 */
[----:B------:R-:W-:Y:S01]  /*12af0*/  IMAD.MOV.U32 R2, RZ, RZ, R6 ;  /* 0x000000ffff027224 */ /* 0x000fe200078e0006 */
[----:B------:R-:W-:Y:S01]  /*12b00*/  LOP3.LUT P0, RZ, R0, 0x3, RZ, 0xc0, !PT ;  /* 0x0000000300ff7812 */ /* 0x000fe2000780c0ff */
[----:B------:R-:W-:Y:S01]  /*12b10*/  IMAD.SHL.U32 R6, R10, 0x8, RZ ;  /* 0x000000080a067824 */ /* 0x000fe200078e00ff */
[----:B------:R-:W-:Y:S01]  /*12b20*/  LEA.HI R15, R11, R0, RZ, 0x2 ;  /* 0x000000000b0f7211 */ /* 0x000fe200078f10ff */
[----:B-1----:R-:W-:Y:S01]  /*12b30*/  IMAD.SHL.U32 R16, R7, 0x8, RZ ;  /* 0x0000000807107824 */ /* 0x002fe200078e00ff */
[----:B------:R-:W-:Y:S01]  /*12b40*/  F2FP.PACK_AB R124, R125, R124 ;  /* 0x0000007c7d7c723e */ /* 0x000fe200000000ff */
[----:B------:R-:W-:Y:S01]  /*12b50*/  IMAD R24, R12, c[0x0][0x498], RZ ;  /* 0x000126000c187a24 */ /* 0x000fe200078e02ff */
[----:B------:R-:W-:Y:S01]  /*12b60*/  LOP3.LUT R0, R6, 0xc0, RZ, 0xc0, !PT ;  /* 0x000000c006007812 */ /* 0x000fe200078ec0ff */
[----:B------:R-:W-:Y:S01]  /*12b70*/  IMAD R18, R12, c[0x0][0x3f0], RZ ;  /* 0x0000fc000c127a24 */ /* 0x000fe200078e02ff */
[----:B------:R-:W-:Y:S01]  /*12b80*/  F2FP.PACK_AB R126, R127, R126 ;  /* 0x0000007e7f7e723e */ /* 0x000fe200000000ff */
[C---:B------:R-:W-:Y:S01]  /*12b90*/  IMAD R24, R13.reuse, c[0x0][0x49c], R24 ;  /* 0x000127000d187a24 */ /* 0x040fe200078e0218 */
[----:B------:R-:W-:Y:S01]  /*12ba0*/  SHF.R.U32.HI R6, RZ, 0x3, R0 ;  /* 0x00000003ff067819 */ /* 0x000fe20000011600 */
[C---:B------:R-:W-:Y:S01]  /*12bb0*/  IMAD R18, R13.reuse, c[0x0][0x3f4], R18 ;  /* 0x0000fd000d127a24 */ /* 0x040fe200078e0212 */
[----:B------:R-:W-:Y:S01]  /*12bc0*/  LOP3.LUT R0, R0, 0x18, R16, 0xf8, !PT ;  /* 0x0000001800007812 */ /* 0x000fe200078ef810 */
[----:B------:R-:W-:Y:S01]  /*12bd0*/  IMAD.WIDE.U32 R20, R13, c[0x0][0x498], R4 ;  /* 0x000126000d147a25 */ /* 0x000fe200078e0004 */
[----:B------:R-:W-:-:S02]  /*12be0*/  LEA.HI R5, R17, R17, RZ, 0x1 ;  /* 0x0000001111057211 */ /* 0x000fc400078f08ff */
[----:B------:R-:W-:Y:S01]  /*12bf0*/  LOP3.LUT R19, R0, R6, RZ, 0x3c, !PT ;  /* 0x0000000600137212 */ /* 0x000fe200078e3cff */
[----:B------:R-:W-:Y:S01]  /*12c00*/  IMAD.WIDE.U32 R12, R13, c[0x0][0x3f0], R2 ;  /* 0x0000fc000d0c7a25 */ /* 0x000fe200078e0002 */
[--C-:B------:R-:W-:Y:S02]  /*12c10*/  SHF.R.S32.HI R0, RZ, 0x5, R8.reuse ;  /* 0x00000005ff007819 */ /* 0x100fe40000011408 */
[----:B------:R-:W-:Y:S02]  /*12c20*/  SHF.R.S32.HI R2, RZ, 0x1f, R8 ;  /* 0x0000001fff027819 */ /* 0x000fe40000011408 */
[----:B------:R-:W-:Y:S01]  /*12c30*/  SHF.R.S32.HI R4, RZ, 0x1f, R9 ;  /* 0x0000001fff047819 */ /* 0x000fe20000011409 */
[----:B------:R-:W-:Y:S01]  /*12c40*/  IMAD R14, R0, 0x100, R7 ;  /* 0x00000100000e7824 */ /* 0x000fe200078e0207 */
[----:B------:R-:W-:Y:S02]  /*12c50*/  LEA.HI R3, R2, R0, RZ, 0x2 ;  /* 0x0000000002037211 */ /* 0x000fe400078f10ff */
[----:B------:R-:W-:-:S02]  /*12c60*/  LOP3.LUT R2, R5, 0x3fffffe, RZ, 0xc0, !PT ;  /* 0x03fffffe05027812 */ /* 0x000fc400078ec0ff */
[----:B------:R-:W-:Y:S02]  /*12c70*/  LEA.HI R6, R4, R17, RZ, 0x3 ;  /* 0x0000001104067211 */ /* 0x000fe400078f18ff */
[----:B------:R-:W-:Y:S02]  /*12c80*/  LEA.HI R4, R7, R7, RZ, 0x1 ;  /* 0x0000000707047211 */ /* 0x000fe400078f08ff */
[----:B------:R-:W-:Y:S01]  /*12c90*/  LOP3.LUT R5, R3, 0xffffffc, RZ, 0xc0, !PT ;  /* 0x0ffffffc03057812 */ /* 0x000fe200078ec0ff */
[----:B------:R-:W-:Y:S01]  /*12ca0*/  IMAD.IADD R3, R17, 0x1, -R2 ;  /* 0x0000000111037824 */ /* 0x000fe200078e0a02 */
[----:B------:R-:W-:Y:S02]  /*12cb0*/  LOP3.LUT R2, R4, 0x1ffffffe, RZ, 0xc0, !PT ;  /* 0x1ffffffe04027812 */ /* 0x000fe400078ec0ff */
[----:B------:R-:W-:Y:S01]  /*12cc0*/  LOP3.LUT R6, R6, 0xfffffff8, RZ, 0xc0, !PT ;  /* 0xfffffff806067812 */ /* 0x000fe200078ec0ff */
[C---:B------:R-:W-:Y:S01]  /*12cd0*/  IMAD.IADD R9, R0.reuse, 0x1, -R5 ;  /* 0x0000000100097824 */ /* 0x040fe200078e0a05 */
[----:B------:R-:W-:Y:S01]  /*12ce0*/  F2FP.PACK_AB R116, R117, R116 ;  /* 0x000000747574723e */ /* 0x000fe200000000ff */
[----:B------:R-:W-:Y:S01]  /*12cf0*/  IMAD R11, R0, 0x8, R3 ;  /* 0x00000008000b7824 */ /* 0x000fe200078e0203 */
[----:B------:R-:W-:Y:S01]  /*12d00*/  SHF.R.S32.HI R3, RZ, 0x2, R15 ;  /* 0x00000002ff037819 */ /* 0x000fe2000001140f */
[----:B------:R-:W-:Y:S01]  /*12d10*/  IMAD.IADD R10, R7, 0x1, -R2 ;  /* 0x00000001070a7824 */ /* 0x000fe200078e0a02 */
[----:B------:R-:W-:Y:S01]  /*12d20*/  F2FP.PACK_AB R118, R119, R118 ;  /* 0x000000767776723e */ /* 0x000fe200000000ff */
[----:B------:R-:W-:Y:S01]  /*12d30*/  IMAD R0, R7, 0x20, R17 ;  /* 0x0000002007007824 */ /* 0x000fe200078e0211 */
[----:B------:R-:W-:Y:S01]  /*12d40*/  F2FP.PACK_AB R120, R121, R120 ;  /* 0x000000787978723e */ /* 0x000fe200000000ff */
[----:B------:R-:W-:Y:S01]  /*12d50*/  IMAD.IADD R7, R17, 0x1, -R6 ;  /* 0x0000000111077824 */ /* 0x000fe200078e0a06 */
[----:B------:R-:W-:Y:S01]  /*12d60*/  F2FP.PACK_AB R122, R123, R122 ;  /* 0x0000007a7b7a723e */ /* 0x000fe200000000ff */
[----:B------:R-:W-:Y:S01]  /*12d70*/  IMAD.SHL.U32 R2, R4, 0x20, RZ ;  /* 0x0000002004027824 */ /* 0x000fe200078e00ff */
[----:B------:R-:W-:Y:S01]  /*12d80*/  F2FP.PACK_AB R128, R129, R128 ;  /* 0x000000808180723e */ /* 0x000fe200000000ff */
[----:B----4-:R-:W-:Y:S01]  /*12d90*/  IMAD R8, R63, 0x80, R0 ;  /* 0x000000803f087824 */ /* 0x010fe200078e0200 */
[----:B------:R-:W-:Y:S01]  /*12da0*/  LEA.HI R5, R7, R7, RZ, 0x1 ;  /* 0x0000000707057211 */ /* 0x000fe200078f08ff */
[----:B------:R-:W-:Y:S01]  /*12db0*/  IMAD R4, R9, 0x10, R3 ;  /* 0x0000001009047824 */ /* 0x000fe200078e0203 */
[----:B------:R-:W-:Y:S01]  /*12dc0*/  LOP3.LUT R2, R2, 0xffffffc0, RZ, 0xc0, !PT ;  /* 0xffffffc002027812 */ /* 0x000fe200078ec0ff */
[----:B------:R-:W-:Y:S01]  /*12dd0*/  @P1 IMAD.HI.U32 R9, R8, c[0x0][0x4ec], RZ ;  /* 0x00013b0008091a27 */ /* 0x000fe200078e00ff */
[----:B------:R-:W-:-:S02]  /*12de0*/  LOP3.LUT R6, R5, 0x3fffffe, RZ, 0xc0, !PT ;  /* 0x03fffffe05067812 */ /* 0x000fc400078ec0ff */
[----:B------:R-:W-:Y:S01]  /*12df0*/  SHF.R.S32.HI R5, RZ, 0x1, R5 ;  /* 0x00000001ff057819 */ /* 0x000fe20000011405 */
[----:B------:R-:W-:Y:S01]  /*12e00*/  IMAD R10, R10, 0x8, R2 ;  /* 0x000000080a0a7824 */ /* 0x000fe200078e0202 */
[----:B------:R-:W-:Y:S01]  /*12e10*/  F2FP.PACK_AB R130, R131, R130 ;  /* 0x000000828382723e */ /* 0x000fe200000000ff */
[----:B------:R-:W-:Y:S01]  /*12e20*/  IMAD.MOV.U32 R0, RZ, RZ, R8 ;  /* 0x000000ffff007224 */ /* 0x000fe200078e0008 */
[----:B------:R-:W-:Y:S01]  /*12e30*/  @P1 SHF.R.U32.HI R0, RZ, c[0x0][0x4f0], R9 ;  /* 0x00013c00ff001a19 */ /* 0x000fe20000011609 */
[----:B------:R-:W-:Y:S01]  /*12e40*/  IMAD.IADD R6, R7, 0x1, -R6 ;  /* 0x0000000107067824 */ /* 0x000fe200078e0a06 */
[----:B------:R-:W-:Y:S01]  /*12e50*/  LOP3.LUT R7, R5, 0x1, RZ, 0xc0, !PT ;  /* 0x0000000105077812 */ /* 0x000fe200078ec0ff */
[----:B------:R-:W-:Y:S01]  /*12e60*/  IMAD.U32 R19, R11, 0x20, R19 ;  /* 0x000000200b137824 */ /* 0x000fe200078e0013 */
[----:B------:R-:W-:Y:S01]  /*12e70*/  LOP3.LUT P2, RZ, R5, 0x2, RZ, 0xc0, !PT ;  /* 0x0000000205ff7812 */ /* 0x000fe2000784c0ff */
[----:B------:R-:W-:Y:S01]  /*12e80*/  IMAD.MOV.U32 R2, RZ, RZ, R12 ;  /* 0x000000ffff027224 */ /* 0x000fe200078e000c */
[----:B------:R-:W-:Y:S01]  /*12e90*/  ISETP.NE.U32.AND P3, PT, R7, 0x1, PT ;  /* 0x000000010700780c */ /* 0x000fe20003f65070 */
[----:B------:R-:W-:Y:S01]  /*12ea0*/  IMAD.IADD R11, R4, 0x1, R10 ;  /* 0x00000001040b7824 */ /* 0x000fe200078e020a */
[----:B------:R-:W-:Y:S01]  /*12eb0*/  F2FP.PACK_AB R140, R141, R140 ;  /* 0x0000008c8d8c723e */ /* 0x000fe200000000ff */
[----:B------:R-:W-:Y:S01]  /*12ec0*/  IMAD R12, R6, 0x10, R14 ;  /* 0x00000010060c7824 */ /* 0x000fe200078e020e */
[----:B------:R-:W-:Y:S01]  /*12ed0*/  SHF.R.S32.HI R6, RZ, 0x1f, R0 ;  /* 0x0000001fff067819 */ /* 0x000fe20000011400 */
[----:B------:R-:W-:Y:S01]  /*12ee0*/  IMAD R4, R63, 0x80, R4 ;  /* 0x000000803f047824 */ /* 0x000fe200078e0204 */
[----:B------:R-:W-:Y:S01]  /*12ef0*/  F2FP.PACK_AB R142, R143, R142 ;  /* 0x0000008e8f8e723e */ /* 0x000fe200000000ff */
[----:B------:R-:W-:Y:S01]  /*12f00*/  IMAD.MOV R9, RZ, RZ, -R0 ;  /* 0x000000ffff097224 */ /* 0x000fe200078e0a00 */
[----:B------:R-:W-:Y:S01]  /*12f10*/  F2FP.PACK_AB R132, R133, R132 ;  /* 0x000000848584723e */ /* 0x000fe200000000ff */
[----:B------:R-:W-:Y:S01]  /*12f20*/  IMAD R6, R6, c[0x0][0x3e0], RZ ;  /* 0x0000f80006067a24 */ /* 0x000fe200078e02ff */
[C---:B------:R-:W-:Y:S01]  /*12f30*/  IADD3 R10, R4.reuse, 0x8, RZ ;  /* 0x00000008040a7810 */ /* 0x040fe20007ffe0ff */
[----:B------:R-:W-:Y:S01]  /*12f40*/  IMAD.IADD R3, R13, 0x1, R18 ;  /* 0x000000010d037824 */ /* 0x000fe200078e0212 */
[-C--:B------:R-:W-:Y:S01]  /*12f50*/  ISETP.GE.OR P6, PT, R4, R61.reuse, P0 ;  /* 0x0000003d0400720c */ /* 0x080fe200007c6670 */
[----:B------:R-:W-:Y:S01]  /*12f60*/  IMAD R7, R63, 0x80, R11 ;  /* 0x000000803f077824 */ /* 0x000fe200078e020b */
[----:B------:R-:W-:Y:S01]  /*12f70*/  ISETP.GE.OR P5, PT, R10, R61, P0 ;  /* 0x0000003d0a00720c */ /* 0x000fe200007a6670 */
[----:B------:R-:W-:Y:S01]  /*12f80*/  IMAD R14, R9, c[0x0][0x4e8], R8 ;  /* 0x00013a00090e7a24 */ /* 0x000fe200078e0208 */
[----:B------:R-:W-:Y:S01]  /*12f90*/  F2FP.PACK_AB R134, R135, R134 ;  /* 0x000000868786723e */ /* 0x000fe200000000ff */
[C---:B------:R-:W-:Y:S01]  /*12fa0*/  IMAD R10, R0.reuse, c[0x0][0x3e4], R6 ;  /* 0x0000f900000a7a24 */ /* 0x040fe200078e0206 */
[----:B------:R-:W-:Y:S01]  /*12fb0*/  F2FP.PACK_AB R136, R137, R136 ;  /* 0x000000888988723e */ /* 0x000fe200000000ff */
[----:B------:R-:W-:Y:S01]  /*12fc0*/  IMAD.WIDE.U32 R8, R0, c[0x0][0x3e0], R2 ;  /* 0x0000f80000087a25 */ /* 0x000fe200078e0002 */
[----:B------:R-:W-:-:S02]  /*12fd0*/  IADD3 R0, R4, 0x48, RZ ;  /* 0x0000004804007810 */ /* 0x000fc40007ffe0ff */
[----:B------:R-:W-:Y:S01]  /*12fe0*/  F2FP.PACK_AB R138, R139, R138 ;  /* 0x0000008a8b8a723e */ /* 0x000fe200000000ff */
[----:B------:R-:W-:Y:S01]  /*12ff0*/  @P1 IMAD.HI.U32 R6, R7, c[0x0][0x4ec], RZ ;  /* 0x00013b0007061a27 */ /* 0x000fe200078e00ff */
[----:B------:R-:W-:Y:S02]  /*13000*/  F2FP.PACK_AB R35, R35, R144 ;  /* 0x000000902323723e */ /* 0x000fe400000000ff */
[----:B------:R-:W-:Y:S01]  /*13010*/  F2FP.PACK_AB R146, R147, R146 ;  /* 0x000000929392723e */ /* 0x000fe200000000ff */
[----:B------:R-:W-:Y:S01]  /*13020*/  IMAD.SHL.U32 R3, R5, 0x40, RZ ;  /* 0x0000004005037824 */ /* 0x000fe200078e00ff */
[----:B------:R-:W-:Y:S01]  /*13030*/  IADD3 R5, R4, 0x40, RZ ;  /* 0x0000004004057810 */ /* 0x000fe20007ffe0ff */
[----:B------:R-:W-:Y:S01]  /*13040*/  IMAD.MOV.U32 R2, RZ, RZ, R7 ;  /* 0x000000ffff027224 */ /* 0x000fe200078e0007 */
[----:B------:R-:W-:Y:S01]  /*13050*/  @P1 SHF.R.U32.HI R2, RZ, c[0x0][0x4f0], R6 ;  /* 0x00013c00ff021a19 */ /* 0x000fe20000011606 */
[----:B------:R-:W-:Y:S01]  /*13060*/  IMAD.MOV.U32 R4, RZ, RZ, R8 ;  /* 0x000000ffff047224 */ /* 0x000fe200078e0008 */
[----:B------:R-:W-:Y:S01]  /*13070*/  LOP3.LUT R3, R3, 0xc0, RZ, 0xc0, !PT ;  /* 0x000000c003037812 */ /* 0x000fe200078ec0ff */
[----:B------:R-:W-:Y:S01]  /*13080*/  IMAD R17, R63, 0x80, R17 ;  /* 0x000000803f117824 */ /* 0x000fe200078e0211 */
[-C--:B------:R-:W-:Y:S01]  /*13090*/  ISETP.GE.OR P4, PT, R5, R61.reuse, P0 ;  /* 0x0000003d0500720c */ /* 0x080fe20000786670 */
[----:B------:R-:W-:Y:S01]  /*130a0*/  IMAD.IADD R5, R9, 0x1, R10 ;  /* 0x0000000109057824 */ /* 0x000fe200078e020a */
[----:B------:R-:W-:-:S02]  /*130b0*/  ISETP.GE.OR P1, PT, R0, R61, P0 ;  /* 0x0000003d0000720c */ /* 0x000fc40000726670 */
[----:B------:R-:W-:Y:S02]  /*130c0*/  SHF.R.S32.HI R6, RZ, 0x1f, R2 ;  /* 0x0000001fff067819 */ /* 0x000fe40000011402 */
[----:B------:R-:W-:Y:S02]  /*130d0*/  IADD3 R10, P0, R2, R20, RZ ;  /* 0x00000014020a7210 */ /* 0x000fe40007f1e0ff */
[----:B------:R-:W-:Y:S02]  /*130e0*/  LEA.HI R3, R3, R3, RZ, 0x1d ;  /* 0x0000000303037211 */ /* 0x000fe400078fe8ff */
[----:B------:R-:W-:Y:S02]  /*130f0*/  IADD3.X R11, R6, R21, R24, P0, !PT ;  /* 0x00000015060b7210 */ /* 0x000fe400007fe418 */
[----:B------:R-:W-:Y:S01]  /*13100*/  SHF.R.S32.HI R6, RZ, 0x1f, R14 ;  /* 0x0000001fff067819 */ /* 0x000fe2000001140e */
[----:B------:R-:W-:Y:S01]  /*13110*/  IMAD.U32 R0, R12, 0x2, R3 ;  /* 0x000000020c007824 */ /* 0x000fe200078e0003 */
[----:B------:R-:W-:Y:S01]  /*13120*/  F2FP.PACK_AB R34, R34, R156 ;  /* 0x0000009c2222723e */ /* 0x000fe200000000ff */
[----:B------:R-:W-:Y:S01]  /*13130*/  IMAD.MOV R3, RZ, RZ, -R2 ;  /* 0x000000ffff037224 */ /* 0x000fe200078e0a02 */
[----:B------:R-:W-:Y:S01]  /*13140*/  F2FP.PACK_AB R158, R159, R158 ;  /* 0x0000009e9f9e723e */ /* 0x000fe200000000ff */
[----:B------:R-:W-:Y:S01]  /*13150*/  IMAD R6, R6, c[0x0][0x3d8], RZ ;  /* 0x0000f60006067a24 */ /* 0x000fe200078e02ff */
[----:B------:R-:W-:Y:S01]  /*13160*/  F2FP.PACK_AB R148, R149, R148 ;  /* 0x000000949594723e */ /* 0x000fe200000000ff */
[----:B------:R-:W-:Y:S01]  /*13170*/  IMAD R3, R3, c[0x0][0x4e8], R7 ;  /* 0x00013a0003037a24 */ /* 0x000fe200078e0207 */
[----:B------:R-:W-:Y:S01]  /*13180*/  F2FP.PACK_AB R150, R151, R150 ;  /* 0x000000969796723e */ /* 0x000fe200000000ff */
[----:B------:R-:W-:Y:S01]  /*13190*/  IMAD.SHL.U32 R0, R0, 0x2, RZ ;  /* 0x0000000200007824 */ /* 0x000fe200078e00ff */
[----:B------:R-:W-:Y:S01]  /*131a0*/  BAR.SYNC.DEFER_BLOCKING 0x1, 0x80 ;  /* 0x0042000000007b1d */ /* 0x000fe20000010000 */
[C---:B------:R-:W-:Y:S01]  /*131b0*/  IMAD R18, R14.reuse, c[0x0][0x3dc], R6 ;  /* 0x0000f7000e127a24 */ /* 0x040fe200078e0206 */
[----:B------:R-:W-:Y:S01]  /*131c0*/  SHF.R.S32.HI R6, RZ, 0x1f, R3 ;  /* 0x0000001fff067819 */ /* 0x000fe20000011403 */
[----:B------:R-:W-:Y:S01]  /*131d0*/  IMAD.WIDE.U32 R14, R14, c[0x0][0x3d8], R4 ;  /* 0x0000f6000e0e7a25 */ /* 0x000fe200078e0004 */
[----:B------:R-:W-:-:S02]  /*131e0*/  IADD3 R7, R0, 0x80, RZ ;  /* 0x0000008000077810 */ /* 0x000fc40007ffe0ff */
[----:B------:R-:W-:Y:S01]  /*131f0*/  IADD3 R2, R0, 0x70, RZ ;  /* 0x0000007000027810 */ /* 0x000fe20007ffe0ff */
[----:B------:R-:W-:Y:S01]  /*13200*/  IMAD.MOV.U32 R4, RZ, RZ, 0x20 ;  /* 0x00000020ff047424 */ /* 0x000fe200078e00ff */
[----:B------:R-:W-:Y:S01]  /*13210*/  @P3 IADD3 R2, R7, 0x10, RZ ;  /* 0x0000001007023810 */ /* 0x000fe20007ffe0ff */
[----:B------:R-:W-:Y:S01]  /*13220*/  IMAD R5, R6, c[0x0][0x488], RZ ;  /* 0x0001220006057a24 */ /* 0x000fe200078e02ff */
[----:B------:R-:W-:Y:S01]  /*13230*/  F2FP.PACK_AB R152, R153, R152 ;  /* 0x000000989998723e */ /* 0x000fe200000000ff */
[----:B------:R-:W-:Y:S01]  /*13240*/  IMAD.WIDE.U32 R6, R3, c[0x0][0x488], R10 ;  /* 0x0001220003067a25 */ /* 0x000fe200078e000a */
[----:B------:R-:W-:Y:S02]  /*13250*/  SEL R4, R4, 0xffffffe0, !P2 ;  /* 0xffffffe004047807 */ /* 0x000fe40005000000 */
[----:B------:R-:W-:Y:S01]  /*13260*/  F2FP.PACK_AB R154, R155, R154 ;  /* 0x0000009a9b9a723e */ /* 0x000fe200000000ff */
[----:B------:R-:W-:Y:S01]  /*13270*/  IMAD R5, R3, c[0x0][0x48c], R5 ;  /* 0x0001230003057a24 */ /* 0x000fe200078e0205 */
[----:B------:R-:W-:Y:S01]  /*13280*/  F2FP.PACK_AB R29, R29, R52 ;  /* 0x000000341d1d723e */ /* 0x000fe200000000ff */
[----:B------:R-:W-:Y:S01]  /*13290*/  IMAD.IADD R3, R0, 0x1, R4 ;  /* 0x0000000100037824 */ /* 0x000fe200078e0204 */
[----:B------:R-:W-:Y:S01]  /*132a0*/  F2FP.PACK_AB R54, R55, R54 ;  /* 0x000000363736723e */ /* 0x000fe200000000ff */
[----:B------:R-:W-:Y:S01]  /*132b0*/  IMAD.IADD R4, R4, 0x1, R2 ;  /* 0x0000000104047824 */ /* 0x000fe200078e0202 */
[----:B------:R-:W-:Y:S01]  /*132c0*/  F2FP.PACK_AB R28, R28, R64 ;  /* 0x000000401c1c723e */ /* 0x000fe200000000ff */
[----:B------:R-:W-:Y:S01]  /*132d0*/  IMAD.IADD R5, R7, 0x1, R5 ;  /* 0x0000000107057824 */ /* 0x000fe200078e0205 */
[----:B------:R-:W-:Y:S01]  /*132e0*/  F2FP.PACK_AB R66, R67, R66 ;  /* 0x000000424342723e */ /* 0x000fe200000000ff */
[----:B------:R-:W-:Y:S01]  /*132f0*/  STS [R0+0x80], R112 ;  /* 0x0000807000007388 */ /* 0x000fe20000000800 */
[----:B------:R-:W-:-:S02]  /*13300*/  F2FP.PACK_AB R56, R57, R56 ;  /* 0x000000383938723e */ /* 0x000fc400000000ff */
[----:B------:R-:W-:Y:S01]  /*13310*/  F2FP.PACK_AB R58, R59, R58 ;  /* 0x0000003a3b3a723e */ /* 0x000fe200000000ff */
[----:B------:R-:W-:Y:S01]  /*13320*/  STS [R0+0x280], R114 ;  /* 0x0002807200007388 */ /* 0x000fe20000000800 */
[----:B------:R-:W-:Y:S02]  /*13330*/  F2FP.PACK_AB R27, R27, R68 ;  /* 0x000000441b1b723e */ /* 0x000fe400000000ff */
        /* <DEDUP_REMOVED lines=14> */
[----:B------:R-:W-:-:S02]  /*13420*/  LEA R8, P0, R6, c[0x0][0x450], 0x2 ;  /* 0x0001140006087a11 */ /* 0x000fc400078010ff */
        /* <DEDUP_REMOVED lines=9> */
[----:B------:R-:W-:Y:S01]  /*134c0*/  LEA.HI.X R5, R6, c[0x0][0x454], R5, 0x2, P0 ;  /* 0x0001150006057a11 */ /* 0x000fe200000f1405 */
[----:B------:R-:W-:Y:S04]  /*134d0*/  STS [R4], R140 ;  /* 0x0000008c04007388 */ /* 0x000fe80000000800 */
        /* <DEDUP_REMOVED lines=28> */
[----:B------:R2:W-:Y:S04]  /*136a0*/  STS [R2+0x5200], R78 ;  /* 0x0052004e02007388 */ /* 0x0005e80000000800 */
[----:B------:R-:W-:Y:S04]  /*136b0*/  STS [R3+0x4080], R25 ;  /* 0x0040801903007388 */ /* 0x000fe80000000800 */
[----:B------:R-:W-:Y:S04]  /*136c0*/  STS [R3+0x4280], R87 ;  /* 0x0042805703007388 */ /* 0x000fe80000000800 */
[----:B------:R-:W-:Y:S04]  /*136d0*/  STS [R4+0x4000], R23 ;  /* 0x0040001704007388 */ /* 0x000fe80000000800 */
[----:B------:R-:W-:Y:S01]  /*136e0*/  STS [R4+0x4200], R22 ;  /* 0x0042001604007388 */ /* 0x000fe20000000800 */
[----:B-1----:R-:W-:Y:S01]  /*136f0*/  IMAD.SHL.U32 R0, R19, 0x2, RZ ;  /* 0x0000000213007824 */ /* 0x002fe200078e00ff */
[----:B------:R-:W-:-:S02]  /*13700*/  LEA R19, P0, R14, c[0x0][0x380], 0x1 ;  /* 0x0000e0000e137a11 */ /* 0x000fc400078008ff */
[----:B------:R-:W-:Y:S04]  /*13710*/  STS [R3+0x5080], R88 ;  /* 0x0050805803007388 */ /* 0x000fe80000000800 */
[----:B------:R-:W-:Y:S01]  /*13720*/  STS [R3+0x5280], R90 ;  /* 0x0052805a03007388 */ /* 0x000fe20000000800 */
[----:B--2---:R-:W-:-:S03]  /*13730*/  IMAD.IADD R2, R15, 0x1, R18 ;  /* 0x000000010f027824 */ /* 0x004fc600078e0212 */
[----:B------:R-:W-:Y:S02]  /*13740*/  STS [R4+0x5000], R92 ;  /* 0x0050005c04007388 */ /* 0x000fe40000000800 */
[----:B------:R-:W-:Y:S02]  /*13750*/  LEA.HI.X R18, R14, c[0x0][0x384], R2, 0x1, P0 ;  /* 0x0000e1000e127a11 */ /* 0x000fe400000f0c02 */
[----:B------:R-:W-:Y:S01]  /*13760*/  STS [R4+0x5200], R94 ;  /* 0x0052005e04007388 */ /* 0x000fe20000000800 */
[----:B------:R-:W-:-:S03]  /*13770*/  ISETP.GE.AND P0, PT, R17, R61, PT ;  /* 0x0000003d1100720c */ /* 0x000fc60003f06270 */
[----:B------:R-:W-:Y:S04]  /*13780*/  SHFL.IDX PT, R10, R8, RZ, 0x1c1f ;  /* 0x001c1fff080a7589 */ /* 0x000fe800000e0000 */
[----:B------:R-:W1:Y:S04]  /*13790*/  SHFL.IDX PT, R11, R5, RZ, 0x1c1f ;  /* 0x001c1fff050b7589 */ /* 0x000e6800000e0000 */
[----:B------:R-:W-:Y:S06]  /*137a0*/  BAR.SYNC.DEFER_BLOCKING 0x1, 0x80 ;  /* 0x0042000000007b1d */ /* 0x000fec0000010000 */
[----:B------:R-:W-:Y:S04]  /*137b0*/  SHFL.IDX PT, R6, R8, 0x1, 0x1c1f ;  /* 0x003c1f0008067f89 */ /* 0x000fe800000e0000 */
[----:B------:R-:W2:Y:S04]  /*137c0*/  SHFL.IDX PT, R7, R5, 0x1, 0x1c1f ;  /* 0x003c1f0005077f89 */ /* 0x000ea800000e0000 */
[----:B------:R-:W-:Y:S04]  /*137d0*/  SHFL.IDX PT, R12, R8, 0x2, 0x1c1f ;  /* 0x005c1f00080c7f89 */ /* 0x000fe800000e0000 */
[----:B------:R-:W3:Y:S04]  /*137e0*/  SHFL.IDX PT, R13, R5, 0x2, 0x1c1f ;  /* 0x005c1f00050d7f89 */ /* 0x000ee800000e0000 */
[----:B------:R-:W-:Y:S04]  /*137f0*/  SHFL.IDX PT, R8, R8, 0x3, 0x1c1f ;  /* 0x007c1f0008087f89 */ /* 0x000fe800000e0000 */
[----:B------:R-:W4:Y:S04]  /*13800*/  SHFL.IDX PT, R9, R5, 0x3, 0x1c1f ;  /* 0x007c1f0005097f89 */ /* 0x000f2800000e0000 */
[----:B-1----:R1:W-:Y:S04]  /*13810*/  @!P6 ST.E [R10.64], R30 ;  /* 0x0000001e0a00e985 */ /* 0x0023e8000c101908 */
[----:B--2---:R1:W-:Y:S04]  /*13820*/  @!P5 ST.E [R6.64], R31 ;  /* 0x0000001f0600d985 */ /* 0x0043e8000c101908 */
[----:B------:R1:W2:Y:S04]  /*13830*/  SHFL.IDX PT, R2, R19, RZ, 0x1c1f ;  /* 0x001c1fff13027589 */ /* 0x0002a800000e0000 */
[----:B---3--:R1:W-:Y:S04]  /*13840*/  @!P4 ST.E [R12.64], R32 ;  /* 0x000000200c00c985 */ /* 0x0083e8000c101908 */
[----:B------:R1:W3:Y:S04]  /*13850*/  SHFL.IDX PT, R3, R18, RZ, 0x1c1f ;  /* 0x001c1fff12037589 */ /* 0x0002e800000e0000 */
[----:B----4-:R1:W-:Y:S04]  /*13860*/  @!P1 ST.E [R8.64], R33 ;  /* 0x0000002108009985 */ /* 0x0103e8000c101908 */
[----:B------:R1:W4:Y:S04]  /*13870*/  LDS.128 R32, [R0+0x880] ;  /* 0x0008800000207984 */ /* 0x0003280000000c00 */
[----:B------:R1:W1:Y:S04]  /*13880*/  LDS.128 R44, [R0+0x1080] ;  /* 0x00108000002c7984 */ /* 0x0002680000000c00 */
[----:B------:R1:W1:Y:S04]  /*13890*/  LDS.128 R52, [R0+0x1880] ;  /* 0x0018800000347984 */ /* 0x0002680000000c00 */
[----:B------:R1:W1:Y:S04]  /*138a0*/  LDS.128 R28, [R0+0x2880] ;  /* 0x00288000001c7984 */ /* 0x0002680000000c00 */
[----:B------:R1:W1:Y:S04]  /*138b0*/  LDS.128 R40, [R0+0x3080] ;  /* 0x0030800000287984 */ /* 0x0002680000000c00 */
[----:B------:R1:W1:Y:S04]  /*138c0*/  LDS.128 R48, [R0+0x3880] ;  /* 0x0038800000307984 */ /* 0x0002680000000c00 */
[----:B------:R1:W1:Y:S04]  /*138d0*/  LDS.128 R24, [R0+0x4880] ;  /* 0x0048800000187984 */ /* 0x0002680000000c00 */
[----:B------:R1:W1:Y:S04]  /*138e0*/  LDS.128 R36, [R0+0x5080] ;  /* 0x0050800000247984 */ /* 0x0002680000000c00 */
[----:B------:R1:W1:Y:S01]  /*138f0*/  LDS.128 R56, [R0+0x5880] ;  /* 0x0058800000387984 */ /* 0x0002620000000c00 */
[----:B------:R-:W-:Y:S05]  /*13900*/  @P0 BRA `(.L_x_246) ;  /* 0x0000014000000947 */ /* 0x000fea0003800000 */
[----:B--23--:R-:W2:Y:S01]  /*13910*/  LDS.128 R20, [R0+0x80] ;  /* 0x0000800000147984 */ /* 0x00cea20000000c00 */
[----:B------:R-:W-:-:S02]  /*13920*/  IADD3 R5, R16, 0x20, RZ ;  /* 0x0000002010057810 */ /* 0x000fc40007ffe0ff */
[----:B-1----:R-:W-:Y:S01]  /*13930*/  IADD3 R6, R16, 0x40, RZ ;  /* 0x0000004010067810 */ /* 0x002fe20007ffe0ff */
[----:B------:R-:W1:Y:S01]  /*13940*/  LDS.128 R12, [R0+0x2080] ;  /* 0x00208000000c7984 */ /* 0x000e620000000c00 */
[----:B------:R-:W-:Y:S02]  /*13950*/  ISETP.GE.AND P1, PT, R5, c[0x0][0x3c8], PT ;  /* 0x0000f20005007a0c */ /* 0x000fe40003f26270 */
[----:B------:R-:W-:Y:S01]  /*13960*/  ISETP.GE.AND P0, PT, R6, c[0x0][0x3c8], PT ;  /* 0x0000f20006007a0c */ /* 0x000fe20003f06270 */
[----:B------:R3:W5:Y:S01]  /*13970*/  LDS.128 R8, [R0+0x4080] ;  /* 0x0040800000087984 */ /* 0x0007620000000c00 */
[----:B------:R-:W-:-:S09]  /*13980*/  ISETP.GE.AND P2, PT, R16, c[0x0][0x3c8], PT ;  /* 0x0000f20010007a0c */ /* 0x000fd20003f46270 */
[----:B------:R-:W-:-:S04]  /*13990*/  @!P1 SHF.R.S32.HI R4, RZ, 0x1f, R5 ;  /* 0x0000001fff049819 */ /* 0x000fc80000011405 */
[----:B------:R-:W-:-:S04]  /*139a0*/  @!P1 LEA.HI R4, R4, R5, RZ, 0x3 ;  /* 0x0000000504049211 */ /* 0x000fc800078f18ff */
[----:B------:R-:W-:Y:S02]  /*139b0*/  @!P1 LOP3.LUT R4, R4, 0xfffffff8, RZ, 0xc0, !PT ;  /* 0xfffffff804049812 */ /* 0x000fe400078ec0ff */
[----:B---3--:R-:W-:-:S03]  /*139c0*/  @!P0 SHF.R.S32.HI R0, RZ, 0x1f, R6 ;  /* 0x0000001fff008819 */ /* 0x008fc60000011406 */
[----:B------:R-:W-:Y:S01]  /*139d0*/  @!P1 IMAD.WIDE R4, R4, 0x2, R2 ;  /* 0x0000000204049825 */ /* 0x000fe200078e0202 */
[----:B------:R-:W-:-:S03]  /*139e0*/  @!P0 LEA.HI R0, R0, R6, RZ, 0x3 ;  /* 0x0000000600008211 */ /* 0x000fc600078f18ff */
[----:B------:R-:W-:Y:S01]  /*139f0*/  @!P2 IMAD.WIDE R6, R16, 0x2, R2 ;  /* 0x000000021006a825 */ /* 0x000fe200078e0202 */
[----:B------:R-:W-:-:S04]  /*13a00*/  @!P0 LOP3.LUT R0, R0, 0xfffffff8, RZ, 0xc0, !PT ;  /* 0xfffffff800008812 */ /* 0x000fc800078ec0ff */
[----:B--2---:R2:W-:Y:S01]  /*13a10*/  @!P2 ST.E.128 [R6.64], R20 ;  /* 0x000000140600a985 */ /* 0x0045e2000c101d08 */
[----:B------:R-:W-:-:S03]  /*13a20*/  @!P0 IMAD.WIDE R2, R0, 0x2, R2 ;  /* 0x0000000200028825 */ /* 0x000fc600078e0202 */
[----:B-1----:R2:W-:Y:S04]  /*13a30*/  @!P1 ST.E.128 [R4.64], R12 ;  /* 0x0000000c04009985 */ /* 0x0025e8000c101d08 */
[----:B-----5:R2:W-:Y:S02]  /*13a40*/  @!P0 ST.E.128 [R2.64], R8 ;  /* 0x0000000802008985 */ /* 0x0205e4000c101d08 */
.L_x_246:
[----:B--23--:R-:W-:Y:S05]  /*13a50*/  BSYNC B0 ;  /* 0x0000000000007941 */ /* 0x00cfea0003800000 */
.L_x_245:
[----:B-1----:R-:W-:Y:S01]  /*13a60*/  IADD3 R0, R17, 0x20, RZ ;  /* 0x0000002011007810 */ /* 0x002fe20007ffe0ff */
[----:B------:R1:W2:Y:S01]  /*13a70*/  SHFL.IDX PT, R3, R18, 0x1, 0x1c1f ;  /* 0x003c1f0012037f89 */ /* 0x0002a200000e0000 */
[----:B------:R-:W-:Y:S02]  /*13a80*/  BSSY B0, `(.L_x_247) ;  /* 0x0000015000007945 */ /* 0x000fe40003800000 */
[----:B------:R-:W-:Y:S01]  /*13a90*/  ISETP.GE.AND P0, PT, R0, R61, PT ;  /* 0x0000003d0000720c */ /* 0x000fe20003f06270 */
[----:B------:R1:W3:-:S12]  /*13aa0*/  SHFL.IDX PT, R2, R19, 0x1, 0x1c1f ;  /* 0x003c1f0013027f89 */ /* 0x0002d800000e0000 */
[----:B------:R-:W-:Y:S05]  /*13ab0*/  @P0 BRA `(.L_x_248) ;  /* 0x0000011000000947 */ /* 0x000fea0003800000 */
[C---:B------:R-:W-:Y:S02]  /*13ac0*/  IADD3 R5, R16.reuse, 0x20, RZ ;  /* 0x0000002010057810 */ /* 0x040fe40007ffe0ff */
[----:B------:R-:W-:Y:S02]  /*13ad0*/  IADD3 R6, R16, 0x40, RZ ;  /* 0x0000004010067810 */ /* 0x000fe40007ffe0ff */
[----:B------:R-:W-:Y:S02]  /*13ae0*/  ISETP.GE.AND P1, PT, R5, c[0x0][0x3c8], PT ;  /* 0x0000f20005007a0c */ /* 0x000fe40003f26270 */
[----:B------:R-:W-:Y:S02]  /*13af0*/  ISETP.GE.AND P0, PT, R6, c[0x0][0x3c8], PT ;  /* 0x0000f20006007a0c */ /* 0x000fe40003f06270 */
[----:B------:R-:W-:-:S09]  /*13b00*/  ISETP.GE.AND P2, PT, R16, c[0x0][0x3c8], PT ;  /* 0x0000f20010007a0c */ /* 0x000fd20003f46270 */
[----:B------:R-:W-:Y:S02]  /*13b10*/  @!P1 SHF.R.S32.HI R4, RZ, 0x1f, R5 ;  /* 0x0000001fff049819 */ /* 0x000fe40000011405 */
[----:B------:R-:W-:Y:S02]  /*13b20*/  @!P0 SHF.R.S32.HI R0, RZ, 0x1f, R6 ;  /* 0x0000001fff008819 */ /* 0x000fe40000011406 */
[----:B------:R-:W-:Y:S02]  /*13b30*/  @!P1 LEA.HI R4, R4, R5, RZ, 0x3 ;  /* 0x0000000504049211 */ /* 0x000fe400078f18ff */
[----:B------:R-:W-:Y:S01]  /*13b40*/  @!P0 LEA.HI R0, R0, R6, RZ, 0x3 ;  /* 0x0000000600008211 */ /* 0x000fe200078f18ff */
[----:B--23--:R-:W-:Y:S01]  /*13b50*/  @!P2 IMAD.WIDE R6, R16, 0x2, R2 ;  /* 0x000000021006a825 */ /* 0x00cfe200078e0202 */
[----:B------:R-:W-:Y:S02]  /*13b60*/  @!P1 LOP3.LUT R4, R4, 0xfffffff8, RZ, 0xc0, !PT ;  /* 0xfffffff804049812 */ /* 0x000fe400078ec0ff */
[----:B------:R-:W-:-:S02]  /*13b70*/  @!P0 LOP3.LUT R0, R0, 0xfffffff8, RZ, 0xc0, !PT ;  /* 0xfffffff800008812 */ /* 0x000fc400078ec0ff */
[----:B----4-:R2:W-:Y:S01]  /*13b80*/  @!P2 ST.E.128 [R6.64], R32 ;  /* 0x000000200600a985 */ /* 0x0105e2000c101d08 */
[----:B------:R-:W-:-:S04]  /*13b90*/  @!P1 IMAD.WIDE R4, R4, 0x2, R2 ;  /* 0x0000000204049825 */ /* 0x000fc800078e0202 */
[----:B------:R-:W-:Y:S01]  /*13ba0*/  @!P0 IMAD.WIDE R2, R0, 0x2, R2 ;  /* 0x0000000200028825 */ /* 0x000fe200078e0202 */
[----:B------:R2:W-:Y:S04]  /*13bb0*/  @!P1 ST.E.128 [R4.64], R28 ;  /* 0x0000001c04009985 */ /* 0x0005e8000c101d08 */
[----:B------:R2:W-:Y:S02]  /*13bc0*/  @!P0 ST.E.128 [R2.64], R24 ;  /* 0x0000001802008985 */ /* 0x0005e4000c101d08 */
.L_x_248:
[----:B------:R-:W-:Y:S05]  /*13bd0*/  BSYNC B0 ;  /* 0x0000000000007941 */ /* 0x000fea0003800000 */
.L_x_247:
[----:B------:R-:W-:Y:S01]  /*13be0*/  IADD3 R0, R17, 0x40, RZ ;  /* 0x0000004011007810 */ /* 0x000fe20007ffe0ff */
[----:B--2---:R2:W1:Y:S01]  /*13bf0*/  SHFL.IDX PT, R3, R18, 0x2, 0x1c1f ;  /* 0x005c1f0012037f89 */ /* 0x00446200000e0000 */
[----:B------:R-:W-:Y:S02]  /*13c00*/  BSSY B0, `(.L_x_249) ;  /* 0x0000015000007945 */ /* 0x000fe40003800000 */
[----:B------:R-:W-:Y:S01]  /*13c10*/  ISETP.GE.AND P0, PT, R0, R61, PT ;  /* 0x0000003d0000720c */ /* 0x000fe20003f06270 */
[----:B---3--:R2:W3:-:S12]  /*13c20*/  SHFL.IDX PT, R2, R19, 0x2, 0x1c1f ;  /* 0x005c1f0013027f89 */ /* 0x0084d800000e0000 */
        /* <DEDUP_REMOVED lines=10> */
[----:B-1-3--:R-:W-:Y:S01]  /*13cd0*/  @!P2 IMAD.WIDE R6, R16, 0x2, R2 ;  /* 0x000000021006a825 */ /* 0x00afe200078e0202 */
[----:B------:R-:W-:Y:S02]  /*13ce0*/  @!P1 LOP3.LUT R4, R4, 0xfffffff8, RZ, 0xc0, !PT ;  /* 0xfffffff804049812 */ /* 0x000fe400078ec0ff */
[----:B------:R-:W-:-:S02]  /*13cf0*/  @!P0 LOP3.LUT R0, R0, 0xfffffff8, RZ, 0xc0, !PT ;  /* 0xfffffff800008812 */ /* 0x000fc400078ec0ff */
[----:B------:R1:W-:Y:S01]  /*13d00*/  @!P2 ST.E.128 [R6.64], R44 ;  /* 0x0000002c0600a985 */ /* 0x0003e2000c101d08 */
[----:B------:R-:W-:-:S04]  /*13d10*/  @!P1 IMAD.WIDE R4, R4, 0x2, R2 ;  /* 0x0000000204049825 */ /* 0x000fc800078e0202 */
[----:B------:R-:W-:Y:S01]  /*13d20*/  @!P0 IMAD.WIDE R2, R0, 0x2, R2 ;  /* 0x0000000200028825 */ /* 0x000fe200078e0202 */
[----:B------:R1:W-:Y:S04]  /*13d30*/  @!P1 ST.E.128 [R4.64], R40 ;  /* 0x0000002804009985 */ /* 0x0003e8000c101d08 */
[----:B------:R1:W-:Y:S02]  /*13d40*/  @!P0 ST.E.128 [R2.64], R36 ;  /* 0x0000002402008985 */ /* 0x0003e4000c101d08 */
.L_x_250:
[----:B------:R-:W-:Y:S05]  /*13d50*/  BSYNC B0 ;  /* 0x0000000000007941 */ /* 0x000fea0003800000 */
.L_x_249:
[----:B------:R-:W-:Y:S01]  /*13d60*/  IADD3 R0, R17, 0x60, RZ ;  /* 0x0000006011007810 */ /* 0x000fe20007ffe0ff */
[----:B-1----:R1:W2:Y:S03]  /*13d70*/  SHFL.IDX PT, R7, R18, 0x3, 0x1c1f ;  /* 0x007c1f0012077f89 */ /* 0x0022a600000e0000 */
[----:B------:R-:W-:Y:S01]  /*13d80*/  ISETP.GE.AND P0, PT, R0, R61, PT ;  /* 0x0000003d0000720c */ /* 0x000fe20003f06270 */
[----:B------:R1:W4:-:S12]  /*13d90*/  SHFL.IDX PT, R6, R19, 0x3, 0x1c1f ;  /* 0x007c1f0013067f89 */ /* 0x00031800000e0000 */
[----:B------:R-:W-:Y:S05]  /*13da0*/  @P0 EXIT ;  /* 0x000000000000094d */ /* 0x000fea0003800000 */
[C---:B---3--:R-:W-:Y:S02]  /*13db0*/  IADD3 R2, R16.reuse, 0x20, RZ ;  /* 0x0000002010027810 */ /* 0x048fe40007ffe0ff */
[----:B------:R-:W-:Y:S02]  /*13dc0*/  ISETP.GE.AND P1, PT, R16, c[0x0][0x3c8], PT ;  /* 0x0000f20010007a0c */ /* 0x000fe40003f26270 */
[----:B------:R-:W-:-:S11]  /*13dd0*/  ISETP.GE.AND P0, PT, R2, c[0x0][0x3c8], PT ;  /* 0x0000f20002007a0c */ /* 0x000fd60003f06270 */
[----:B--2-4-:R-:W-:Y:S02]  /*13de0*/  @!P1 IMAD.WIDE R4, R16, 0x2, R6 ;  /* 0x0000000210049825 */ /* 0x014fe400078e0206 */
        /* <DEDUP_REMOVED lines=15> */
.L_x_244:
[----:B------:R-:W2:Y:S01]  /*13ee0*/  S2R R8, SR_TID.X ;  /* 0x0000000000087919 */ /* 0x000ea20000002100 */
[----:B------:R-:W-:Y:S03]  /*13ef0*/  BSSY B0, `(.L_x_251) ;  /* 0x0000028000007945 */ /* 0x000fe60003800000 */
[----:B------:R-:W3:Y:S01]  /*13f00*/  S2R R9, SR_CTAID.Z ;  /* 0x0000000000097919 */ /* 0x000ee20000002700 */
[----:B--2---:R-:W-:Y:S02]  /*13f10*/  ISETP.GT.AND P0, PT, R8, 0x7f, PT ;  /* 0x0000007f0800780c */ /* 0x004fe40003f04270 */
[----:B---3--:R-:W-:-:S11]  /*13f20*/  SHF.R.S32.HI R10, RZ, 0x1f, R9 ;  /* 0x0000001fff0a7819 */ /* 0x008fd60000011409 */
[----:B------:R-:W-:Y:S05]  /*13f30*/  @P0 BRA `(.L_x_252) ;  /* 0x0000023000000947 */ /* 0x000fea0003800000 */
[----:B------:R-:W2:Y:S01]  /*13f40*/  S2R R5, SR_CTAID.X ;  /* 0x0000000000057919 */ /* 0x000ea20000002500 */
[----:B------:R-:W-:-:S05]  /*13f50*/  MOV R2, c[0x0][0x4e8] ;  /* 0x00013a0000027a02 */ /* 0x000fca0000000f00 */
[----:B------:R-:W-:Y:S01]  /*13f60*/  IMAD R0, R2, c[0x0][0x388], RZ ;  /* 0x0000e20002007a24 */ /* 0x000fe200078e02ff */
[----:B--2---:R-:W-:-:S04]  /*13f70*/  LEA R5, R5, R8, 0x7 ;  /* 0x0000000805057211 */ /* 0x004fc800078e38ff */
[----:B------:R-:W-:-:S13]  /*13f80*/  ISETP.GE.AND P0, PT, R5, R0, PT ;  /* 0x000000000500720c */ /* 0x000fda0003f06270 */
[----:B------:R-:W-:Y:S05]  /*13f90*/  @P0 BRA `(.L_x_252) ;  /* 0x000001d000000947 */ /* 0x000fea0003800000 */
[----:B------:R-:W-:Y:S01]  /*13fa0*/  ISETP.NE.AND P0, PT, R2, 0x1, PT ;  /* 0x000000010200780c */ /* 0x000fe20003f05270 */
[----:B------:R-:W-:Y:S01]  /*13fb0*/  ULDC.64 UR4, c[0x0][0x490] ;  /* 0x0001240000047ab9 */ /* 0x000fe20000000a00 */
[----:B------:R-:W-:Y:S01]  /*13fc0*/  MOV R0, R5 ;  /* 0x0000000500007202 */ /* 0x000fe20000000f00 */
[----:B------:R-:W-:Y:S01]  /*13fd0*/  UIMAD UR10, UR6, UR4, URZ ;  /* 0x00000004060a72a4 */ /* 0x000fe2000f8e023f */
[----:B------:R-:W-:Y:S01]  /*13fe0*/  IMAD R6, R10, c[0x0][0x498], RZ ;  /* 0x000126000a067a24 */ /* 0x000fe200078e02ff */
[----:B------:R-:W-:Y:S02]  /*13ff0*/  UIMAD.WIDE.U32 UR12, UR7, UR4, URZ ;  /* 0x00000004070c72a5 */ /* 0x000fe4000f8e003f */
[----:B------:R-:W-:Y:S01]  /*14000*/  UIMAD UR4, UR7, UR5, UR10 ;  /* 0x00000005070472a4 */ /* 0x000fe2000f8e020a */
[----:B------:R-:W-:-:S03]  /*14010*/  IMAD R6, R9, c[0x0][0x49c], R6 ;  /* 0x0001270009067a24 */ /* 0x000fc600078e0206 */
[----:B------:R-:W-:Y:S01]  /*14020*/  UIADD3 UR4, UR13, UR4, URZ ;  /* 0x000000040d047290 */ /* 0x000fe2000fffe03f */
[----:B------:R-:W-:Y:S01]  /*14030*/  MOV R3, UR13 ;  /* 0x0000000d00037c02 */ /* 0x000fe20008000f00 */
[----:B------:R-:W-:-:S04]  /*14040*/  @P0 IMAD.HI.U32 R2, R5, c[0x0][0x4ec], RZ ;  /* 0x00013b0005020a27 */ /* 0x000fc800078e00ff */
[----:B------:R-:W-:Y:S01]  /*14050*/  IMAD.U32 R3, RZ, RZ, UR4 ;  /* 0x00000004ff037e24 */ /* 0x000fe2000f8e00ff */
[----:B------:R-:W-:Y:S01]  /*14060*/  @P0 SHF.R.U32.HI R0, RZ, c[0x0][0x4f0], R2 ;  /* 0x00013c00ff000a19 */ /* 0x000fe20000011602 */
[----:B------:R-:W-:-:S03]  /*14070*/  IMAD.U32 R2, RZ, RZ, UR12 ;  /* 0x0000000cff027e24 */ /* 0x000fc6000f8e00ff */
[----:B------:R-:W-:Y:S01]  /*14080*/  IADD3 R4, -R0, RZ, RZ ;  /* 0x000000ff00047210 */ /* 0x000fe20007ffe1ff */
[----:B------:R-:W-:Y:S01]  /*14090*/  IMAD.WIDE.U32 R2, R9, c[0x0][0x498], R2 ;  /* 0x0001260009027a25 */ /* 0x000fe200078e0002 */
[----:B------:R-:W-:-:S03]  /*140a0*/  SHF.R.S32.HI R7, RZ, 0x1f, R0 ;  /* 0x0000001fff077819 */ /* 0x000fc60000011400 */
[----:B------:R-:W-:Y:S01]  /*140b0*/  IMAD R4, R4, c[0x0][0x4e8], R5 ;  /* 0x00013a0004047a24 */ /* 0x000fe200078e0205 */
[----:B------:R-:W-:-:S04]  /*140c0*/  IADD3 R2, P0, R0, R2, RZ ;  /* 0x0000000200027210 */ /* 0x000fc80007f1e0ff */
[----:B------:R-:W-:Y:S02]  /*140d0*/  SHF.R.S32.HI R5, RZ, 0x1f, R4 ;  /* 0x0000001fff057819 */ /* 0x000fe40000011404 */
[----:B------:R-:W-:-:S03]  /*140e0*/  IADD3.X R3, R7, R3, R6, P0, !PT ;  /* 0x0000000307037210 */ /* 0x000fc600007fe406 */
[----:B------:R-:W-:Y:S02]  /*140f0*/  IMAD R0, R5, c[0x0][0x488], RZ ;  /* 0x0001220005007a24 */ /* 0x000fe400078e02ff */
[----:B------:R-:W-:-:S04]  /*14100*/  IMAD.WIDE.U32 R2, R4, c[0x0][0x488], R2 ;  /* 0x0001220004027a25 */ /* 0x000fc800078e0002 */
[----:B------:R-:W-:Y:S01]  /*14110*/  IMAD R0, R4, c[0x0][0x48c], R0 ;  /* 0x0001230004007a24 */ /* 0x000fe200078e0200 */
[----:B------:R-:W-:-:S04]  /*14120*/  LEA R4, P0, R2, c[0x0][0x450], 0x2 ;  /* 0x0001140002047a11 */ /* 0x000fc800078010ff */
[----:B------:R-:W-:-:S04]  /*14130*/  IADD3 R0, R3, R0, RZ ;  /* 0x0000000003007210 */ /* 0x000fc80007ffe0ff */
[----:B------:R-:W-:Y:S01]  /*14140*/  LEA.HI.X R5, R2, c[0x0][0x454], R0, 0x2, P0 ;  /* 0x0001150002057a11 */ /* 0x000fe200000f1400 */
[----:B------:R-:W-:-:S05]  /*14150*/  IMAD.MOV.U32 R0, RZ, RZ, -0x800000 ;  /* 0xff800000ff007424 */ /* 0x000fca00078e00ff */
[----:B------:R2:W-:Y:S02]  /*14160*/  STG.E [R4.64], R0 ;  /* 0x0000000004007986 */ /* 0x0005e4000c101908 */
.L_x_252:
[----:B------:R-:W-:Y:S05]  /*14170*/  BSYNC B0 ;  /* 0x0000000000007941 */ /* 0x000fea0003800000 */
.L_x_251:
[----:B------:R-:W3:Y:S01]  /*14180*/  S2R R15, SR_CTAID.X ;  /* 0x00000000000f7919 */ /* 0x000ee20000002500 */
[----:B--2---:R-:W-:Y:S01]  /*14190*/  SHF.R.S32.HI R0, RZ, 0x1f, R8 ;  /* 0x0000001fff007819 */ /* 0x004fe20000011408 */
[----:B------:R-:W-:Y:S01]  /*141a0*/  IMAD.MOV.U32 R14, RZ, RZ, c[0x0][0x4e8] ;  /* 0x00013a00ff0e7624 */ /* 0x000fe200078e00ff */
[----:B------:R-:W-:Y:S01]  /*141b0*/  ULDC.64 UR4, c[0x0][0x3e8] ;  /* 0x0000fa0000047ab9 */ /* 0x000fe20000000a00 */
[----:B------:R-:W-:Y:S01]  /*141c0*/  IMAD R7, R10, c[0x0][0x3f0], RZ ;  /* 0x0000fc000a077a24 */ /* 0x000fe200078e02ff */
[----:B------:R-:W-:Y:S01]  /*141d0*/  LEA.HI R0, R0, R8, RZ, 0x2 ;  /* 0x0000000800007211 */ /* 0x000fe200078f10ff */
[----:B------:R-:W-:Y:S01]  /*141e0*/  UIMAD UR6, UR6, UR4, URZ ;  /* 0x00000004060672a4 */ /* 0x000fe2000f8e023f */
[----:B------:R-:W-:Y:S01]  /*141f0*/  ISETP.NE.AND P0, PT, R14, 0x1, PT ;  /* 0x000000010e00780c */ /* 0x000fe20003f05270 */
[----:B------:R-:W-:Y:S01]  /*14200*/  UIMAD.WIDE.U32 UR10, UR7, UR4, URZ ;  /* 0x00000004070a72a5 */ /* 0x000fe2000f8e003f */
[----:B------:R-:W-:Y:S01]  /*14210*/  LOP3.LUT R2, R0, 0xfffffffc, RZ, 0xc0, !PT ;  /* 0xfffffffc00027812 */ /* 0x000fe200078ec0ff */
[----:B------:R-:W-:Y:S01]  /*14220*/  UIMAD UR4, UR7, UR5, UR6 ;  /* 0x00000005070472a4 */ /* 0x000fe2000f8e0206 */
[----:B------:R-:W-:Y:S01]  /*14230*/  SHF.R.S32.HI R11, RZ, 0x2, R0 ;  /* 0x00000002ff0b7819 */ /* 0x000fe20000011400 */
[----:B------:R-:W-:Y:S01]  /*14240*/  IMAD R7, R9, c[0x0][0x3f4], R7 ;  /* 0x0000fd0009077a24 */ /* 0x000fe200078e0207 */
[----:B------:R-:W-:Y:S01]  /*14250*/  BSSY B0, `(.L_x_253) ;  /* 0x0000033000007945 */ /* 0x000fe20003800000 */
[----:B------:R-:W-:Y:S01]  /*14260*/  IMAD.IADD R8, R8, 0x1, -R2 ;  /* 0x0000000108087824 */ /* 0x000fe200078e0a02 */
[----:B------:R-:W-:Y:S01]  /*14270*/  UIADD3 UR4, UR11, UR4, URZ ;  /* 0x000000040b047290 */ /* 0x000fe2000fffe03f */
[----:B------:R-:W-:Y:S01]  /*14280*/  IMAD.U32 R3, RZ, RZ, UR11 ;  /* 0x0000000bff037e24 */ /* 0x000fe2000f8e00ff */
[----:B------:R-:W-:Y:S01]  /*14290*/  MOV R2, UR10 ;  /* 0x0000000a00027c02 */ /* 0x000fe20008000f00 */
[----:B------:R-:W-:Y:S01]  /*142a0*/  IMAD R14, R14, c[0x0][0x388], RZ ;  /* 0x0000e2000e0e7a24 */ /* 0x000fe200078e02ff */
[----:B------:R-:W-:-:S02]  /*142b0*/  LEA R0, R8, R11, 0x5 ;  /* 0x0000000b08007211 */ /* 0x000fc400078e28ff */
[----:B------:R-:W-:-:S03]  /*142c0*/  MOV R3, UR4 ;  /* 0x0000000400037c02 */ /* 0x000fc60008000f00 */
[C---:B---3--:R-:W-:Y:S01]  /*142d0*/  IMAD R4, R15.reuse, 0x80, R0 ;  /* 0x000000800f047824 */ /* 0x048fe200078e0200 */
[----:B------:R-:W-:Y:S01]  /*142e0*/  LEA R11, R15, R11, 0x7 ;  /* 0x0000000b0f0b7211 */ /* 0x000fe200078e38ff */
[----:B------:R-:W-:-:S04]  /*142f0*/  IMAD.WIDE.U32 R2, R9, c[0x0][0x3f0], R2 ;  /* 0x0000fc0009027a25 */ /* 0x000fc800078e0002 */
[----:B------:R-:W-:-:S04]  /*14300*/  @P0 IMAD.HI.U32 R5, R4, c[0x0][0x4ec], RZ ;  /* 0x00013b0004050a27 */ /* 0x000fc800078e00ff */
[----:B------:R-:W-:Y:S01]  /*14310*/  IMAD.MOV.U32 R0, RZ, RZ, R4 ;  /* 0x000000ffff007224 */ /* 0x000fe200078e0004 */
[----:B------:R-:W-:Y:S01]  /*14320*/  @P0 SHF.R.U32.HI R0, RZ, c[0x0][0x4f0], R5 ;  /* 0x00013c00ff000a19 */ /* 0x000fe20000011605 */
[----:B------:R-:W-:-:S03]  /*14330*/  IMAD.IADD R3, R3, 0x1, R7 ;  /* 0x0000000103037824 */ /* 0x000fc600078e0207 */
[----:B------:R-:W-:Y:S01]  /*14340*/  SHF.R.S32.HI R6, RZ, 0x1f, R0 ;  /* 0x0000001fff067819 */ /* 0x000fe20000011400 */
[C---:B------:R-:W-:Y:S01]  /*14350*/  IMAD.WIDE.U32 R2, R0.reuse, c[0x0][0x3e0], R2 ;  /* 0x0000f80000027a25 */ /* 0x040fe200078e0002 */
[----:B------:R-:W-:-:S03]  /*14360*/  IADD3 R5, -R0, RZ, RZ ;  /* 0x000000ff00057210 */ /* 0x000fc60007ffe1ff */
[----:B------:R-:W-:Y:S02]  /*14370*/  IMAD R6, R6, c[0x0][0x3e0], RZ ;  /* 0x0000f80006067a24 */ /* 0x000fe400078e02ff */
[----:B------:R-:W-:Y:S02]  /*14380*/  IMAD R5, R5, c[0x0][0x4e8], R4 ;  /* 0x00013a0005057a24 */ /* 0x000fe400078e0204 */
[----:B------:R-:W-:-:S03]  /*14390*/  IMAD R0, R0, c[0x0][0x3e4], R6 ;  /* 0x0000f90000007a24 */ /* 0x000fc600078e0206 */
[----:B------:R-:W-:Y:S02]  /*143a0*/  SHF.R.S32.HI R4, RZ, 0x1f, R5 ;  /* 0x0000001fff047819 */ /* 0x000fe40000011405 */
[----:B------:R-:W-:-:S03]  /*143b0*/  IADD3 R3, R3, R0, RZ ;  /* 0x0000000003037210 */ /* 0x000fc60007ffe0ff */
[----:B------:R-:W-:Y:S02]  /*143c0*/  IMAD R0, R4, c[0x0][0x3d8], RZ ;  /* 0x0000f60004007a24 */ /* 0x000fe400078e02ff */
[----:B------:R-:W-:-:S04]  /*143d0*/  IMAD.WIDE.U32 R2, R5, c[0x0][0x3d8], R2 ;  /* 0x0000f60005027a25 */ /* 0x000fc800078e0002 */
[----:B------:R-:W-:Y:S01]  /*143e0*/  IMAD R0, R5, c[0x0][0x3dc], R0 ;  /* 0x0000f70005007a24 */ /* 0x000fe200078e0200 */
[----:B------:R-:W-:-:S03]  /*143f0*/  LEA R13, P0, R2, c[0x0][0x380], 0x1 ;  /* 0x0000e000020d7a11 */ /* 0x000fc600078008ff */
[----:B------:R-:W-:-:S05]  /*14400*/  IMAD.IADD R0, R3, 0x1, R0 ;  /* 0x0000000103007824 */ /* 0x000fca00078e0200 */
[----:B------:R-:W-:Y:S02]  /*14410*/  LEA.HI.X R12, R2, c[0x0][0x384], R0, 0x1, P0 ;  /* 0x0000e100020c7a11 */ /* 0x000fe400000f0c00 */
[----:B------:R-:W-:Y:S01]  /*14420*/  ISETP.GE.AND P0, PT, R11, R14, PT ;  /* 0x0000000e0b00720c */ /* 0x000fe20003f06270 */
[----:B------:R2:W3:Y:S01]  /*14430*/  SHFL.IDX PT, R2, R13, RZ, 0x1c1f ;  /* 0x001c1fff0d027589 */ /* 0x0004e200000e0000 */
[----:B------:R-:W-:-:S03]  /*14440*/  SHF.L.U32 R0, R8, 0x3, RZ ;  /* 0x0000000308007819 */ /* 0x000fc600000006ff */
[----:B------:R2:W4:Y:S01]  /*14450*/  SHFL.IDX PT, R3, R12, RZ, 0x1c1f ;  /* 0x001c1fff0c037589 */ /* 0x00052200000e0000 */
        /* <DEDUP_REMOVED lines=18> */
.L_x_254:
[----:B------:R-:W-:Y:S05]  /*14580*/  BSYNC B0 ;  /* 0x0000000000007941 */ /* 0x000fea0003800000 */
.L_x_253:
[----:B---3--:R-:W-:Y:S01]  /*14590*/  IADD3 R4, R11, 0x20, RZ ;  /* 0x000000200b047810 */ /* 0x008fe20007ffe0ff */
[----:B----4-:R3:W4:Y:S01]  /*145a0*/  SHFL.IDX PT, R3, R12, 0x1, 0x1c1f ;  /* 0x003c1f000c037f89 */ /* 0x01072200000e0000 */
[----:B------:R-:W-:Y:S02]  /*145b0*/  BSSY B0, `(.L_x_255) ;  /* 0x0000013000007945 */ /* 0x000fe40003800000 */
[----:B------:R-:W-:Y:S01]  /*145c0*/  ISETP.GE.AND P0, PT, R4, R14, PT ;  /* 0x0000000e0400720c */ /* 0x000fe20003f06270 */
[----:B------:R3:W1:-:S12]  /*145d0*/  SHFL.IDX PT, R2, R13, 0x1, 0x1c1f ;  /* 0x003c1f000d027f89 */ /* 0x00065800000e0000 */
        /* <DEDUP_REMOVED lines=16> */
.L_x_256:
[----:B------:R-:W-:Y:S05]  /*146e0*/  BSYNC B0 ;  /* 0x0000000000007941 */ /* 0x000fea0003800000 */
.L_x_255:
[----:B-1----:R-:W-:Y:S01]  /*146f0*/  IADD3 R4, R11, 0x40, RZ ;  /* 0x000000400b047810 */ /* 0x002fe20007ffe0ff */
[----:B----4-:R1:W4:Y:S01]  /*14700*/  SHFL.IDX PT, R3, R12, 0x2, 0x1c1f ;  /* 0x005c1f000c037f89 */ /* 0x01032200000e0000 */
[----:B------:R-:W-:Y:S02]  /*14710*/  BSSY B0, `(.L_x_257) ;  /* 0x0000013000007945 */ /* 0x000fe40003800000 */
[----:B------:R-:W-:Y:S01]  /*14720*/  ISETP.GE.AND P0, PT, R4, R14, PT ;  /* 0x0000000e0400720c */ /* 0x000fe20003f06270 */
[----:B------:R1:W2:-:S12]  /*14730*/  SHFL.IDX PT, R2, R13, 0x2, 0x1c1f ;  /* 0x005c1f000d027f89 */ /* 0x00029800000e0000 */
[----:B------:R-:W-:Y:S05]  /*14740*/  @P0 BRA `(.L_x_258) ;  /* 0x000000f000000947 */ /* 0x000fea0003800000 */
[----:B------:R-:W-:Y:S02]  /*14750*/  ISETP.GE.AND P1, PT, R9, c[0x0][0x3c8], PT ;  /* 0x0000f20009007a0c */ /* 0x000fe40003f26270 */
[----:B------:R-:W-:Y:S02]  /*14760*/  ISETP.GE.AND P0, PT, R10, c[0x0][0x3c8], PT ;  /* 0x0000f2000a007a0c */ /* 0x000fe40003f06270 */
[----:B------:R-:W-:-:S09]  /*14770*/  ISETP.GE.AND P2, PT, R0, c[0x0][0x3c8], PT ;  /* 0x0000f20000007a0c */ /* 0x000fd20003f46270 */
[----:B------:R-:W-:Y:S02]  /*14780*/  @!P1 SHF.R.S32.HI R5, RZ, 0x1f, R9 ;  /* 0x0000001fff059819 */ /* 0x000fe40000011409 */
[----:B------:R-:W-:Y:S02]  /*14790*/  @!P0 SHF.R.S32.HI R4, RZ, 0x1f, R10 ;  /* 0x0000001fff048819 */ /* 0x000fe4000001140a */
[----:B------:R-:W-:Y:S01]  /*147a0*/  @!P1 LEA.HI R5, R5, R9, RZ, 0x3 ;  /* 0x0000000905059211 */ /* 0x000fe200078f18ff */
[--C-:B--2-4-:R-:W-:Y:S01]  /*147b0*/  @!P2 IMAD.WIDE R6, R0, 0x2, R2.reuse ;  /* 0x000000020006a825 */ /* 0x114fe200078e0202 */
        /* <DEDUP_REMOVED lines=8> */
.L_x_258:
[----:B------:R-:W-:Y:S05]  /*14840*/  BSYNC B0 ;  /* 0x0000000000007941 */ /* 0x000fea0003800000 */
.L_x_257:
[----:B--2---:R-:W-:Y:S01]  /*14850*/  IADD3 R4, R11, 0x60, RZ ;  /* 0x000000600b047810 */ /* 0x004fe20007ffe0ff */
[----:B----4-:R2:W4:Y:S03]  /*14860*/  SHFL.IDX PT, R3, R12, 0x3, 0x1c1f ;  /* 0x007c1f000c037f89 */ /* 0x01052600000e0000 */
[----:B------:R-:W-:Y:S01]  /*14870*/  ISETP.GE.AND P0, PT, R4, R14, PT ;  /* 0x0000000e0400720c */ /* 0x000fe20003f06270 */
[----:B------:R2:W1:-:S12]  /*14880*/  SHFL.IDX PT, R2, R13, 0x3, 0x1c1f ;  /* 0x007c1f000d027f89 */ /* 0x00045800000e0000 */
[----:B------:R-:W-:Y:S05]  /*14890*/  @P0 EXIT ;  /* 0x000000000000094d */ /* 0x000fea0003800000 */
[----:B------:R-:W-:Y:S02]  /*148a0*/  ISETP.GE.AND P0, PT, R9, c[0x0][0x3c8], PT ;  /* 0x0000f20009007a0c */ /* 0x000fe40003f06270 */
[----:B------:R-:W-:-:S11]  /*148b0*/  ISETP.GE.AND P1, PT, R0, c[0x0][0x3c8], PT ;  /* 0x0000f20000007a0c */ /* 0x000fd60003f26270 */
[----:B------:R-:W-:Y:S02]  /*148c0*/  @!P0 SHF.R.S32.HI R4, RZ, 0x1f, R9 ;  /* 0x0000001fff048819 */ /* 0x000fe40000011409 */
[----:B-1--4-:R-:W-:Y:S02]  /*148d0*/  @!P1 IMAD.WIDE R6, R0, 0x2, R2 ;  /* 0x0000000200069825 */ /* 0x012fe400078e0202 */
        /* <DEDUP_REMOVED lines=13> */
.L_x_170:
[----:B------:R-:W-:Y:S02]  /*149b0*/  MOV R3, R28 ;  /* 0x0000001c00037202 */ /* 0x000fe40000000f00 */
[----:B------:R-:W-:Y:S02]  /*149c0*/  MOV R2, 0x149e0 ;  /* 0x000149e000027802 */ /* 0x000fe40000000f00 */
[----:B------:R-:W-:Y:S05]  /*149d0*/  CALL.REL.NOINC `($__internal_0_$__cuda_sm70_shflsync_idx_p) ;  /* 0x000001e000007944 */ /* 0x000fea0003c00000 */
[----:B------:R-:W-:Y:S01]  /*149e0*/  IMAD.MOV.U32 R6, RZ, RZ, R7 ;  /* 0x000000ffff067224 */ /* 0x000fe200078e0007 */
[----:B------:R-:W-:Y:S02]  /*149f0*/  MOV R3, R30 ;  /* 0x0000001e00037202 */ /* 0x000fe40000000f00 */
[----:B------:R-:W-:Y:S02]  /*14a00*/  MOV R2, 0x14a20 ;  /* 0x00014a2000027802 */ /* 0x000fe40000000f00 */
[----:B------:R-:W-:Y:S05]  /*14a10*/  CALL.REL.NOINC `($__internal_0_$__cuda_sm70_shflsync_idx_p) ;  /* 0x000001a000007944 */ /* 0x000fea0003c00000 */
[----:B------:R-:W-:Y:S01]  /*14a20*/  MOV R2, R7 ;  /* 0x0000000700027202 */ /* 0x000fe20000000f00 */
[----:B------:R-:W-:Y:S05]  /*14a30*/  BRA `(.L_x_259) ;  /* 0xfffed24000007947 */ /* 0x000fea000383ffff */
.L_x_194:
[----:B------:R-:W-:Y:S02]  /*14a40*/  MOV R2, 0x14a60 ;  /* 0x00014a6000027802 */ /* 0x000fe40000000f00 */
[----:B--2---:R-:W-:Y:S05]  /*14a50*/  CALL.REL.NOINC `($__internal_0_$__cuda_sm70_shflsync_idx_p) ;  /* 0x0000016000007944 */ /* 0x004fea0003c00000 */
[----:B------:R-:W-:Y:S01]  /*14a60*/  MOV R3, R10 ;  /* 0x0000000a00037202 */ /* 0x000fe20000000f00 */
[----:B------:R-:W-:Y:S01]  /*14a70*/  IMAD.MOV.U32 R4, RZ, RZ, R7 ;  /* 0x000000ffff047224 */ /* 0x000fe200078e0007 */
[----:B------:R-:W-:Y:S02]  /*14a80*/  MOV R2, 0x14aa0 ;  /* 0x00014aa000027802 */ /* 0x000fe40000000f00 */
[----:B------:R-:W-:Y:S05]  /*14a90*/  CALL.REL.NOINC `($__internal_0_$__cuda_sm70_shflsync_idx_p) ;  /* 0x0000012000007944 */ /* 0x000fea0003c00000 */
[----:B------:R-:W-:Y:S01]  /*14aa0*/  MOV R0, R7 ;  /* 0x0000000700007202 */ /* 0x000fe20000000f00 */
[----:B------:R-:W-:-:S05]  /*14ab0*/  BRA `(.L_x_260) ;  /* 0xffff15d000007947 */ /* 0x000fca000383ffff */
.L_x_219:
        /* <DEDUP_REMOVED lines=8> */
.L_x_225:
[----:B------:R-:W-:Y:S02]  /*14b40*/  MOV R2, 0x14b60 ;  /* 0x00014b6000027802 */ /* 0x000fe40000000f00 */
[----:B----4-:R-:W-:Y:S05]  /*14b50*/  CALL.REL.NOINC `($__internal_0_$__cuda_sm70_shflsync_idx_p) ;  /* 0x0000006000007944 */ /* 0x010fea0003c00000 */
[----:B------:R-:W-:Y:S01]  /*14b60*/  MOV R3, R10 ;  /* 0x0000000a00037202 */ /* 0x000fe20000000f00 */
[----:B------:R-:W-:Y:S01]  /*14b70*/  IMAD.MOV.U32 R4, RZ, RZ, R7 ;  /* 0x000000ffff047224 */ /* 0x000fe200078e0007 */
[----:B------:R-:W-:Y:S02]  /*14b80*/  MOV R2, 0x14ba0 ;  /* 0x00014ba000027802 */ /* 0x000fe40000000f00 */
[----:B------:R-:W-:Y:S05]  /*14b90*/  CALL.REL.NOINC `($__internal_0_$__cuda_sm70_shflsync_idx_p) ;  /* 0x0000002000007944 */ /* 0x000fea0003c00000 */
[----:B------:R-:W-:Y:S01]  /*14ba0*/  MOV R0, R7 ;  /* 0x0000000700007202 */ /* 0x000fe20000000f00 */
[----:B------:R-:W-:-:S05]  /*14bb0*/  BRA `(.L_x_262) ;  /* 0xffff912000007947 */ /* 0x000fca000383ffff */
        .weak           $__internal_0_$__cuda_sm70_shflsync_idx_p
        .type           $__internal_0_$__cuda_sm70_shflsync_idx_p,@function
        .size           $__internal_0_$__cuda_sm70_shflsync_idx_p,(.L_x_858 - $__internal_0_$__cuda_sm70_shflsync_idx_p)
$__internal_0_$__cuda_sm70_shflsync_idx_p:
[----:B------:R-:W-:Y:S01]  /*14bc0*/  MOV R7, 0x1 ;  /* 0x0000000100077802 */ /* 0x000fe20000000f00 */
[----:B------:R-:W-:-:S02]  /*14bd0*/  IMAD.MOV.U32 R25, RZ, RZ, -0x1 ;  /* 0xffffffffff197424 */ /* 0x000fc400078e00ff */
[----:B------:R-:W-:Y:S02]  /*14be0*/  IMAD.MOV.U32 R24, RZ, RZ, 0x1c1f ;  /* 0x00001c1fff187424 */ /* 0x000fe400078e00ff */
[----:B------:R-:W-:Y:S04]  /*14bf0*/  WARPSYNC R25 ;  /* 0x0000001900007348 */ /* 0x000fe80003800000 */
[----:B------:R1:W2:Y:S02]  /*14c00*/  SHFL.IDX PT, R7, R3, R7, R24 ;  /* 0x0000000703077389 */ /* 0x0002a400000e0018 */
[----:B-1----:R-:W-:-:S04]  /*14c10*/  MOV R3, 0x0 ;  /* 0x0000000000037802 */ /* 0x002fc80000000f00 */
[----:B--2---:R-:W-:Y:S05]  /*14c20*/  RET.REL.NODEC R2 `(_ZN7cutlass13device_kernelIN5flash19enable_sm80_to_sm89INS1_16FlashAttnFwdSm80INS1_25CollectiveMainloopFwdSm80ILi4ELi1ELb0EN4cute5tupleIJNS5_1CILi128EEENS7_ILi48EEENS7_ILi96EEEEEELi96ENS_6half_tEfNS_4arch4Sm80ELb0ELb1ELb1ELb0ELb1ELb0ELb1ELb0EEENS1_21CollectiveEpilogueFwdINS6_IJS8_SA_S9_EEENS6_IJNS7_ILi1EEESI_SI_EEESC_SE_Li128ELb0ELb1ELb0ELb0EEENS1_19SingleTileSchedulerILb0ELb0ELb1ELi128EEEEEEEEEvNT_6ParamsE) ;  /* 0xfffeb3d002007950 */ /* 0x004fea0003c3ffff */
.L_x_263:
        /* <DEDUP_REMOVED lines=13> */
.L_x_858:


//--------------------- .text._ZN7cutlass13device_kernelIN5flash19enable_sm80_to_sm89INS1_16FlashAttnFwdSm80INS1_25CollectiveMainloopFwdSm80ILi4ELi1ELb0EN4cute5tupleIJNS5_1CILi128EEENS7_ILi48EEENS7_ILi96EEEEEELi96ENS_6half_tEfNS_4arch4Sm80ELb0ELb1ELb1ELb1ELb1ELb0ELb1ELb0EEENS1_21CollectiveEpilogueFwdINS6_IJS8_SA_S9_EEENS6_IJNS7_ILi1EEESI_SI_EEESC_SE_Li128ELb1ELb1ELb0ELb0EEENS1_19SingleTileSchedulerILb1ELb0ELb1ELi128EEEEEEEEEvNT_6ParamsE --------------------------
	.section	.text._ZN7cutlass13device_kernelIN5flash19enable_sm80_to_sm89INS1_16FlashAttnFwdSm80INS1_25CollectiveMainloopFwdSm80ILi4ELi1ELb0EN4cute5tupleIJNS5_1CILi128EEENS7_ILi48EEENS7_ILi96EEEEEELi96ENS_6half_tEfNS_4arch4Sm80ELb0ELb1ELb1ELb1ELb1ELb0ELb1ELb0EEENS1_21CollectiveEpilogueFwdINS6_IJS8_SA_S9_EEENS6_IJNS7_ILi1EEESI_SI_EEESC_SE_Li128ELb1ELb1ELb0ELb0EEENS1_19SingleTileSchedulerILb1ELb0ELb1ELi128EEEEEEEEEvNT_6ParamsE,"ax",@progbits
	.sectioninfo	@"SHI_REGISTERS=255"
	.align	128
.text._ZN7cutlass13device_kernelIN5flash19enable_sm80_to_sm89INS1_16FlashAttnFwdSm80INS1_25CollectiveMainloopFwdSm80ILi4ELi1ELb0EN4cute5tupleIJNS5_1CILi128EEENS7_ILi48EEENS7_ILi96EEEEEELi96ENS_6half_tEfNS_4arch4Sm80ELb0ELb1ELb1ELb1ELb1ELb0ELb1ELb0EEENS1_21CollectiveEpilogueFwdINS6_IJS8_SA_S9_EEENS6_IJNS7_ILi1EEESI_SI_EEESC_SE_Li128ELb1ELb1ELb0ELb0EEENS1_19SingleTileSchedulerILb1ELb0ELb1ELi128EEEEEEEEEvNT_6ParamsE:
        .type           _ZN7cutlass13device_kernelIN5flash19enable_sm80_to_sm89INS1_16FlashAttnFwdSm80INS1_25CollectiveMainloopFwdSm80ILi4ELi1ELb0EN4cute5tupleIJNS5_1CILi128EEENS7_ILi48EEENS7_ILi96EEEEEELi96ENS_6half_tEfNS_4arch4Sm80ELb0ELb1ELb1ELb1ELb1ELb0ELb1ELb0EEENS1_21CollectiveEpilogueFwdINS6_IJS8_SA_S9_EEENS6_IJNS7_ILi1EEESI_SI_EEESC_SE_Li128ELb1ELb1ELb0ELb0EEENS1_19SingleTileSchedulerILb1ELb0ELb1ELi128EEEEEEEEEvNT_6ParamsE,@function
        .size           _ZN7cutlass13device_kernelIN5flash19enable_sm80_to_sm89INS1_16FlashAttnFwdSm80INS1_25CollectiveMainloopFwdSm80ILi4ELi1ELb0EN4cute5tupleIJNS5_1CILi128EEENS7_ILi48EEENS7_ILi96EEEEEELi96ENS_6half_tEfNS_4arch4Sm80ELb0ELb1ELb1ELb1ELb1ELb0ELb1ELb0EEENS1_21CollectiveEpilogueFwdINS6_IJS8_SA_S9_EEENS6_IJNS7_ILi1EEESI_SI_EEESC_SE_Li128ELb1ELb1ELb0ELb0EEENS1_19SingleTileSchedulerILb1ELb0ELb1ELi128EEEEEEEEEvNT_6ParamsE,(.L_x_860 - _ZN7cutlass13device_kernelIN5flash19enable_sm80_to_sm89INS1_16FlashAttnFwdSm80INS1_25CollectiveMainloopFwdSm80ILi4ELi1ELb0EN4cute5tupleIJNS5_1CILi128EEENS7_ILi48EEENS7_ILi96EEEEEELi96ENS_6half_tEfNS_4arch4Sm80ELb0ELb1ELb1ELb1ELb1ELb0ELb1ELb0EEENS1_21CollectiveEpilogueFwdINS6_IJS8_SA_S9_EEENS6_IJNS7_ILi1EEESI_SI_EEESC_SE_Li128ELb1ELb1ELb0ELb0EEENS1_19SingleTileSchedulerILb1ELb0ELb1ELi128EEEEEEEEEvNT_6ParamsE)
        .other          _ZN7cutlass13device_kernelIN5flash19enable_sm80_to_sm89INS1_16FlashAttnFwdSm80INS1_25CollectiveMainloopFwdSm80ILi4ELi1ELb0EN4cute5tupleIJNS5_1CILi128EEENS7_ILi48EEENS7_ILi96EEEEEELi96ENS_6half_tEfNS_4arch4Sm80ELb0ELb1ELb1ELb1ELb1ELb0ELb1ELb0EEENS1_21CollectiveEpilogueFwdINS6_IJS8_SA_S9_EEENS6_IJNS7_ILi1EEESI_SI_EEESC_SE_Li128ELb1ELb1ELb0ELb0EEENS1_19SingleTileSchedulerILb1ELb0ELb1ELi128EEEEEEEEEvNT_6ParamsE,@"STO_CUDA_ENTRY STV_DEFAULT"
_ZN7cutlass13device_kernelIN5flash19enable_sm80_to_sm89INS1_16FlashAttnFwdSm80INS1_25CollectiveMainloopFwdSm80ILi4ELi1ELb0EN4cute5tupleIJNS5_1CILi128EEENS7_ILi48EEENS7_ILi96EEEEEELi96ENS_6half_tEfNS_4arch4Sm80ELb0ELb1ELb1ELb1ELb1ELb0ELb1ELb0EEENS1_21CollectiveEpilogueFwdINS6_IJS8_SA_S9_EEENS6_IJNS7_ILi1EEESI_SI_EEESC_SE_Li128ELb1ELb1ELb0ELb0EEENS1_19SingleTileSchedulerILb1ELb0ELb1ELi128EEEEEEEEEvNT_6ParamsE:
[----:B------:R-:W-:Y:S02]  /*0000*/  MOV R1, c[0x0][0x28] ;  /* 0x00000a0000017a02 */ /* 0x000fe40000000f00 */
[----:B------:R-:W1:Y:S01]  /*0010*/  S2R R48, SR_TID.X ;  /* 0x0000000000307919 */ /* 0x000e620000002100 */
[----:B------:R-:W-:Y:S01]  /*0020*/  IMAD.MOV.U32 R10, RZ, RZ, 0x4 ;  /* 0x00000004ff0a7424 */ /* 0x000fe200078e00ff */
[----:B------:R-:W2:Y:S01]  /*0030*/  S2UR UR4, SR_CTAID.X ;  /* 0x00000000000479c3 */ /* 0x000ea20000002500 */
[----:B------:R-:W-:Y:S01]  /*0040*/  ULDC.64 UR6, c[0x0][0x118] ;  /* 0x0000460000067ab9 */ /* 0x000fe20000000a00 */
[----:B------:R-:W3:Y:S01]  /*0050*/  S2R R5, SR_CTAID.Z ;  /* 0x0000000000057919 */ /* 0x000ee20000002700 */
[----:B------:R-:W-:Y:S02]  /*0060*/  IADD3 R1, R1, -0x48, RZ ;  /* 0xffffffb801017810 */ /* 0x000fe40007ffe0ff */
[----:B-1----:R-:W-:Y:S01]  /*0070*/  SHF.R.U32.HI R0, RZ, 0x5, R48 ;  /* 0x00000005ff007819 */ /* 0x002fe20000011630 */
[----:B---3--:R-:W-:-:S05]  /*0080*/  IMAD.WIDE R2, R5, R10, c[0x0][0x568] ;  /* 0x00015a0005027625 */ /* 0x008fca00078e020a */
[----:B------:R-:W1:Y:S02]  /*0090*/  SHFL.IDX PT, R0, R0, RZ, 0x1f ;  /* 0x00001fff00007589 */ /* 0x000e6400000e0000 */
[----:B-1----:R-:W-:-:S13]  /*00a0*/  ISETP.NE.AND P0, PT, R0, RZ, PT ;  /* 0x000000ff0000720c */ /* 0x002fda0003f05270 */
[----:B--2---:R-:W-:Y:S05]  /*00b0*/  @!P0 BRA `(.L_x_264) ;  /* 0x0000015000008947 */ /* 0x004fea0003800000 */
[----:B------:R-:W-:-:S04]  /*00c0*/  ISETP.NE.U32.AND P0, PT, RZ, c[0x0][0x568], PT ;  /* 0x00015a00ff007a0c */ /* 0x000fc80003f05070 */
[----:B------:R-:W-:-:S13]  /*00d0*/  ISETP.NE.AND.EX P0, PT, RZ, c[0x0][0x56c], PT, P0 ;  /* 0x00015b00ff007a0c */ /* 0x000fda0003f05300 */
[----:B------:R-:W-:Y:S05]  /*00e0*/  @!P0 BRA `(.L_x_265) ;  /* 0x0000002000008947 */ /* 0x000fea0003800000 */
[----:B------:R1:W5:Y:S01]  /*00f0*/  LDG.E R0, [R2.64] ;  /* 0x0000000602007981 */ /* 0x000362000c1e1900 */
[----:B------:R-:W-:Y:S05]  /*0100*/  BRA `(.L_x_266) ;  /* 0x0000009000007947 */ /* 0x000fea0003800000 */
.L_x_265:
        /* <DEDUP_REMOVED lines=8> */
.L_x_267:
[----:B------:R-:W-:-:S04]  /*0190*/  MOV R0, c[0x0][0x54c] ;  /* 0x0001530000007a02 */ /* 0x000fc80000000f00 */
.L_x_266:
[----:B------:R-:W-:Y:S01]  /*01a0*/  USHF.L.U32 UR4, UR4, 0x7, URZ ;  /* 0x0000000704047899 */ /* 0x000fe2000800063f */
[----:B-----5:R-:W-:-:S05]  /*01b0*/  IMAD R0, R0, c[0x0][0x548], RZ ;  /* 0x0001520000007a24 */ /* 0x020fca00078e02ff */
[----:B------:R-:W-:-:S04]  /*01c0*/  MOV R8, UR4 ;  /* 0x0000000400087c02 */ /* 0x000fc80008000f00 */
[----:B------:R-:W-:-:S04]  /*01d0*/  ISETP.GE.AND P0, PT, R8, R0, PT ;  /* 0x000000000800720c */ /* 0x000fc80003f06270 */
[----:B------:R-:W-:-:S05]  /*01e0*/  SEL R0, R5, 0xffffffff, !P0 ;  /* 0xffffffff05007807 */ /* 0x000fca0004000000 */
[----:B------:R2:W-:Y:S01]  /*01f0*/  STL [R1+0x44], R0 ;  /* 0x0000440001007387 */ /* 0x0005e20000100800 */
[----:B------:R-:W-:Y:S05]  /*0200*/  BRA `(.L_x_268) ;  /* 0x0000014000007947 */ /* 0x000fea0003800000 */
.L_x_264:
[----:B------:R-:W-:-:S04]  /*0210*/  ISETP.NE.U32.AND P0, PT, RZ, c[0x0][0x568], PT ;  /* 0x00015a00ff007a0c */ /* 0x000fc80003f05070 */
[----:B------:R-:W-:-:S13]  /*0220*/  ISETP.NE.AND.EX P0, PT, RZ, c[0x0][0x56c], PT, P0 ;  /* 0x00015b00ff007a0c */ /* 0x000fda0003f05300 */
[----:B------:R-:W-:Y:S05]  /*0230*/  @!P0 BRA `(.L_x_269) ;  /* 0x0000002000008947 */ /* 0x000fea0003800000 */
[----:B------:R1:W5:Y:S01]  /*0240*/  LDG.E R0, [R2.64] ;  /* 0x0000000602007981 */ /* 0x000362000c1e1900 */
[----:B------:R-:W-:Y:S05]  /*0250*/  BRA `(.L_x_270) ;  /* 0x0000009000007947 */ /* 0x000fea0003800000 */
.L_x_269:
        /* <DEDUP_REMOVED lines=8> */
.L_x_271:
[----:B------:R-:W-:-:S04]  /*02e0*/  MOV R0, c[0x0][0x54c] ;  /* 0x0001530000007a02 */ /* 0x000fc80000000f00 */
.L_x_270:
[----:B------:R-:W-:Y:S01]  /*02f0*/  USHF.L.U32 UR4, UR4, 0x7, URZ ;  /* 0x0000000704047899 */ /* 0x000fe2000800063f */
[----:B-----5:R-:W-:-:S05]  /*0300*/  IMAD R0, R0, c[0x0][0x548], RZ ;  /* 0x0001520000007a24 */ /* 0x020fca00078e02ff */
[----:B------:R-:W-:-:S04]  /*0310*/  MOV R8, UR4 ;  /* 0x0000000400087c02 */ /* 0x000fc80008000f00 */
[----:B------:R-:W-:-:S04]  /*0320*/  ISETP.GE.AND P0, PT, R8, R0, PT ;  /* 0x000000000800720c */ /* 0x000fc80003f06270 */
[----:B------:R-:W-:-:S05]  /*0330*/  SEL R0, R5, 0xffffffff, !P0 ;  /* 0xffffffff05007807 */ /* 0x000fca0004000000 */
[----:B------:R2:W-:Y:S04]  /*0340*/  STL [R1+0x44], R0 ;  /* 0x0000440001007387 */ /* 0x0005e80000100800 */
.L_x_268:
[----:B------:R-:W3:Y:S02]  /*0350*/  LDL R52, [R1+0x44] ;  /* 0x0000440001347983 */ /* 0x000ee40000100800 */
[----:B---3--:R-:W-:-:S13]  /*0360*/  ISETP.GE.AND P0, PT, R52, RZ, PT ;  /* 0x000000ff3400720c */ /* 0x008fda0003f06270 */
[----:B------:R-:W-:Y:S05]  /*0370*/  @!P0 EXIT ;  /* 0x000000000000894d */ /* 0x000fea0003800000 */
[----:B------:R-:W-:Y:S01]  /*0380*/  ISETP.NE.U32.AND P0, PT, RZ, c[0x0][0x370], PT ;  /* 0x0000dc00ff007a0c */ /* 0x000fe20003f05070 */
[----:B------:R-:W-:Y:S01]  /*0390*/  IMAD.MOV.U32 R49, RZ, RZ, RZ ;  /* 0x000000ffff317224 */ /* 0x000fe200078e00ff */
[----:B------:R-:W-:Y:S01]  /*03a0*/  ISETP.NE.U32.AND P2, PT, RZ, c[0x0][0x360], PT ;  /* 0x0000d800ff007a0c */ /* 0x000fe20003f45070 */
[----:B------:R-:W-:Y:S01]  /*03b0*/  IMAD.MOV.U32 R9, RZ, RZ, RZ ;  /* 0x000000ffff097224 */ /* 0x000fe200078e00ff */
[----:B------:R-:W-:Y:S01]  /*03c0*/  ISETP.NE.AND.EX P1, PT, RZ, c[0x0][0x374], PT, P0 ;  /* 0x0000dd00ff007a0c */ /* 0x000fe20003f25300 */
[----:B-1----:R-:W-:Y:S01]  /*03d0*/  IMAD.WIDE R2, R52, R10, c[0x0][0x348] ;  /* 0x0000d20034027625 */ /* 0x002fe200078e020a */
[----:B------:R-:W-:Y:S02]  /*03e0*/  ISETP.NE.U32.AND P3, PT, RZ, c[0x0][0x348], PT ;  /* 0x0000d200ff007a0c */ /* 0x000fe40003f65070 */
[----:B------:R-:W-:Y:S01]  /*03f0*/  ISETP.NE.AND.EX P0, PT, RZ, c[0x0][0x364], PT, P2 ;  /* 0x0000d900ff007a0c */ /* 0x000fe20003f05320 */
[----:B------:R-:W-:Y:S01]  /*0400*/  IMAD.MOV.U32 R230, RZ, RZ, c[0x0][0x168] ;  /* 0x00005a00ffe67624 */ /* 0x000fe200078e00ff */
[----:B------:R-:W-:-:S07]  /*0410*/  ISETP.NE.AND.EX P2, PT, RZ, c[0x0][0x34c], PT, P3 ;  /* 0x0000d300ff007a0c */ /* 0x000fce0003f45330 */
[CC--:B------:R-:W-:Y:S01]  /*0420*/  @P1 IMAD.WIDE R6, R52.reuse, R10.reuse, c[0x0][0x370] ;  /* 0x0000dc0034061625 */ /* 0x0c0fe200078e020a */
[----:B------:R-:W1:Y:S01]  /*0430*/  S2R R29, SR_CTAID.Y ;  /* 0x00000000001d7919 */ /* 0x000e620000002600 */
[----:B------:R-:W-:Y:S02]  /*0440*/  ULDC UR5, c[0x0][0x2ac] ;  /* 0x0000ab0000057ab9 */ /* 0x000fe40000000800 */
[----:B------:R-:W-:Y:S01]  /*0450*/  ULDC UR4, c[0x0][0x1d0] ;  /* 0x0000740000047ab9 */ /* 0x000fe20000000800 */
[----:B------:R-:W3:Y:S01]  /*0460*/  @P1 LDG.E R49, [R6.64] ;  /* 0x0000000606311981 */ /* 0x000ee2000c1e1900 */
[----:B------:R-:W-:-:S03]  /*0470*/  @P0 IMAD.WIDE R4, R52, R10, c[0x0][0x360] ;  /* 0x0000d80034040625 */ /* 0x000fc600078e020a */
[----:B------:R4:W5:Y:S01]  /*0480*/  @P2 LDG.E R9, [R2.64] ;  /* 0x0000000602092981 */ /* 0x000962000c1e1900 */
[----:B------:R-:W-:-:S03]  /*0490*/  UIMAD UR4, UR5, UR4, URZ ;  /* 0x00000004050472a4 */ /* 0x000fc6000f8e023f */
[----:B------:R2:W5:Y:S01]  /*04a0*/  @P0 LDG.E R230, [R4.64] ;  /* 0x0000000604e60981 */ /* 0x000562000c1e1900 */
[----:B-1----:R-:W-:Y:S02]  /*04b0*/  SHF.R.S32.HI R61, RZ, 0x1f, R29 ;  /* 0x0000001fff3d7819 */ /* 0x002fe4000001141d */
[----:B--2---:R-:W-:Y:S01]  /*04c0*/  IMAD.U32 R4, RZ, RZ, UR4 ;  /* 0x00000004ff047e24 */ /* 0x004fe2000f8e00ff */
[----:B---3--:R4:W-:Y:S01]  /*04d0*/  STL [R1+0x28], R49 ;  /* 0x0000283101007387 */ /* 0x0089e20000100800 */
[----:B------:R-:W-:Y:S05]  /*04e0*/  @P0 BRA `(.L_x_272) ;  /* 0x0000004000000947 */ /* 0x000fea0003800000 */
[----:B------:R-:W-:Y:S05]  /*04f0*/  @!P2 BRA `(.L_x_272) ;  /* 0x000000300000a947 */ /* 0x000fea0003800000 */
[----:B------:R1:W2:Y:S04]  /*0500*/  LDG.E R0, [R2.64] ;  /* 0x0000000602007981 */ /* 0x0002a8000c1e1900 */
[----:B-1--4-:R-:W2:Y:S02]  /*0510*/  LDG.E R2, [R2.64+0x4] ;  /* 0x0000040602027981 */ /* 0x012ea4000c1e1900 */
[----:B--2--5:R-:W-:-:S02]  /*0520*/  IADD3 R230, -R0, R2, RZ ;  /* 0x0000000200e67210 */ /* 0x024fc40007ffe1ff */
.L_x_272:
[----:B------:R-:W-:-:S04]  /*0530*/  ISETP.NE.U32.AND P0, PT, RZ, c[0x0][0x368], PT ;  /* 0x0000da00ff007a0c */ /* 0x000fc80003f05070 */
[----:B------:R-:W-:-:S13]  /*0540*/  ISETP.NE.AND.EX P0, PT, RZ, c[0x0][0x36c], PT, P0 ;  /* 0x0000db00ff007a0c */ /* 0x000fda0003f05300 */
[----:B------:R-:W-:Y:S05]  /*0550*/  @!P0 BRA `(.L_x_273) ;  /* 0x0000003000008947 */ /* 0x000fea0003800000 */
[----:B----4-:R-:W-:-:S05]  /*0560*/  IMAD.WIDE R2, R52, R10, c[0x0][0x368] ;  /* 0x0000da0034027625 */ /* 0x010fca00078e020a */
[----:B------:R1:W5:Y:S01]  /*0570*/  LDG.E R4, [R2.64] ;  /* 0x0000000602047981 */ /* 0x000362000c1e1900 */
[----:B------:R-:W-:Y:S05]  /*0580*/  BRA `(.L_x_274) ;  /* 0x0000007000007947 */ /* 0x000fea0003800000 */
.L_x_273:
[----:B------:R-:W-:-:S04]  /*0590*/  ISETP.NE.U32.AND P0, PT, RZ, c[0x0][0x350], PT ;  /* 0x0000d400ff007a0c */ /* 0x000fc80003f05070 */
[----:B------:R-:W-:-:S13]  /*05a0*/  ISETP.NE.AND.EX P0, PT, RZ, c[0x0][0x354], PT, P0 ;  /* 0x0000d500ff007a0c */ /* 0x000fda0003f05300 */
[----:B------:R-:W-:Y:S05]  /*05b0*/  @!P0 BRA `(.L_x_274) ;  /* 0x0000004000008947 */ /* 0x000fea0003800000 */
[----:B----4-:R-:W-:-:S05]  /*05c0*/  IMAD.WIDE R2, R52, R10, c[0x0][0x350] ;  /* 0x0000d40034027625 */ /* 0x010fca00078e020a */
[----:B------:R1:W2:Y:S04]  /*05d0*/  LDG.E R4, [R2.64] ;  /* 0x0000000602047981 */ /* 0x0002a8000c1e1900 */
[----:B-1----:R-:W2:Y:S02]  /*05e0*/  LDG.E R2, [R2.64+0x4] ;  /* 0x0000040602027981 */ /* 0x002ea4000c1e1900 */
[----:B--2---:R-:W-:Y:S02]  /*05f0*/  IADD3 R4, -R4, R2, RZ ;  /* 0x0000000204047210 */ /* 0x004fe40007ffe1ff */
.L_x_274:
[----:B------:R-:W-:Y:S01]  /*0600*/  IMAD.MOV.U32 R0, RZ, RZ, c[0x0][0x2c4] ;  /* 0x0000b100ff007624 */ /* 0x000fe200078e00ff */
[----:B------:R-:W-:Y:S01]  /*0610*/  LOP3.LUT R26, R26, 0xffffefff, RZ, 0xc0, !PT ;  /* 0xffffefff1a1a7812 */ /* 0x000fe200078ec0ff */
[----:B------:R-:W-:Y:S02]  /*0620*/  IMAD.MOV.U32 R172, RZ, RZ, R8 ;  /* 0x000000ffffac7224 */ /* 0x000fe400078e0008 */
[----:B------:R-:W-:Y:S01]  /*0630*/  IMAD.MOV.U32 R6, RZ, RZ, c[0x0][0x32c] ;  /* 0x0000cb00ff067624 */ /* 0x000fe200078e00ff */
[----:B------:R-:W-:Y:S01]  /*0640*/  ISETP.NE.AND P3, PT, R0, 0x1, PT ;  /* 0x000000010000780c */ /* 0x000fe20003f65270 */
[----:B-----5:R-:W-:-:S03]  /*0650*/  IMAD.IADD R229, R4, 0x1, -R49 ;  /* 0x0000000104e57824 */ /* 0x020fc600078e0a31 */
[----:B------:R-:W-:Y:S02]  /*0660*/  ISETP.GE.AND P1, PT, R6, 0x1, PT ;  /* 0x000000010600780c */ /* 0x000fe40003f26270 */
[----:B-1--4-:R-:W-:-:S07]  /*0670*/  IADD3 R2, R229, 0x1, -R230 ;  /* 0x00000001e5027810 */ /* 0x012fce0007ffe8e6 */
[----:B------:R-:W-:Y:S02]  /*0680*/  @P3 IADD3 R0, R172, 0x7f, RZ ;  /* 0x0000007fac003810 */ /* 0x000fe40007ffe0ff */
[----:B------:R-:W-:-:S03]  /*0690*/  @P3 LOP3.LUT R26, R26, 0x1000, RZ, 0xfc, !PT ;  /* 0x000010001a1a3812 */ /* 0x000fc600078efcff */
[----:B------:R-:W-:Y:S01]  /*06a0*/  @P3 IMAD.HI.U32 R3, R0, c[0x0][0x2c8], RZ ;  /* 0x0000b20000033a27 */ /* 0x000fe200078e00ff */
[----:B------:R-:W-:Y:S02]  /*06b0*/  IADD3 R0, R8, 0x7f, RZ ;  /* 0x0000007f08007810 */ /* 0x000fe40007ffe0ff */
[----:B------:R-:W-:Y:S02]  /*06c0*/  LOP3.LUT R26, R26, 0xfffffbff, RZ, 0xc0, !PT ;  /* 0xfffffbff1a1a7812 */ /* 0x000fe400078ec0ff */
[----:B------:R-:W-:Y:S02]  /*06d0*/  @P3 SHF.R.U32.HI R0, RZ, c[0x0][0x2cc], R3 ;  /* 0x0000b300ff003a19 */ /* 0x000fe40000011603 */
[----:B------:R-:W-:-:S03]  /*06e0*/  @P1 LOP3.LUT R26, R26, 0x400, RZ, 0xfc, !PT ;  /* 0x000004001a1a1812 */ /* 0x000fc600078efcff */
[----:B------:R-:W-:-:S05]  /*06f0*/  IMAD.IADD R0, R2, 0x1, R0 ;  /* 0x0000000102007824 */ /* 0x000fca00078e0200 */
[----:B------:R-:W-:Y:S01]  /*0700*/  IADD3 R3, R0, c[0x0][0x328], RZ ;  /* 0x0000ca0000037a10 */ /* 0x000fe20007ffe0ff */
[----:B------:R-:W-:Y:S05]  /*0710*/  @!P1 BRA `(.L_x_275) ;  /* 0x000000e000009947 */ /* 0x000fea0003800000 */
[C---:B------:R-:W-:Y:S02]  /*0720*/  ISETP.GT.AND P0, PT, R0.reuse, RZ, PT ;  /* 0x000000ff0000720c */ /* 0x040fe40003f04270 */
[----:B------:R-:W-:-:S11]  /*0730*/  IADD3 R2, R0, -0x1, RZ ;  /* 0xffffffff00027810 */ /* 0x000fd60007ffe0ff */
[----:B------:R-:W-:Y:S05]  /*0740*/  @P0 BRA `(.L_x_276) ;  /* 0x0000006000000947 */ /* 0x000fea0003800000 */
[----:B------:R-:W-:Y:S01]  /*0750*/  ISETP.NE.AND P0, PT, R6, 0x1, PT ;  /* 0x000000010600780c */ /* 0x000fe20003f05270 */
[----:B------:R-:W-:-:S12]  /*0760*/  IMAD.MOV R0, RZ, RZ, -R0 ;  /* 0x000000ffff007224 */ /* 0x000fd800078e0a00 */
[----:B------:R-:W-:-:S05]  /*0770*/  @P0 IMAD.HI.U32 R2, R0, c[0x0][0x330], RZ ;  /* 0x0000cc0000020a27 */ /* 0x000fca00078e00ff */
[----:B------:R-:W-:-:S04]  /*0780*/  @P0 SHF.R.U32.HI R0, RZ, c[0x0][0x334], R2 ;  /* 0x0000cd00ff000a19 */ /* 0x000fc80000011602 */
[----:B------:R-:W-:Y:S01]  /*0790*/  LOP3.LUT R2, RZ, R0, RZ, 0x33, !PT ;  /* 0x00000000ff027212 */ /* 0x000fe200078e33ff */
[----:B------:R-:W-:Y:S05]  /*07a0*/  BRA `(.L_x_277) ;  /* 0x0000003000007947 */ /* 0x000fea0003800000 */
.L_x_276:
[----:B------:R-:W-:-:S13]  /*07b0*/  ISETP.NE.AND P0, PT, R6, 0x1, PT ;  /* 0x000000010600780c */ /* 0x000fda0003f05270 */
[----:B------:R-:W-:-:S05]  /*07c0*/  @P0 IMAD.HI.U32 R0, R2, c[0x0][0x330], RZ ;  /* 0x0000cc0002000a27 */ /* 0x000fca00078e00ff */
[----:B------:R-:W-:-:S05]  /*07d0*/  @P0 SHF.R.U32.HI R2, RZ, c[0x0][0x334], R0 ;  /* 0x0000cd00ff020a19 */ /* 0x000fca0000011600 */
.L_x_277:
[----:B------:R-:W-:-:S05]  /*07e0*/  IMAD R2, R2, R6, c[0x0][0x32c] ;  /* 0x0000cb0002027624 */ /* 0x000fca00078e0206 */
[----:B------:R-:W-:-:S04]  /*07f0*/  IMNMX R3, R3, R2, PT ;  /* 0x0000000203037217 */ /* 0x000fc80003800200 */
.L_x_275:
[----:B------:R-:W-:Y:S01]  /*0800*/  IADD3 R2, R3, 0x2f, RZ ;  /* 0x0000002f03027810 */ /* 0x000fe20007ffe0ff */
[----:B------:R-:W-:Y:S01]  /*0810*/  @P3 IMAD.HI.U32 R4, R172, c[0x0][0x2c8], RZ ;  /* 0x0000b200ac043a27 */ /* 0x000fe200078e00ff */
[----:B------:R-:W-:-:S03]  /*0820*/  IADD3 R3, R229, 0x2f, RZ ;  /* 0x0000002fe5037810 */ /* 0x000fc60007ffe0ff */
[----:B------:R-:W-:-:S04]  /*0830*/  IMAD.HI R5, R2, 0x2aaaaaab, RZ ;  /* 0x2aaaaaab02057827 */ /* 0x000fc800078e02ff */
[----:B------:R-:W-:-:S04]  /*0840*/  IMAD.HI R2, R3, 0x2aaaaaab, RZ ;  /* 0x2aaaaaab03027827 */ /* 0x000fc800078e02ff */
[----:B------:R-:W-:Y:S01]  /*0850*/  IMAD.MOV.U32 R0, RZ, RZ, R172 ;  /* 0x000000ffff007224 */ /* 0x000fe200078e00ac */
[----:B------:R-:W-:Y:S01]  /*0860*/  @P3 SHF.R.U32.HI R0, RZ, c[0x0][0x2cc], R4 ;  /* 0x0000b300ff003a19 */ /* 0x000fe20000011604 */
[----:B------:R-:W-:Y:S01]  /*0870*/  IMAD.IADD R249, R229, 0x1, -R230 ;  /* 0x00000001e5f97824 */ /* 0x000fe200078e0ae6 */
[----:B------:R-:W-:Y:S02]  /*0880*/  SHF.R.U32.HI R4, RZ, 0x1f, R5 ;  /* 0x0000001fff047819 */ /* 0x000fe40000011605 */
[----:B------:R-:W-:Y:S01]  /*0890*/  SHF.R.U32.HI R3, RZ, 0x1f, R2 ;  /* 0x0000001fff037819 */ /* 0x000fe20000011602 */
[----:B------:R-:W-:Y:S01]  /*08a0*/  IMAD.IADD R0, R249, 0x1, R0 ;  /* 0x00000001f9007824 */ /* 0x000fe200078e0200 */
[----:B------:R-:W-:Y:S02]  /*08b0*/  LEA.HI.SX32 R4, R5, R4, 0x1d ;  /* 0x0000000405047211 */ /* 0x000fe400078feaff */
[----:B------:R-:W-:Y:S02]  /*08c0*/  LEA.HI.SX32 R2, R2, R3, 0x1d ;  /* 0x0000000302027211 */ /* 0x000fe400078feaff */
[----:B------:R-:W-:-:S02]  /*08d0*/  IADD3 R3, R0, -c[0x0][0x324], RZ ;  /* 0x8000c90000037a10 */ /* 0x000fc40007ffe0ff */
[----:B------:R-:W-:Y:S01]  /*08e0*/  IMNMX R224, R2, R4, PT ;  /* 0x0000000402e07217 */ /* 0x000fe20003800200 */
[----:B------:R-:W-:Y:S05]  /*08f0*/  @!P1 BRA `(.L_x_278) ;  /* 0x000000d000009947 */ /* 0x000fea0003800000 */
[----:B------:R-:W-:-:S13]  /*0900*/  ISETP.GT.AND P0, PT, R0, -0x1, PT ;  /* 0xffffffff0000780c */ /* 0x000fda0003f04270 */
[----:B------:R-:W-:Y:S05]  /*0910*/  @P0 BRA `(.L_x_279) ;  /* 0x0000006000000947 */ /* 0x000fea0003800000 */
[----:B------:R-:W-:Y:S02]  /*0920*/  ISETP.NE.AND P0, PT, R6, 0x1, PT ;  /* 0x000000010600780c */ /* 0x000fe40003f05270 */
[----:B------:R-:W-:-:S11]  /*0930*/  LOP3.LUT R0, RZ, R0, RZ, 0x33, !PT ;  /* 0x00000000ff007212 */ /* 0x000fd600078e33ff */
[----:B------:R-:W-:-:S05]  /*0940*/  @P0 IMAD.HI.U32 R2, R0, c[0x0][0x330], RZ ;  /* 0x0000cc0000020a27 */ /* 0x000fca00078e00ff */
[----:B------:R-:W-:-:S04]  /*0950*/  @P0 SHF.R.U32.HI R0, RZ, c[0x0][0x334], R2 ;  /* 0x0000cd00ff000a19 */ /* 0x000fc80000011602 */
[----:B------:R-:W-:Y:S01]  /*0960*/  LOP3.LUT R0, RZ, R0, RZ, 0x33, !PT ;  /* 0x00000000ff007212 */ /* 0x000fe200078e33ff */
[----:B------:R-:W-:Y:S05]  /*0970*/  BRA `(.L_x_280) ;  /* 0x0000003000007947 */ /* 0x000fea0003800000 */
.L_x_279:
[----:B------:R-:W-:-:S13]  /*0980*/  ISETP.NE.AND P0, PT, R6, 0x1, PT ;  /* 0x000000010600780c */ /* 0x000fda0003f05270 */
[----:B------:R-:W-:-:S05]  /*0990*/  @P0 IMAD.HI.U32 R2, R0, c[0x0][0x330], RZ ;  /* 0x0000cc0000020a27 */ /* 0x000fca00078e00ff */
[----:B------:R-:W-:-:S05]  /*09a0*/  @P0 SHF.R.U32.HI R0, RZ, c[0x0][0x334], R2 ;  /* 0x0000cd00ff000a19 */ /* 0x000fca0000011602 */
.L_x_280:
[----:B------:R-:W-:-:S05]  /*09b0*/  IMAD R0, R0, c[0x0][0x32c], RZ ;  /* 0x0000cb0000007a24 */ /* 0x000fca00078e02ff */
[----:B------:R-:W-:-:S05]  /*09c0*/  IMNMX R3, R3, R0, !PT ;  /* 0x0000000003037217 */ /* 0x000fca0007800200 */
.L_x_278:
[----:B------:R-:W-:Y:S01]  /*09d0*/  IMAD.HI R0, R3, 0x2aaaaaab, RZ ;  /* 0x2aaaaaab03007827 */ /* 0x000fe200078e02ff */
[----:B------:R-:W-:Y:S01]  /*09e0*/  PLOP3.LUT P4, PT, PT, PT, PT, 0x80, 0x0 ;  /* 0x000000000000781c */ /* 0x000fe20003f8f070 */
[----:B------:R-:W-:Y:S01]  /*09f0*/  CS2R R94, SRZ ;  /* 0x00000000005e7805 */ /* 0x000fe2000001ff00 */
[----:B------:R-:W-:Y:S01]  /*0a00*/  CS2R R98, SRZ ;  /* 0x0000000000627805 */ /* 0x000fe2000001ff00 */
[----:B------:R-:W-:Y:S01]  /*0a10*/  IMAD.MOV.U32 R11, RZ, RZ, RZ ;  /* 0x000000ffff0b7224 */ /* 0x000fe200078e00ff */
[----:B------:R-:W-:Y:S01]  /*0a20*/  SHF.R.U32.HI R2, RZ, 0x1f, R0 ;  /* 0x0000001fff027819 */ /* 0x000fe20000011600 */
[----:B------:R-:W-:Y:S01]  /*0a30*/  IMAD.MOV.U32 R92, RZ, RZ, RZ ;  /* 0x000000ffff5c7224 */ /* 0x000fe200078e00ff */
[----:B------:R-:W-:Y:S01]  /*0a40*/  CS2R R96, SRZ ;  /* 0x0000000000607805 */ /* 0x000fe2000001ff00 */
[----:B------:R-:W-:Y:S01]  /*0a50*/  CS2R R12, SRZ ;  /* 0x00000000000c7805 */ /* 0x000fe2000001ff00 */
[----:B------:R-:W-:Y:S01]  /*0a60*/  LEA.HI.SX32 R0, R0, R2, 0x1d ;  /* 0x0000000200007211 */ /* 0x000fe200078feaff */
[----:B------:R-:W-:Y:S01]  /*0a70*/  CS2R R88, SRZ ;  /* 0x0000000000587805 */ /* 0x000fe2000001ff00 */
[----:B------:R-:W-:Y:S01]  /*0a80*/  MOV R90, RZ ;  /* 0x000000ff005a7202 */ /* 0x000fe20000000f00 */
[----:B------:R-:W-:Y:S01]  /*0a90*/  CS2R R86, SRZ ;  /* 0x0000000000567805 */ /* 0x000fe2000001ff00 */
[----:B------:R-:W-:Y:S01]  /*0aa0*/  IMNMX R4, RZ, R0, !PT ;  /* 0x00000000ff047217 */ /* 0x000fe20007800200 */
[----:B------:R-:W-:Y:S01]  /*0ab0*/  CS2R R84, SRZ ;  /* 0x0000000000547805 */ /* 0x000fe2000001ff00 */
[----:B------:R-:W-:Y:S01]  /*0ac0*/  CS2R R14, SRZ ;  /* 0x00000000000e7805 */ /* 0x000fe2000001ff00 */
[----:B------:R-:W-:Y:S01]  /*0ad0*/  IMAD.MOV.U32 R78, RZ, RZ, RZ ;  /* 0x000000ffff4e7224 */ /* 0x000fe200078e00ff */
[----:B------:R-:W-:Y:S01]  /*0ae0*/  ISETP.GT.AND P0, PT, R224, R4, PT ;  /* 0x00000004e000720c */ /* 0x000fe20003f04270 */
[----:B------:R1:W-:Y:S01]  /*0af0*/  STL [R1+0x18], R4 ;  /* 0x0000180401007387 */ /* 0x0003e20000100800 */
        /* <DEDUP_REMOVED lines=55> */
[----:B------:R-:W-:Y:S01]  /*0e70*/  CS2R R50, SRZ ;  /* 0x0000000000327805 */ /* 0x000fe2000001ff00 */
[----:B------:R-:W-:Y:S05]  /*0e80*/  @!P0 BRA `(.L_x_281) ;  /* 0x0001236000008947 */ /* 0x000fea0003800000 */
[----:B-1----:R-:W-:-:S04]  /*0e90*/  ISETP.NE.U32.AND P1, PT, RZ, c[0x0][0x340], PT ;  /* 0x0000d000ff007a0c */ /* 0x002fc80003f25070 */
[----:B------:R-:W-:-:S13]  /*0ea0*/  ISETP.NE.AND.EX P1, PT, RZ, c[0x0][0x344], PT, P1 ;  /* 0x0000d100ff007a0c */ /* 0x000fda0003f25310 */
[----:B------:R-:W-:-:S05]  /*0eb0*/  @P1 IMAD.WIDE R2, R52, R10, c[0x0][0x340] ;  /* 0x0000d00034021625 */ /* 0x000fca00078e020a */
[----:B------:R1:W5:Y:S01]  /*0ec0*/  @P1 LDG.E R15, [R2.64] ;  /* 0x00000006020f1981 */ /* 0x000362000c1e1900 */
[----:B------:R-:W-:Y:S01]  /*0ed0*/  SHF.R.S32.HI R10, RZ, 0x1f, R48 ;  /* 0x0000001fff0a7819 */ /* 0x000fe20000011430 */
[----:B------:R-:W-:Y:S01]  /*0ee0*/  IMAD R6, R61, c[0x0][0x1b8], RZ ;  /* 0x00006e003d067a24 */ /* 0x000fe200078e02ff */
[----:B------:R-:W-:Y:S01]  /*0ef0*/  SHF.R.S32.HI R0, RZ, 0x1f, R9 ;  /* 0x0000001fff007819 */ /* 0x000fe20000011409 */
[----:B------:R-:W-:Y:S01]  /*0f00*/  IMAD R12, R230, c[0x0][0x2c4], RZ ;  /* 0x0000b100e60c7a24 */ /* 0x000fe200078e02ff */
[CC--:B------:R-:W-:Y:S01]  /*0f10*/  LEA.HI R5, R10.reuse, R48.reuse, RZ, 0x2 ;  /* 0x000000300a057211 */ /* 0x0c0fe200078f10ff */
[----:B------:R-:W-:Y:S01]  /*0f20*/  IMAD R6, R29, c[0x0][0x1bc], R6 ;  /* 0x00006f001d067a24 */ /* 0x000fe200078e0206 */
[-C--:B------:R-:W-:Y:S01]  /*0f30*/  LEA.HI R20, R10, R48.reuse, RZ, 0x4 ;  /* 0x000000300a147211 */ /* 0x080fe200078f20ff */
[----:B------:R-:W-:Y:S01]  /*0f40*/  IMAD R0, R0, c[0x0][0x178], RZ ;  /* 0x00005e0000007a24 */ /* 0x000fe200078e02ff */
[----:B------:R-:W-:Y:S01]  /*0f50*/  LOP3.LUT R4, R5, 0xfffffffc, RZ, 0xc0, !PT ;  /* 0xfffffffc05047812 */ /* 0x000fe200078ec0ff */
[----:B------:R-:W-:Y:S01]  /*0f60*/  BSSY B0, `(.L_x_282) ;  /* 0x0000056000007945 */ /* 0x000fe20003800000 */
[----:B------:R-:W-:Y:S01]  /*0f70*/  SHF.R.S32.HI R22, RZ, 0x2, R5 ;  /* 0x00000002ff167819 */ /* 0x000fe20000011405 */
[----:B------:R-:W-:Y:S01]  /*0f80*/  IMAD R0, R9, c[0x0][0x17c], R0 ;  /* 0x00005f0009007a24 */ /* 0x000fe200078e0200 */
[-C--:B------:R-:W-:Y:S01]  /*0f90*/  LEA.HI R21, R10, R48.reuse, RZ, 0x3 ;  /* 0x000000300a157211 */ /* 0x080fe200078f18ff */
[----:B------:R-:W-:Y:S01]  /*0fa0*/  IMAD.IADD R41, R48, 0x1, -R4 ;  /* 0x0000000130297824 */ /* 0x000fe200078e0a04 */
[----:B------:R-:W-:Y:S01]  /*0fb0*/  SEL R4, R52, RZ, !P2 ;  /* 0x000000ff34047207 */ /* 0x000fe20005000000 */
[--C-:B------:R-:W-:Y:S01]  /*0fc0*/  IMAD.IADD R11, R172, 0x1, R22.reuse ;  /* 0x00000001ac0b7824 */ /* 0x100fe200078e0216 */
[----:B------:R-:W-:Y:S01]  /*0fd0*/  SHF.R.S32.HI R19, RZ, 0x3, R21 ;  /* 0x00000003ff137819 */ /* 0x000fe20000011415 */
[C---:B------:R-:W-:Y:S01]  /*0fe0*/  IMAD R31, R41.reuse, 0x20, R22 ;  /* 0x00000020291f7824 */ /* 0x040fe200078e0216 */
[----:B------:R-:W-:Y:S01]  /*0ff0*/  LEA.HI R126, R10, R48, RZ, 0x5 ;  /* 0x000000300a7e7211 */ /* 0x000fe200078f28ff */
[----:B------:R-:W-:Y:S01]  /*1000*/  IMAD.SHL.U32 R226, R41, 0x8, RZ ;  /* 0x0000000829e27824 */ /* 0x000fe200078e00ff */
[----:B------:R-:W-:Y:S01]  /*1010*/  ISETP.GE.AND P4, PT, R11, R12, PT ;  /* 0x0000000c0b00720c */ /* 0x000fe20003f86270 */
[----:B------:R-:W-:Y:S01]  /*1020*/  IMAD.IADD R5, R172, 0x1, R31 ;  /* 0x00000001ac057824 */ /* 0x000fe200078e021f */
[----:B------:R2:W-:Y:S01]  /*1030*/  STL [R1+0x1c], R31 ;  /* 0x00001c1f01007387 */ /* 0x0005e20000100800 */
[----:B------:R-:W-:Y:S01]  /*1040*/  SHF.R.S32.HI R125, RZ, 0x5, R126 ;  /* 0x00000005ff7d7819 */ /* 0x000fe2000001147e */
[----:B-1----:R-:W-:Y:S01]  /*1050*/  IMAD.WIDE.U32 R2, R9, c[0x0][0x178], RZ ;  /* 0x00005e0009027a25 */ /* 0x002fe200078e00ff */
[----:B------:R-:W-:-:S03]  /*1060*/  IADD3 R51, R226, 0x40, RZ ;  /* 0x00000040e2337810 */ /* 0x000fc60007ffe0ff */
[----:B------:R-:W-:Y:S01]  /*1070*/  IMAD.IADD R3, R3, 0x1, R0 ;  /* 0x0000000103037824 */ /* 0x000fe200078e0200 */
[----:B------:R-:W-:Y:S01]  /*1080*/  SHF.R.S32.HI R0, RZ, 0x1f, R52 ;  /* 0x0000001fff007819 */ /* 0x000fe20000011434 */
[----:B------:R-:W-:-:S03]  /*1090*/  @P3 IMAD.HI.U32 R8, R5, c[0x0][0x2c8], RZ ;  /* 0x0000b20005083a27 */ /* 0x000fc600078e00ff */
[----:B------:R-:W-:Y:S01]  /*10a0*/  SEL R7, R0, RZ, !P2 ;  /* 0x000000ff00077207 */ /* 0x000fe20005000000 */
[----:B------:R-:W-:-:S04]  /*10b0*/  IMAD.WIDE.U32 R2, R29, c[0x0][0x1b8], R2 ;  /* 0x00006e001d027a25 */ /* 0x000fc800078e0002 */
[----:B------:R-:W-:Y:S02]  /*10c0*/  IMAD.IADD R3, R3, 0x1, R6 ;  /* 0x0000000103037824 */ /* 0x000fe400078e0206 */
[----:B------:R-:W-:Y:S01]  /*10d0*/  IMAD.MOV.U32 R0, RZ, RZ, R5 ;  /* 0x000000ffff007224 */ /* 0x000fe200078e0005 */
[----:B------:R-:W-:Y:S01]  /*10e0*/  @P3 SHF.R.U32.HI R0, RZ, c[0x0][0x2cc], R8 ;  /* 0x0000b300ff003a19 */ /* 0x000fe20000011608 */
[----:B------:R-:W-:Y:S01]  /*10f0*/  IMAD R6, R7, c[0x0][0x1c0], RZ ;  /* 0x0000700007067a24 */ /* 0x000fe200078e02ff */
[----:B------:R-:W-:Y:S01]  /*1100*/  ISETP.GE.AND P3, PT, R51, c[0x0][0x198], PT ;  /* 0x0000660033007a0c */ /* 0x000fe20003f66270 */
[----:B------:R-:W-:-:S04]  /*1110*/  IMAD.WIDE.U32 R2, R4, c[0x0][0x1c0], R2 ;  /* 0x0000700004027a25 */ /* 0x000fc800078e0002 */
[----:B------:R-:W-:Y:S01]  /*1120*/  IMAD R7, R4, c[0x0][0x1c4], R6 ;  /* 0x0000710004077a24 */ /* 0x000fe200078e0206 */
[--C-:B------:R-:W-:Y:S01]  /*1130*/  SHF.R.S32.HI R6, RZ, 0x1f, R0.reuse ;  /* 0x0000001fff067819 */ /* 0x100fe20000011400 */
[----:B------:R-:W-:Y:S02]  /*1140*/  IMAD.MOV R4, RZ, RZ, -R0 ;  /* 0x000000ffff047224 */ /* 0x000fe400078e0a00 */
[----:B------:R-:W-:Y:S02]  /*1150*/  IMAD.IADD R3, R3, 0x1, R7 ;  /* 0x0000000103037824 */ /* 0x000fe400078e0207 */
[----:B------:R-:W-:Y:S02]  /*1160*/  IMAD R6, R6, c[0x0][0x1b0], RZ ;  /* 0x00006c0006067a24 */ /* 0x000fe400078e02ff */
[----:B------:R-:W-:Y:S01]  /*1170*/  IMAD R4, R4, c[0x0][0x2c4], R5 ;  /* 0x0000b10004047a24 */ /* 0x000fe200078e0205 */
[----:B------:R-:W-:Y:S01]  /*1180*/  LOP3.LUT R5, R20, 0xfffffff0, RZ, 0xc0, !PT ;  /* 0xfffffff014057812 */ /* 0x000fe200078ec0ff */
[----:B------:R-:W-:-:S02]  /*1190*/  IMAD R6, R0, c[0x0][0x1b4], R6 ;  /* 0x00006d0000067a24 */ /* 0x000fc400078e0206 */
[----:B------:R-:W-:Y:S01]  /*11a0*/  IMAD.WIDE.U32 R2, R0, c[0x0][0x1b0], R2 ;  /* 0x00006c0000027a25 */ /* 0x000fe200078e0002 */
[----:B------:R-:W-:-:S03]  /*11b0*/  SHF.R.S32.HI R0, RZ, 0x1f, R4 ;  /* 0x0000001fff007819 */ /* 0x000fc60000011404 */
[----:B------:R-:W-:Y:S02]  /*11c0*/  IMAD.IADD R16, R48, 0x1, -R5 ;  /* 0x0000000130107824 */ /* 0x000fe400078e0a05 */
[----:B------:R-:W-:Y:S02]  /*11d0*/  IMAD R0, R0, c[0x0][0x1a8], RZ ;  /* 0x00006a0000007a24 */ /* 0x000fe400078e02ff */
[----:B------:R-:W-:Y:S01]  /*11e0*/  IMAD.SHL.U32 R5, R19, 0x40, RZ ;  /* 0x0000004013057824 */ /* 0x000fe200078e00ff */
[----:B------:R-:W-:Y:S01]  /*11f0*/  LEA.HI R17, R16, R16, RZ, 0x1 ;  /* 0x0000001010117211 */ /* 0x000fe200078f08ff */
[----:B------:R-:W-:Y:S02]  /*1200*/  IMAD.IADD R3, R3, 0x1, R6 ;  /* 0x0000000103037824 */ /* 0x000fe400078e0206 */
[C---:B------:R-:W-:Y:S01]  /*1210*/  IMAD R6, R4.reuse, c[0x0][0x1ac], R0 ;  /* 0x00006b0004067a24 */ /* 0x040fe200078e0200 */
[----:B------:R-:W-:Y:S01]  /*1220*/  LOP3.LUT R0, R5, 0xc0, RZ, 0xc0, !PT ;  /* 0x000000c005007812 */ /* 0x000fe200078ec0ff */
[----:B------:R-:W-:Y:S01]  /*1230*/  IMAD.WIDE.U32 R2, R4, c[0x0][0x1a8], R2 ;  /* 0x00006a0004027a25 */ /* 0x000fe200078e0002 */
[----:B------:R-:W-:-:S02]  /*1240*/  SHF.R.S32.HI R5, RZ, 0x1, R17 ;  /* 0x00000001ff057819 */ /* 0x000fc40000011411 */
[----:B------:R-:W-:Y:S01]  /*1250*/  SHF.R.S32.HI R4, RZ, 0x1f, R17 ;  /* 0x0000001fff047819 */ /* 0x000fe20000011411 */
[----:B------:R-:W-:Y:S01]  /*1260*/  IMAD.IADD R6, R3, 0x1, R6 ;  /* 0x0000000103067824 */ /* 0x000fe200078e0206 */
[----:B------:R-:W-:Y:S02]  /*1270*/  SHF.R.U32.HI R7, RZ, 0x3, R0 ;  /* 0x00000003ff077819 */ /* 0x000fe40000011600 */
[----:B------:R-:W-:Y:S02]  /*1280*/  LOP3.LUT R0, R0, 0x18, R226, 0xf8, !PT ;  /* 0x0000001800007812 */ /* 0x000fe400078ef8e2 */
[----:B------:R-:W-:Y:S02]  /*1290*/  LEA.HI R3, R4, R5, RZ, 0x2 ;  /* 0x0000000504037211 */ /* 0x000fe400078f10ff */
[----:B------:R-:W-:Y:S02]  /*12a0*/  LEA R14, P0, R2, c[0x0][0x160], 0x1 ;  /* 0x00005800020e7a11 */ /* 0x000fe400078008ff */
[----:B------:R-:W-:-:S02]  /*12b0*/  LOP3.LUT R4, R0, R7, RZ, 0x3c, !PT ;  /* 0x0000000700047212 */ /* 0x000fc400078e3cff */
[----:B------:R-:W-:Y:S02]  /*12c0*/  LOP3.LUT R0, R3, 0xfffffffc, RZ, 0xc0, !PT ;  /* 0xfffffffc03007812 */ /* 0x000fe400078ec0ff */
[----:B------:R-:W-:Y:S02]  /*12d0*/  LEA.HI.X R13, R2, c[0x0][0x164], R6, 0x1, P0 ;  /* 0x00005900020d7a11 */ /* 0x000fe400000f0c06 */
[----:B------:R-:W-:Y:S01]  /*12e0*/  LEA.HI R6, R22, R22, RZ, 0x1 ;  /* 0x0000001616067211 */ /* 0x000fe200078f08ff */
[----:B------:R-:W-:Y:S01]  /*12f0*/  IMAD.IADD R18, R5, 0x1, -R0 ;  /* 0x0000000105127824 */ /* 0x000fe200078e0a00 */
[----:B------:R2:W1:Y:S01]  /*1300*/  SHFL.IDX PT, R2, R14, RZ, 0x1c1f ;  /* 0x001c1fff0e027589 */ /* 0x00046200000e0000 */
[----:B------:R-:W-:Y:S01]  /*1310*/  IMAD.MOV.U32 R5, RZ, RZ, 0x10 ;  /* 0x00000010ff057424 */ /* 0x000fe200078e00ff */
[----:B------:R-:W-:Y:S02]  /*1320*/  LOP3.LUT R0, R6, 0x7fffffe, RZ, 0xc0, !PT ;  /* 0x07fffffe06007812 */ /* 0x000fe400078ec0ff */
[----:B------:R-:W-:Y:S01]  /*1330*/  LOP3.LUT P0, RZ, R18, 0x2, RZ, 0xc0, !PT ;  /* 0x0000000212ff7812 */ /* 0x000fe2000780c0ff */
[----:B------:R2:W3:Y:S02]  /*1340*/  SHFL.IDX PT, R3, R13, RZ, 0x1c1f ;  /* 0x001c1fff0d037589 */ /* 0x0004e400000e0000 */
[----:B------:R-:W-:-:S04]  /*1350*/  IMAD.IADD R0, R22, 0x1, -R0 ;  /* 0x0000000116007824 */ /* 0x000fc800078e0a00 */
[----:B------:R-:W-:-:S04]  /*1360*/  IMAD R0, R125, 0x8, R0 ;  /* 0x000000087d007824 */ /* 0x000fc800078e0200 */
[----:B------:R-:W-:Y:S01]  /*1370*/  IMAD.U32 R222, R0, 0x20, R4 ;  /* 0x0000002000de7824 */ /* 0x000fe200078e0004 */
[----:B------:R-:W-:Y:S01]  /*1380*/  SEL R4, R5, 0xfffffff0, !P0 ;  /* 0xfffffff005047807 */ /* 0x000fe20004000000 */
[----:B------:R-:W-:Y:S01]  /*1390*/  @!P1 IMAD.MOV.U32 R15, RZ, RZ, R52 ;  /* 0x000000ffff0f9224 */ /* 0x000fe200078e0034 */
[C---:B------:R-:W-:Y:S02]  /*13a0*/  IADD3 R52, R226.reuse, 0x20, RZ ;  /* 0x00000020e2347810 */ /* 0x040fe40007ffe0ff */
[----:B------:R-:W-:Y:S02]  /*13b0*/  ISETP.GE.AND P1, PT, R226, c[0x0][0x198], PT ;  /* 0x00006600e2007a0c */ /* 0x000fe40003f26270 */
[----:B------:R-:W-:Y:S01]  /*13c0*/  ISETP.GE.AND P2, PT, R52, c[0x0][0x198], PT ;  /* 0x0000660034007a0c */ /* 0x000fe20003f46270 */
[----:B------:R-:W-:Y:S07]  /*13d0*/  @P4 BRA `(.L_x_283) ;  /* 0x000000e000004947 */ /* 0x000fee0003800000 */
[----:B-123--:R-:W-:Y:S01]  /*13e0*/  SHF.R.S32.HI R5, RZ, 0x1f, R52 ;  /* 0x0000001fff057819 */ /* 0x00efe20000011434 */
[----:B------:R-:W-:Y:S01]  /*13f0*/  IMAD.WIDE R8, R226, 0x2, R2 ;  /* 0x00000002e2087825 */ /* 0x000fe200078e0202 */
[----:B------:R-:W-:-:S02]  /*1400*/  SHF.R.S32.HI R0, RZ, 0x1f, R51 ;  /* 0x0000001fff007819 */ /* 0x000fc40000011433 */
[----:B------:R-:W-:Y:S02]  /*1410*/  LEA.HI R5, R5, R52, RZ, 0x3 ;  /* 0x0000003405057211 */ /* 0x000fe400078f18ff */
[----:B------:R-:W-:Y:S02]  /*1420*/  LEA.HI R0, R0, R51, RZ, 0x3 ;  /* 0x0000003300007211 */ /* 0x000fe400078f18ff */
        /* <DEDUP_REMOVED lines=9> */
.L_x_283:
[----:B-123--:R-:W-:Y:S05]  /*14c0*/  BSYNC B0 ;  /* 0x0000000000007941 */ /* 0x00efea0003800000 */
.L_x_282:
        /* <DEDUP_REMOVED lines=20> */
.L_x_285:
[----:B------:R-:W-:Y:S05]  /*1610*/  BSYNC B0 ;  /* 0x0000000000007941 */ /* 0x000fea0003800000 */
.L_x_284:
        /* <DEDUP_REMOVED lines=20> */
.L_x_287:
[----:B------:R-:W-:Y:S05]  /*1760*/  BSYNC B0 ;  /* 0x0000000000007941 */ /* 0x000fea0003800000 */
.L_x_286:
[----:B---3--:R-:W-:Y:S01]  /*1770*/  SHFL.IDX PT, R2, R14, 0x3, 0x1c1f ;  /* 0x007c1f000e027f89 */ /* 0x008fe200000e0000 */
[----:B------:R-:W-:Y:S01]  /*1780*/  IADD3 R0, R11, 0x60, RZ ;  /* 0x000000600b007810 */ /* 0x000fe20007ffe0ff */
[----:B------:R-:W-:Y:S01]  /*1790*/  IMAD.MOV.U32 R5, RZ, RZ, c[0x0][0x2b8] ;  /* 0x0000ae00ff057624 */ /* 0x000fe200078e00ff */
[----:B------:R-:W-:Y:S01]  /*17a0*/  SHF.R.S32.HI R9, RZ, 0x1f, R51 ;  /* 0x0000001fff097819 */ /* 0x000fe20000011433 */
[----:B----4-:R3:W4:Y:S01]  /*17b0*/  SHFL.IDX PT, R3, R13, 0x3, 0x1c1f ;  /* 0x007c1f000d037f89 */ /* 0x01072200000e0000 */
[----:B------:R-:W-:Y:S01]  /*17c0*/  ISETP.GE.AND P0, PT, R0, R12, PT ;  /* 0x0000000c0000720c */ /* 0x000fe20003f06270 */
[----:B------:R-:W-:Y:S01]  /*17d0*/  IMAD.MOV.U32 R40, RZ, RZ, 0x30 ;  /* 0x00000030ff287424 */ /* 0x000fe200078e00ff */
[----:B------:R-:W-:Y:S01]  /*17e0*/  ISETP.NE.AND P4, PT, R5, 0x1, PT ;  /* 0x000000010500780c */ /* 0x000fe20003f85270 */
[----:B------:R-:W-:Y:S01]  /*17f0*/  IMAD.SHL.U32 R222, R222, 0x2, RZ ;  /* 0x00000002dede7824 */ /* 0x000fe200078e00ff */
[----:B------:R-:W-:Y:S01]  /*1800*/  SHF.R.S32.HI R5, RZ, 0x1f, R52 ;  /* 0x0000001fff057819 */ /* 0x000fe20000011434 */
[----:B------:R-:W-:Y:S01]  /*1810*/  IMAD R43, R224, R40, -0x30 ;  /* 0xffffffd0e02b7424 */ /* 0x000fe200078e0228 */
[----:B-----5:R-:W-:Y:S01]  /*1820*/  SHF.R.S32.HI R8, RZ, 0x1f, R15 ;  /* 0x0000001fff087819 */ /* 0x020fe2000001140f */
[----:B------:R-:W-:Y:S01]  /*1830*/  IMAD.MOV.U32 R223, RZ, RZ, RZ ;  /* 0x000000ffffdf7224 */ /* 0x000fe200078e00ff */
[----:B------:R-:W-:Y:S01]  /*1840*/  LEA.HI R5, R5, R52, RZ, 0x3 ;  /* 0x0000003405057211 */ /* 0x000fe200078f18ff */
[----:B------:R-:W-:Y:S01]  /*1850*/  IMAD.IADD R0, R31, 0x1, R43 ;  /* 0x000000011f007824 */ /* 0x000fe200078e022b */
[----:B------:R-:W-:-:S02]  /*1860*/  LEA.HI R9, R9, R51, RZ, 0x3 ;  /* 0x0000003309097211 */ /* 0x000fc400078f18ff */
[----:B------:R-:W-:Y:S01]  /*1870*/  LOP3.LUT R50, R5, 0xfffffff8, RZ, 0xc0, !PT ;  /* 0xfffffff805327812 */ /* 0x000fe200078ec0ff */
[----:B-123--:R-:W-:-:S04]  /*1880*/  IMAD.WIDE.U32 R12, R15, c[0x0][0x2b0], RZ ;  /* 0x0000ac000f0c7a25 */ /* 0x00efc800078e00ff */
[----:B----4-:R-:W-:Y:S01]  /*1890*/  @!P0 IMAD.WIDE R6, R226, 0x2, R2 ;  /* 0x00000002e2068825 */ /* 0x010fe200078e0202 */
[----:B------:R-:W-:Y:S04]  /*18a0*/  STL.64 [R1+0x30], R12 ;  /* 0x0000300c01007387 */ /* 0x000fe80000100a00 */
[----:B------:R-:W-:Y:S01]  /*18b0*/  @!PT LDS RZ, [RZ] ;  /* 0x00000000fffff984 */ /* 0x000fe20000000800 */
[----:B------:R1:W-:Y:S01]  /*18c0*/  @!P0 LDGSTS.E.BYPASS.LTC128B.128 [R222+0x7880], [R6.64], !P1 ;  /* 0x0788000006de8fae */ /* 0x0003e2000c901d46 */
[----:B------:R-:W-:-:S04]  /*18d0*/  ISETP.GE.AND P1, PT, R0, R229, PT ;  /* 0x000000e50000720c */ /* 0x000fc80003f26270 */
[----:B------:R-:W-:Y:S01]  /*18e0*/  ISETP.GT.OR P1, PT, R31, 0x2f, P1 ;  /* 0x0000002f1f00780c */ /* 0x000fe20000f24670 */
[----:B-1----:R-:W-:Y:S02]  /*18f0*/  IMAD R6, R8, c[0x0][0x2b0], RZ ;  /* 0x0000ac0008067a24 */ /* 0x002fe400078e02ff */
[----:B------:R-:W-:Y:S01]  /*1900*/  IMAD.IADD R8, R0, 0x1, R49 ;  /* 0x0000000100087824 */ /* 0x000fe200078e0231 */
[----:B------:R-:W-:Y:S01]  /*1910*/  LOP3.LUT R49, R9, 0xfffffff8, RZ, 0xc0, !PT ;  /* 0xfffffff809317812 */ /* 0x000fe200078ec0ff */
[----:B------:R-:W-:Y:S02]  /*1920*/  IMAD R10, R15, c[0x0][0x2b4], R6 ;  /* 0x0000ad000f0a7a24 */ /* 0x000fe400078e0206 */
[----:B------:R-:W-:-:S04]  /*1930*/  @!P0 IMAD.WIDE R6, R50, 0x2, R2 ;  /* 0x0000000232068825 */ /* 0x000fc800078e0202 */
[----:B------:R-:W-:Y:S01]  /*1940*/  @!P0 IMAD.WIDE R2, R49, 0x2, R2 ;  /* 0x0000000231028825 */ /* 0x000fe200078e0202 */
[----:B------:R1:W-:Y:S03]  /*1950*/  @!P0 LDGSTS.E.BYPASS.LTC128B.128 [R222+0x9880], [R6.64], !P2 ;  /* 0x0988000006de8fae */ /* 0x0003e6000d101d46 */
[----:B------:R-:W-:Y:S01]  /*1960*/  @P4 IMAD.HI.U32 R5, R8, c[0x0][0x2bc], RZ ;  /* 0x0000af0008054a27 */ /* 0x000fe200078e00ff */
[----:B------:R2:W-:Y:S03]  /*1970*/  @!P0 LDGSTS.E.BYPASS.LTC128B.128 [R222+0xb880], [R2.64], !P3 ;  /* 0x0b88000002de8fae */ /* 0x0005e6000d901d46 */
[----:B------:R-:W-:Y:S01]  /*1980*/  IMAD.MOV.U32 R0, RZ, RZ, R8 ;  /* 0x000000ffff007224 */ /* 0x000fe200078e0008 */
[----:B------:R-:W0:Y:S01]  /*1990*/  LDGDEPBAR ;  /* 0x00000000000079af */ /* 0x000e220000000000 */
[----:B------:R-:W-:Y:S01]  /*19a0*/  @P4 SHF.R.U32.HI R0, RZ, c[0x0][0x2c0], R5 ;  /* 0x0000b000ff004a19 */ /* 0x000fe20000011605 */
[----:B------:R-:W-:-:S03]  /*19b0*/  IMAD.IADD R11, R13, 0x1, R10 ;  /* 0x000000010d0b7824 */ /* 0x000fc600078e020a */
[C---:B------:R-:W-:Y:S02]  /*19c0*/  @!P1 IADD3 R5, P2, R0.reuse, R12, RZ ;  /* 0x0000000c00059210 */ /* 0x040fe40007f5e0ff */
[----:B------:R3:W-:Y:S02]  /*19d0*/  STL [R1+0x38], R11 ;  /* 0x0000380b01007387 */ /* 0x0007e40000100800 */
[----:B-1----:R-:W-:Y:S02]  /*19e0*/  @!P1 LEA.HI.X.SX32 R7, R0, R11, 0x1, P2 ;  /* 0x0000000b00079211 */ /* 0x002fe400010f0eff */
[----:B------:R-:W-:-:S04]  /*19f0*/  @!P1 LEA R6, P2, R5, c[0x0][0x2a0], 0x2 ;  /* 0x0000a80005069a11 */ /* 0x000fc800078410ff */
[----:B------:R-:W-:Y:S01]  /*1a00*/  @!P1 LEA.HI.X R7, R5, c[0x0][0x2a4], R7, 0x2, P2 ;  /* 0x0000a90005079a11 */ /* 0x000fe200010f1407 */
[----:B------:R-:W-:Y:S06]  /*1a10*/  BAR.SYNC.DEFER_BLOCKING 0x0 ;  /* 0x0000000000007b1d */ /* 0x000fec0000010000 */
[----:B------:R-:W4:Y:S01]  /*1a20*/  @!P1 LDG.E R223, [R6.64] ;  /* 0x0000000606df9981 */ /* 0x000f22000c1e1900 */
[----:B------:R-:W-:Y:S01]  /*1a30*/  IMAD.MOV R0, RZ, RZ, -R0 ;  /* 0x000000ffff007224 */ /* 0x000fe200078e0a00 */
[----:B------:R-:W-:Y:S01]  /*1a40*/  ISETP.GE.AND P6, PT, R226, c[0x0][0x1d4], PT ;  /* 0x00007500e2007a0c */ /* 0x000fe20003fc6270 */
[----:B---3--:R-:W-:Y:S01]  /*1a50*/  IMAD.WIDE.U32 R10, R29, c[0x0][0x1e8], RZ ;  /* 0x00007a001d0a7a25 */ /* 0x008fe200078e00ff */
[----:B------:R-:W-:Y:S01]  /*1a60*/  ISETP.GE.AND P5, PT, R52, c[0x0][0x1d4], PT ;  /* 0x0000750034007a0c */ /* 0x000fe20003fa6270 */
[----:B------:R-:W-:Y:S01]  /*1a70*/  BSSY B0, `(.L_x_288) ;  /* 0x00000ac000007945 */ /* 0x000fe20003800000 */
[----:B------:R-:W-:Y:S01]  /*1a80*/  ISETP.GE.AND P4, PT, R51, c[0x0][0x1d4], PT ;  /* 0x0000750033007a0c */ /* 0x000fe20003f86270 */
[----:B------:R-:W-:Y:S01]  /*1a90*/  IMAD R225, R0, c[0x0][0x2b8], R8 ;  /* 0x0000ae0000e17a24 */ /* 0x000fe200078e0208 */
[----:B------:R-:W-:Y:S01]  /*1aa0*/  ISETP.GE.AND P3, PT, R226, c[0x0][0x1d4], PT ;  /* 0x00007500e2007a0c */ /* 0x000fe20003f66270 */
[----:B------:R-:W-:Y:S01]  /*1ab0*/  IMAD R40, R224, -0x30, R40 ;  /* 0xffffffd0e0287824 */ /* 0x000fe200078e0228 */
[----:B------:R-:W-:Y:S01]  /*1ac0*/  ISETP.GE.AND P2, PT, R52, c[0x0][0x1d4], PT ;  /* 0x0000750034007a0c */ /* 0x000fe20003f46270 */
[----:B--2---:R-:W-:Y:S01]  /*1ad0*/  IMAD.WIDE.U32 R2, R225, c[0x0][0x1e0], RZ ;  /* 0x00007800e1027a25 */ /* 0x004fe200078e00ff */
[----:B------:R-:W-:-:S02]  /*1ae0*/  SHF.R.S32.HI R12, RZ, 0x1f, R225 ;  /* 0x0000001fff0c7819 */ /* 0x000fc400000114e1 */
[----:B------:R-:W-:Y:S01]  /*1af0*/  ISETP.GE.AND P1, PT, R51, c[0x0][0x1d4], PT ;  /* 0x0000750033007a0c */ /* 0x000fe20003f26270 */
[----:B------:R-:W-:Y:S01]  /*1b00*/  IMAD.IADD R42, R229, 0x1, R40 ;  /* 0x00000001e52a7824 */ /* 0x000fe200078e0228 */
[----:B------:R-:W-:Y:S01]  /*1b10*/  IADD3 R124, R224, -0x1, RZ ;  /* 0xffffffffe07c7810 */ /* 0x000fe20007ffe0ff */
[----:B------:R-:W-:Y:S02]  /*1b20*/  IMAD R0, R12, c[0x0][0x1e0], RZ ;  /* 0x000078000c007a24 */ /* 0x000fe400078e02ff */
[----:B------:R-:W-:-:S04]  /*1b30*/  IMAD.WIDE.U32 R14, R29, c[0x0][0x210], RZ ;  /* 0x000084001d0e7a25 */ /* 0x000fc800078e00ff */
[----:B------:R-:W-:-:S04]  /*1b40*/  IMAD R0, R225, c[0x0][0x1e4], R0 ;  /* 0x00007900e1007a24 */ /* 0x000fc800078e0200 */
[----:B------:R-:W-:Y:S02]  /*1b50*/  IMAD.IADD R3, R3, 0x1, R0 ;  /* 0x0000000103037824 */ /* 0x000fe400078e0200 */
[----:B------:R-:W-:-:S04]  /*1b60*/  IMAD R0, R61, c[0x0][0x1e8], RZ ;  /* 0x00007a003d007a24 */ /* 0x000fc800078e02ff */
[----:B------:R-:W-:-:S04]  /*1b70*/  IMAD R0, R29, c[0x0][0x1ec], R0 ;  /* 0x00007b001d007a24 */ /* 0x000fc800078e0200 */
[----:B------:R-:W-:Y:S01]  /*1b80*/  IMAD.IADD R9, R11, 0x1, R0 ;  /* 0x000000010b097824 */ /* 0x000fe200078e0200 */
[----:B----4-:R-:W-:Y:S01]  /*1b90*/  SHF.R.S32.HI R13, RZ, 0x1f, R223 ;  /* 0x0000001fff0d7819 */ /* 0x010fe200000114df */
[----:B------:R-:W-:-:S04]  /*1ba0*/  IMAD.WIDE.U32 R2, R223, c[0x0][0x1f0], R2 ;  /* 0x00007c00df027a25 */ /* 0x000fc800078e0002 */
[----:B------:R-:W-:Y:S01]  /*1bb0*/  IMAD R5, R13, c[0x0][0x1f0], RZ ;  /* 0x00007c000d057a24 */ /* 0x000fe200078e02ff */
[----:B------:R-:W-:-:S03]  /*1bc0*/  IADD3 R0, P0, R10, R2, RZ ;  /* 0x000000020a007210 */ /* 0x000fc60007f1e0ff */
[----:B------:R-:W-:-:S05]  /*1bd0*/  IMAD R5, R223, c[0x0][0x1f4], R5 ;  /* 0x00007d00df057a24 */ /* 0x000fca00078e0205 */
[----:B------:R-:W-:Y:S02]  /*1be0*/  IADD3.X R2, R9, R3, R5, P0, !PT ;  /* 0x0000000309027210 */ /* 0x000fe400007fe405 */
[----:B------:R-:W-:Y:S02]  /*1bf0*/  LEA R6, P0, R0, c[0x0][0x1c8], 0x1 ;  /* 0x0000720000067a11 */ /* 0x000fe400078008ff */
[----:B------:R-:W-:Y:S02]  /*1c00*/  IMNMX R5, R42, 0x30, PT ;  /* 0x000000302a057817 */ /* 0x000fe40003800200 */
[----:B------:R-:W-:Y:S02]  /*1c10*/  LEA.HI.X R0, R0, c[0x0][0x1cc], R2, 0x1, P0 ;  /* 0x0000730000007a11 */ /* 0x000fe400000f0c02 */
[----:B------:R-:W-:Y:S01]  /*1c20*/  SHFL.IDX PT, R2, R6, RZ, 0x1c1f ;  /* 0x001c1fff06027589 */ /* 0x000fe200000e0000 */
[----:B------:R-:W-:-:S03]  /*1c30*/  IMAD.IADD R5, R5, 0x1, -R22 ;  /* 0x0000000105057824 */ /* 0x000fc600078e0a16 */
[----:B------:R-:W1:Y:S02]  /*1c40*/  SHFL.IDX PT, R3, R0, RZ, 0x1c1f ;  /* 0x001c1fff00037589 */ /* 0x000e6400000e0000 */
[----:B------:R-:W-:Y:S02]  /*1c50*/  ISETP.GE.AND P0, PT, R5, 0x1, PT ;  /* 0x000000010500780c */ /* 0x000fe40003f06270 */
[----:B------:R-:W-:Y:S04]  /*1c60*/  SHFL.IDX PT, R6, R6, 0x1, 0x1c1f ;  /* 0x003c1f0006067f89 */ /* 0x000fe800000e0000 */
[----:B------:R2:W3:Y:S07]  /*1c70*/  SHFL.IDX PT, R7, R0, 0x1, 0x1c1f ;  /* 0x003c1f0000077f89 */ /* 0x0004ee00000e0000 */
[----:B-1----:R-:W-:-:S04]  /*1c80*/  @P0 IMAD.WIDE R10, R226, 0x2, R2 ;  /* 0x00000002e20a0825 */ /* 0x002fc800078e0202 */
[--C-:B------:R-:W-:Y:S01]  /*1c90*/  @P0 IMAD.WIDE R8, R50, 0x2, R2.reuse ;  /* 0x0000000232080825 */ /* 0x100fe200078e0202 */
[----:B------:R3:W-:Y:S03]  /*1ca0*/  @P0 LDGSTS.E.BYPASS.LTC128B.128 [R222+0x3c80], [R10.64], !P6 ;  /* 0x03c800000ade0fae */ /* 0x0007e6000f101d46 */
[----:B------:R-:W-:Y:S01]  /*1cb0*/  @P0 IMAD.WIDE R2, R49, 0x2, R2 ;  /* 0x0000000231020825 */ /* 0x000fe200078e0202 */
[----:B------:R1:W-:Y:S03]  /*1cc0*/  @P0 LDGSTS.E.BYPASS.LTC128B.128 [R222+0x4880], [R8.64], !P5 ;  /* 0x0488000008de0fae */ /* 0x0003e6000e901d46 */
[----:B--2---:R-:W-:Y:S01]  /*1cd0*/  IMAD R0, R12, c[0x0][0x208], RZ ;  /* 0x000082000c007a24 */ /* 0x004fe200078e02ff */
[----:B------:R2:W-:Y:S01]  /*1ce0*/  @P0 LDGSTS.E.BYPASS.LTC128B.128 [R222+0x5480], [R2.64], !P4 ;  /* 0x0548000002de0fae */ /* 0x0005e2000e101d46 */
[----:B------:R-:W-:Y:S01]  /*1cf0*/  ISETP.GT.AND P0, PT, R5, 0x20, PT ;  /* 0x000000200500780c */ /* 0x000fe20003f04270 */
[----:B------:R-:W-:-:S02]  /*1d00*/  IMAD R5, R13, c[0x0][0x218], RZ ;  /* 0x000086000d057a24 */ /* 0x000fc400078e02ff */
[----:B------:R-:W-:Y:S02]  /*1d10*/  IMAD R0, R225, c[0x0][0x20c], R0 ;  /* 0x00008300e1007a24 */ /* 0x000fe400078e0200 */
[----:B------:R-:W-:-:S08]  /*1d20*/  IMAD R5, R223, c[0x0][0x21c], R5 ;  /* 0x00008700df057a24 */ /* 0x000fd000078e0205 */
[----:B---3--:R-:W-:-:S04]  /*1d30*/  @P0 IMAD.WIDE R10, R226, 0x2, R6 ;  /* 0x00000002e20a0825 */ /* 0x008fc800078e0206 */
[--C-:B-1----:R-:W-:Y:S01]  /*1d40*/  @P0 IMAD.WIDE R8, R50, 0x2, R6.reuse ;  /* 0x0000000232080825 */ /* 0x102fe200078e0206 */
[----:B------:R1:W-:Y:S03]  /*1d50*/  @P0 LDGSTS.E.BYPASS.LTC128B.128 [R222+0x4480], [R10.64], !P6 ;  /* 0x044800000ade0fae */ /* 0x0003e6000f101d46 */
[----:B------:R-:W-:Y:S01]  /*1d60*/  @P0 IMAD.WIDE R6, R49, 0x2, R6 ;  /* 0x0000000231060825 */ /* 0x000fe200078e0206 */
[----:B------:R3:W-:Y:S03]  /*1d70*/  @P0 LDGSTS.E.BYPASS.LTC128B.128 [R222+0x5080], [R8.64], !P5 ;  /* 0x0508000008de0fae */ /* 0x0007e6000e901d46 */
[----:B--2---:R-:W-:Y:S01]  /*1d80*/  IMAD.WIDE.U32 R2, R225, c[0x0][0x208], RZ ;  /* 0x00008200e1027a25 */ /* 0x004fe200078e00ff */
[----:B------:R2:W-:Y:S01]  /*1d90*/  @P0 LDGSTS.E.BYPASS.LTC128B.128 [R222+0x5c80], [R6.64], !P4 ;  /* 0x05c8000006de0fae */ /* 0x0005e2000e101d46 */
[----:B------:R-:W-:-:S02]  /*1da0*/  ISETP.GT.AND P4, PT, R31, 0x2f, PT ;  /* 0x0000002f1f00780c */ /* 0x000fc40003f84270 */
[----:B------:R-:W-:Y:S01]  /*1db0*/  IMAD.IADD R3, R3, 0x1, R0 ;  /* 0x0000000103037824 */ /* 0x000fe200078e0200 */
[----:B------:R-:W0:Y:S01]  /*1dc0*/  LDGDEPBAR ;  /* 0x00000000000079af */ /* 0x000e220000000000 */
[----:B------:R-:W-:Y:S02]  /*1dd0*/  IMAD R0, R61, c[0x0][0x210], RZ ;  /* 0x000084003d007a24 */ /* 0x000fe400078e02ff */
[----:B------:R-:W-:-:S04]  /*1de0*/  IMAD.WIDE.U32 R2, R223, c[0x0][0x218], R2 ;  /* 0x00008600df027a25 */ /* 0x000fc800078e0002 */
[----:B------:R-:W-:Y:S01]  /*1df0*/  IMAD R0, R29, c[0x0][0x214], R0 ;  /* 0x000085001d007a24 */ /* 0x000fe200078e0200 */
[----:B------:R-:W-:-:S03]  /*1e00*/  IADD3 R2, P0, R14, R2, RZ ;  /* 0x000000020e027210 */ /* 0x000fc60007f1e0ff */
[----:B-1----:R-:W-:Y:S01]  /*1e10*/  IMAD.IADD R11, R15, 0x1, R0 ;  /* 0x000000010f0b7824 */ /* 0x002fe200078e0200 */
[----:B------:R-:W-:Y:S02]  /*1e20*/  SHF.R.S32.HI R10, RZ, 0x4, R20 ;  /* 0x00000004ff0a7819 */ /* 0x000fe40000011414 */
[----:B---3--:R-:W-:Y:S02]  /*1e30*/  LOP3.LUT R8, R17, 0x7fffffe, RZ, 0xc0, !PT ;  /* 0x07fffffe11087812 */ /* 0x008fe400078ec0ff */
[----:B------:R-:W-:Y:S02]  /*1e40*/  IADD3.X R3, R11, R3, R5, P0, !PT ;  /* 0x000000030b037210 */ /* 0x000fe400007fe405 */
[----:B--2---:R-:W-:Y:S01]  /*1e50*/  LOP3.LUT R7, R21, 0xfffffff8, RZ, 0xc0, !PT ;  /* 0xfffffff815077812 */ /* 0x004fe200078ec0ff */
[----:B------:R-:W-:Y:S01]  /*1e60*/  IMAD.IADD R29, R16, 0x1, -R8 ;  /* 0x00000001101d7824 */ /* 0x000fe200078e0a08 */
[----:B------:R-:W-:Y:S01]  /*1e70*/  LEA.HI R6, R20, R10, RZ, 0x1 ;  /* 0x0000000a14067211 */ /* 0x000fe200078f08ff */
[----:B------:R-:W-:-:S04]  /*1e80*/  DEPBAR.LE SB0, 0x1 ;  /* 0x000080400000791a */ /* 0x000fc80000000000 */
[----:B------:R-:W-:Y:S01]  /*1e90*/  IMAD.IADD R7, R48, 0x1, -R7 ;  /* 0x0000000130077824 */ /* 0x000fe200078e0a07 */
[----:B------:R-:W-:Y:S01]  /*1ea0*/  LEA R30, P0, R2, c[0x0][0x1f8], 0x1 ;  /* 0x00007e00021e7a11 */ /* 0x000fe200078008ff */
[----:B------:R-:W-:-:S04]  /*1eb0*/  DEPBAR.LE SB0, 0x0 ;  /* 0x000080000000791a */ /* 0x000fc80000000000 */
[C---:B------:R-:W-:Y:S01]  /*1ec0*/  LEA.HI R0, R7.reuse, R7, RZ, 0x1 ;  /* 0x0000000707007211 */ /* 0x040fe200078f08ff */
[----:B------:R-:W-:Y:S01]  /*1ed0*/  SHFL.IDX PT, R24, R30, RZ, 0x1c1f ;  /* 0x001c1fff1e187589 */ /* 0x000fe200000e0000 */
[----:B------:R-:W-:Y:S02]  /*1ee0*/  SHF.R.S32.HI R9, RZ, 0x1f, R16 ;  /* 0x0000001fff097819 */ /* 0x000fe40000011410 */
[----:B------:R-:W-:Y:S02]  /*1ef0*/  LOP3.LUT R5, R0, 0x3fffffe, RZ, 0xc0, !PT ;  /* 0x03fffffe00057812 */ /* 0x000fe400078ec0ff */
[----:B------:R-:W-:Y:S02]  /*1f00*/  SHF.R.S32.HI R0, RZ, 0x1, R0 ;  /* 0x00000001ff007819 */ /* 0x000fe40000011400 */
[----:B------:R-:W-:Y:S01]  /*1f10*/  LOP3.LUT R6, R6, 0xfffffffe, RZ, 0xc0, !PT ;  /* 0xfffffffe06067812 */ /* 0x000fe200078ec0ff */
[----:B------:R-:W-:Y:S01]  /*1f20*/  IMAD.IADD R5, R7, 0x1, -R5 ;  /* 0x0000000107057824 */ /* 0x000fe200078e0a05 */
[----:B------:R-:W-:Y:S01]  /*1f30*/  LEA.HI.X R28, R2, c[0x0][0x1fc], R3, 0x1, P0 ;  /* 0x00007f00021c7a11 */ /* 0x000fe200000f0c03 */
[----:B------:R-:W-:Y:S01]  /*1f40*/  IMAD.SHL.U32 R2, R0, 0x40, RZ ;  /* 0x0000004000027824 */ /* 0x000fe200078e00ff */
[----:B------:R-:W-:Y:S01]  /*1f50*/  LEA.HI R9, R9, R16, RZ, 0x3 ;  /* 0x0000001009097211 */ /* 0x000fe200078f18ff */
[----:B------:R-:W-:Y:S01]  /*1f60*/  IMAD.SHL.U32 R3, R18, 0x40, RZ ;  /* 0x0000004012037824 */ /* 0x000fe200078e00ff */
[----:B------:R-:W-:Y:S01]  /*1f70*/  IADD3 R8, R10, -R6, RZ ;  /* 0x800000060a087210 */ /* 0x000fe20007ffe0ff */
[----:B------:R-:W-:Y:S01]  /*1f80*/  IMAD.SHL.U32 R10, R19, 0x8, RZ ;  /* 0x00000008130a7824 */ /* 0x000fe200078e00ff */
[----:B------:R-:W-:Y:S01]  /*1f90*/  BAR.SYNC.DEFER_BLOCKING 0x0 ;  /* 0x0000000000007b1d */ /* 0x000fe20000010000 */
[----:B------:R-:W-:Y:S01]  /*1fa0*/  LOP3.LUT P0, RZ, R0, 0x2, RZ, 0xc0, !PT ;  /* 0x0000000200ff7812 */ /* 0x000fe2000780c0ff */
[----:B------:R-:W-:Y:S01]  /*1fb0*/  IMAD.SHL.U32 R6, R9, 0x20, RZ ;  /* 0x0000002009067824 */ /* 0x000fe200078e00ff */
[----:B------:R-:W-:Y:S01]  /*1fc0*/  LOP3.LUT R0, R2, 0xc0, RZ, 0xc0, !PT ;  /* 0x000000c002007812 */ /* 0x000fe200078ec0ff */
[C---:B------:R-:W-:Y:S01]  /*1fd0*/  IMAD R7, R8.reuse, 0x8, R5 ;  /* 0x0000000808077824 */ /* 0x040fe200078e0205 */
[----:B------:R-:W-:Y:S01]  /*1fe0*/  LOP3.LUT R2, R3, 0xc0, RZ, 0xc0, !PT ;  /* 0x000000c003027812 */ /* 0x000fe200078ec0ff */
[----:B------:R-:W-:Y:S01]  /*1ff0*/  IMAD.SHL.U32 R5, R8, 0x8, RZ ;  /* 0x0000000808057824 */ /* 0x000fe200078e00ff */
[----:B------:R-:W-:Y:S01]  /*2000*/  LOP3.LUT R3, R0, 0x8, R10, 0xf8, !PT ;  /* 0x0000000800037812 */ /* 0x000fe200078ef80a */
[----:B------:R-:W1:Y:S01]  /*2010*/  SHFL.IDX PT, R25, R28, RZ, 0x1c1f ;  /* 0x001c1fff1c197589 */ /* 0x000e6200000e0000 */
[----:B------:R-:W-:-:S02]  /*2020*/  SHF.R.U32.HI R0, RZ, 0x3, R0 ;  /* 0x00000003ff007819 */ /* 0x000fc40000011600 */
[----:B------:R-:W-:Y:S02]  /*2030*/  LOP3.LUT R27, R6, 0xffffff00, RZ, 0xc0, !PT ;  /* 0xffffff00061b7812 */ /* 0x000fe400078ec0ff */
[----:B------:R-:W-:Y:S02]  /*2040*/  LOP3.LUT R0, R3, R0, RZ, 0x3c, !PT ;  /* 0x0000000003007212 */ /* 0x000fe400078e3cff */
[----:B------:R-:W-:Y:S02]  /*2050*/  LOP3.LUT R5, R2, 0x8, R5, 0xf8, !PT ;  /* 0x0000000802057812 */ /* 0x000fe400078ef805 */
[----:B------:R-:W-:Y:S01]  /*2060*/  SHF.R.U32.HI R3, RZ, 0x3, R2 ;  /* 0x00000003ff037819 */ /* 0x000fe20000011602 */
[----:B------:R-:W-:Y:S02]  /*2070*/  IMAD R2, R125, 0x200, R27 ;  /* 0x000002007d027824 */ /* 0x000fe400078e021b */
[----:B------:R-:W-:Y:S01]  /*2080*/  IMAD.U32 R0, R7, 0x20, R0 ;  /* 0x0000002007007824 */ /* 0x000fe200078e0000 */
[----:B------:R-:W-:Y:S01]  /*2090*/  LOP3.LUT R3, R5, R3, RZ, 0x3c, !PT ;  /* 0x0000000305037212 */ /* 0x000fe200078e3cff */
[----:B------:R-:W-:Y:S01]  /*20a0*/  IMAD.IADD R5, R42, 0x1, -R22 ;  /* 0x000000012a057824 */ /* 0x000fe200078e0a16 */
[----:B------:R-:W-:Y:S01]  /*20b0*/  LEA R2, R29, R2, 0x5 ;  /* 0x000000021d027211 */ /* 0x000fe200078e28ff */
[----:B------:R-:W-:-:S04]  /*20c0*/  IMAD.SHL.U32 R208, R0, 0x2, RZ ;  /* 0x0000000200d07824 */ /* 0x000fc800078e00ff */
[----:B------:R-:W-:Y:S01]  /*20d0*/  IMAD.IADD R0, R3, 0x1, R2 ;  /* 0x0000000103007824 */ /* 0x000fe200078e0202 */
[C---:B------:R-:W-:Y:S01]  /*20e0*/  IADD3 R2, R208.reuse, 0x3c80, RZ ;  /* 0x00003c80d0027810 */ /* 0x040fe20007ffe0ff */
[----:B------:R2:W3:Y:S01]  /*20f0*/  LDSM.16.M88.4 R44, [R208+0x3c80] ;  /* 0x003c8000d02c783b */ /* 0x0004e20000000200 */
[----:B------:R-:W-:Y:S01]  /*2100*/  IADD3 R213, R208, 0x3ca0, RZ ;  /* 0x00003ca0d0d57810 */ /* 0x000fe20007ffe0ff */
[----:B------:R-:W-:Y:S01]  /*2110*/  IMAD.SHL.U32 R211, R0, 0x2, RZ ;  /* 0x0000000200d37824 */ /* 0x000fe200078e00ff */
[----:B------:R-:W-:Y:S01]  /*2120*/  @P0 IADD3 R213, R2, -0x20, RZ ;  /* 0xffffffe002d50810 */ /* 0x000fe20007ffe0ff */
[----:B-1----:R-:W-:Y:S01]  /*2130*/  IMAD.WIDE R6, R226, 0x2, R24 ;  /* 0x00000002e2067825 */ /* 0x002fe200078e0218 */
[----:B------:R-:W-:Y:S01]  /*2140*/  ISETP.LT.OR P0, PT, R5, 0x1, P3 ;  /* 0x000000010500780c */ /* 0x000fe20001f01670 */
[----:B------:R2:W1:Y:S01]  /*2150*/  LDSM.16.M88.4 R36, [R208+0x4080] ;  /* 0x00408000d024783b */ /* 0x0004620000000200 */
[----:B------:R-:W-:Y:S01]  /*2160*/  SHF.R.S32.HI R2, RZ, 0x1f, R49 ;  /* 0x0000001fff027819 */ /* 0x000fe20000011431 */
[----:B------:R-:W-:Y:S01]  /*2170*/  IMAD R212, R4, 0x2, R211 ;  /* 0x0000000204d47824 */ /* 0x000fe200078e02d3 */
[----:B------:R-:W-:Y:S01]  /*2180*/  IADD3 R221, R213, 0x400, RZ ;  /* 0x00000400d5dd7810 */ /* 0x000fe20007ffe0ff */
[----:B------:R2:W4:Y:S01]  /*2190*/  LDSM.16.M88.4 R16, [R211+0x6080] ;  /* 0x00608000d310783b */ /* 0x0005220000000200 */
[----:B------:R-:W-:Y:S01]  /*21a0*/  IMAD R0, R29, 0x20, R27 ;  /* 0x000000201d007824 */ /* 0x000fe200078e021b */
[----:B------:R-:W-:-:S02]  /*21b0*/  IADD3 R220, R213, 0x800, RZ ;  /* 0x00000800d5dc7810 */ /* 0x000fc40007ffe0ff */
[----:B------:R2:W1:Y:S01]  /*21c0*/  LDSM.16.M88.4 R12, [R211+0x7080] ;  /* 0x00708000d30c783b */ /* 0x0004620000000200 */
[----:B------:R-:W-:Y:S01]  /*21d0*/  IMAD.IADD R0, R3, 0x1, R0 ;  /* 0x0000000103007824 */ /* 0x000fe200078e0200 */
[----:B------:R-:W-:Y:S02]  /*21e0*/  SHF.R.S32.HI R3, RZ, 0x1f, R50 ;  /* 0x0000001fff037819 */ /* 0x000fe40000011432 */
[----:B------:R2:W1:Y:S04]  /*21f0*/  LDSM.16.M88.4 R32, [R208+0x4480] ;  /* 0x00448000d020783b */ /* 0x0004680000000200 */
        /* <DEDUP_REMOVED lines=12> */
[----:B--2---:R-:W-:-:S05]  /*22c0*/  IMAD.WIDE R6, R50, 0x2, R24 ;  /* 0x0000000232067825 */ /* 0x004fca00078e0218 */
[----:B------:R2:W-:Y:S01]  /*22d0*/  LDGSTS.E.BYPASS.LTC128B.128 [R222+0x2480], [R6.64], !P0 ;  /* 0x0248000006de7fae */ /* 0x0005e2000c101d46 */
[----:B------:R-:W-:Y:S01]  /*22e0*/  ISETP.LT.OR P0, PT, R5, 0x1, P1 ;  /* 0x000000010500780c */ /* 0x000fe20000f01670 */
[----:B--2---:R-:W-:-:S12]  /*22f0*/  IMAD.WIDE R6, R49, 0x2, R24 ;  /* 0x0000000231067825 */ /* 0x004fd800078e0218 */
[----:B------:R2:W-:Y:S01]  /*2300*/  LDGSTS.E.BYPASS.LTC128B.128 [R222+0x3080], [R6.64], !P0 ;  /* 0x0308000006de7fae */ /* 0x0005e2000c101d46 */
[----:B------:R-:W-:Y:S02]  /*2310*/  ISETP.GT.AND P0, PT, R48, 0x3f, PT ;  /* 0x0000003f3000780c */ /* 0x000fe40003f04270 */
[----:B--2---:R-:W-:-:S11]  /*2320*/  SHF.R.S32.HI R6, RZ, 0x1f, R226 ;  /* 0x0000001fff067819 */ /* 0x004fd600000114e2 */
[----:B------:R-:W-:Y:S05]  /*2330*/  @P0 BRA `(.L_x_289) ;  /* 0x000001f000000947 */ /* 0x000fea0003800000 */
[----:B-1-34-:R-:W-:Y:S05]  /*2340*/  BRA.DIV ~URZ, `(.L_x_290) ;  /* 0x000132327f007947 */ /* 0x01afea000b800000 */
[----:B------:R1:W2:Y:S04]  /*2350*/  SHFL.IDX PT, R6, R28, 0x1, 0x1c1f ;  /* 0x003c1f001c067f89 */ /* 0x0002a800000e0000 */
[----:B------:R1:W3:Y:S02]  /*2360*/  SHFL.IDX PT, R2, R30, 0x1, 0x1c1f ;  /* 0x003c1f001e027f89 */ /* 0x0002e400000e0000 */
.L_x_384:
[----:B------:R-:W4:Y:S04]  /*2370*/  LDL R31, [R1+0x40] ;  /* 0x00004000011f7983 */ /* 0x000f280000100800 */
[----:B------:R-:W5:Y:S01]  /*2380*/  LDL R29, [R1+0x3c] ;  /* 0x00003c00011d7983 */ /* 0x000f620000100800 */
[C---:B------:R-:W-:Y:S02]  /*2390*/  IADD3 R3, R226.reuse, 0x20, RZ ;  /* 0x00000020e2037810 */ /* 0x040fe40007ffe0ff */
[----:B-1----:R-:W-:-:S02]  /*23a0*/  IADD3 R30, R226, 0x20, RZ ;  /* 0x00000020e21e7810 */ /* 0x002fc40007ffe0ff */
[----:B------:R-:W-:Y:S02]  /*23b0*/  SHF.R.S32.HI R3, RZ, 0x1f, R3 ;  /* 0x0000001fff037819 */ /* 0x000fe40000011403 */
[C---:B------:R-:W-:Y:S02]  /*23c0*/  IADD3 R7, R226.reuse, 0x40, RZ ;  /* 0x00000040e2077810 */ /* 0x040fe40007ffe0ff */
[----:B------:R-:W-:Y:S02]  /*23d0*/  LEA.HI R3, R3, R30, RZ, 0x3 ;  /* 0x0000001e03037211 */ /* 0x000fe400078f18ff */
[C---:B------:R-:W-:Y:S02]  /*23e0*/  IADD3 R28, R226.reuse, 0x40, RZ ;  /* 0x00000040e21c7810 */ /* 0x040fe40007ffe0ff */
[----:B------:R-:W-:Y:S02]  /*23f0*/  SHF.R.S32.HI R7, RZ, 0x1f, R7 ;  /* 0x0000001fff077819 */ /* 0x000fe40000011407 */
[----:B---3--:R-:W-:-:S02]  /*2400*/  LEA R26, P0, R226, R2, 0x1 ;  /* 0x00000002e21a7211 */ /* 0x008fc400078008ff */
[----:B------:R-:W-:Y:S02]  /*2410*/  SHF.R.S32.HI R24, RZ, 0x1f, R226 ;  /* 0x0000001fff187819 */ /* 0x000fe400000114e2 */
[----:B------:R-:W-:Y:S02]  /*2420*/  LOP3.LUT R3, R3, 0xfffffff8, RZ, 0xc0, !PT ;  /* 0xfffffff803037812 */ /* 0x000fe400078ec0ff */
[----:B------:R-:W-:Y:S02]  /*2430*/  LEA.HI R7, R7, R28, RZ, 0x3 ;  /* 0x0000001c07077211 */ /* 0x000fe400078f18ff */
[----:B--2---:R-:W-:Y:S02]  /*2440*/  LEA.HI.X R27, R226, R6, R24, 0x1, P0 ;  /* 0x00000006e21b7211 */ /* 0x004fe400000f0c18 */
[----:B------:R-:W-:Y:S02]  /*2450*/  LEA R24, P0, R3, R2, 0x1 ;  /* 0x0000000203187211 */ /* 0x000fe400078008ff */
[----:B------:R-:W-:-:S02]  /*2460*/  LOP3.LUT R7, R7, 0xfffffff8, RZ, 0xc0, !PT ;  /* 0xfffffff807077812 */ /* 0x000fc400078ec0ff */
        /* <DEDUP_REMOVED lines=12> */
.L_x_289:
[----:B-1-34-:R-:W-:Y:S05]  /*2530*/  BSYNC B0 ;  /* 0x0000000000007941 */ /* 0x01afea0003800000 */
.L_x_288:
        /* <DEDUP_REMOVED lines=19> */
[C---:B------:R-:W-:Y:S01]  /*2670*/  HMMA.16816.F32 R92, R16.reuse, R38, RZ ;  /* 0x00000026105c723c */ /* 0x040fe200000018ff */
[----:B------:R-:W-:Y:S07]  /*2680*/  LDSM.16.M88.4 R36, [R208+0x4880] ;  /* 0x00488000d024783b */ /* 0x000fee0000000200 */
[----:B------:R-:W-:Y:S01]  /*2690*/  HMMA.16816.F32 R100, R16, R34, RZ ;  /* 0x000000221064723c */ /* 0x000fe200000018ff */
[----:B------:R-:W-:Y:S04]  /*26a0*/  LDSM.16.M88.4 R32, [R208+0x4c80] ;  /* 0x004c8000d020783b */ /* 0x000fe80000000200 */
[----:B------:R-:W-:Y:S03]  /*26b0*/  LDSM.16.M88.4 R16, [R208+0x5080] ;  /* 0x00508000d010783b */ /* 0x000fe60000000200 */
[C---:B------:R-:W-:Y:S01]  /*26c0*/  HMMA.16816.F32 R116, R8.reuse, R64, R56 ;  /* 0x000000400874723c */ /* 0x040fe20000001838 */
[----:B------:R-:W-:Y:S07]  /*26d0*/  LDSM.16.M88.4 R56, [R213+0x1000] ;  /* 0x00100000d538783b */ /* 0x000fee0000000200 */
[C---:B------:R-:W-:Y:S08]  /*26e0*/  HMMA.16816.F32 R112, R8.reuse, R76, R48 ;  /* 0x0000004c0870723c */ /* 0x040ff00000001830 */
        /* <DEDUP_REMOVED lines=33> */
[----:B------:R-:W-:Y:S01]  /*2900*/  HMMA.16816.F32 R116, R24, R56, R112 ;  /* 0x000000381874723c */ /* 0x000fe20000001870 */
[----:B--2---:R-:W-:-:S07]  /*2910*/  ISETP.GT.AND P0, PT, R124, R250, PT ;  /* 0x000000fa7c00720c */ /* 0x004fce0003f04270 */
[C---:B----4-:R-:W-:Y:S08]  /*2920*/  HMMA.16816.F32 R72, R24.reuse, R60, R88 ;  /* 0x0000003c1848723c */ /* 0x050ff00000001858 */
[C---:B------:R-:W-:Y:S08]  /*2930*/  HMMA.16816.F32 R68, R24.reuse, R62, R104 ;  /* 0x0000003e1844723c */ /* 0x040ff00000001868 */
[C---:B------:R-:W-:Y:S08]  /*2940*/  HMMA.16816.F32 R112, R24.reuse, R58, R96 ;  /* 0x0000003a1870723c */ /* 0x040ff00000001860 */
[C---:B-----5:R-:W-:Y:S08]  /*2950*/  HMMA.16816.F32 R120, R24.reuse, R64, R108 ;  /* 0x000000401878723c */ /* 0x060ff0000000186c */
[----:B------:R-:W-:Y:S01]  /*2960*/  HMMA.16816.F32 R108, R24, R66, R84 ;  /* 0x00000042186c723c */ /* 0x000fe20000001854 */
[----:B------:R-:W-:Y:S07]  /*2970*/  LDSM.16.M88.4 R24, [R213+0x2000] ;  /* 0x00200000d518783b */ /* 0x000fee0000000200 */
[C---:B------:R-:W-:Y:S08]  /*2980*/  HMMA.16816.F32 R104, R28.reuse, R60, R80 ;  /* 0x0000003c1c68723c */ /* 0x040ff00000001850 */
[C---:B------:R-:W-:Y:S01]  /*2990*/  HMMA.16816.F32 R96, R28.reuse, R56, R36 ;  /* 0x000000381c60723c */ /* 0x040fe20000001824 */
[----:B------:R-:W-:Y:S07]  /*29a0*/  LDSM.16.M88.4 R36, [R213+0x1800] ;  /* 0x00180000d524783b */ /* 0x000fee0000000200 */
[C---:B------:R-:W-:Y:S08]  /*29b0*/  HMMA.16816.F32 R100, R28.reuse, R62, R76 ;  /* 0x0000003e1c64723c */ /* 0x040ff0000000184c */
        /* <DEDUP_REMOVED lines=8> */
[C---:B------:R-:W-:Y:S08]  /*2a40*/  HMMA.16816.F32 R76, R16.reuse, R54, R68 ;  /* 0x00000036104c723c */ /* 0x040ff00000001844 */
[C---:B------:R-:W-:Y:S08]  /*2a50*/  HMMA.16816.F32 R72, R16.reuse, R48, R116 ;  /* 0x000000301048723c */ /* 0x040ff00000001874 */
[C---:B------:R-:W-:Y:S08]  /*2a60*/  HMMA.16816.F32 R68, R16.reuse, R50, R112 ;  /* 0x000000321044723c */ /* 0x040ff00000001870 */
[C---:B------:R-:W-:Y:S08]  /*2a70*/  HMMA.16816.F32 R64, R16.reuse, R44, R120 ;  /* 0x0000002c1040723c */ /* 0x040ff00000001878 */
[----:B------:R-:W-:Y:S08]  /*2a80*/  HMMA.16816.F32 R60, R16, R46, R108 ;  /* 0x0000002e103c723c */ /* 0x000ff0000000186c */
[C---:B---3--:R-:W-:Y:S08]  /*2a90*/  HMMA.16816.F32 R56, R20.reuse, R52, R104 ;  /* 0x000000341438723c */ /* 0x048ff00000001868 */
[C---:B------:R-:W-:Y:S08]  /*2aa0*/  HMMA.16816.F32 R28, R20.reuse, R48, R96 ;  /* 0x00000030141c723c */ /* 0x040ff00000001860 */
[C---:B------:R-:W-:Y:S08]  /*2ab0*/  HMMA.16816.F32 R52, R20.reuse, R54, R100 ;  /* 0x000000361434723c */ /* 0x040ff00000001864 */
[C---:B------:R-:W-:Y:S08]  /*2ac0*/  HMMA.16816.F32 R48, R20.reuse, R50, R92 ;  /* 0x000000321430723c */ /* 0x040ff0000000185c */
[C---:B------:R-:W-:Y:S08]  /*2ad0*/  HMMA.16816.F32 R16, R20.reuse, R44, R88 ;  /* 0x0000002c1410723c */ /* 0x040ff00000001858 */
[----:B------:R-:W-:Y:S08]  /*2ae0*/  HMMA.16816.F32 R20, R20, R46, R84 ;  /* 0x0000002e1414723c */ /* 0x000ff00000001854 */
[C---:B--2---:R-:W-:Y:S08]  /*2af0*/  HMMA.16816.F32 R80, R8.reuse, R36, R80 ;  /* 0x000000240850723c */ /* 0x044ff00000001850 */
[----:B------:R-:W-:Y:S08]  /*2b00*/  HMMA.16816.F32 R76, R8, R38, R76 ;  /* 0x00000026084c723c */ /* 0x000ff0000000184c */
[C---:B----4-:R-:W-:Y:S08]  /*2b10*/  HMMA.16816.F32 R56, R12.reuse, R36, R56 ;  /* 0x000000240c38723c */ /* 0x050ff00000001838 */
[C---:B------:R-:W-:Y:S08]  /*2b20*/  HMMA.16816.F32 R52, R12.reuse, R38, R52 ;  /* 0x000000260c34723c */ /* 0x040ff00000001834 */
[-C--:B------:R-:W-:Y:S08]  /*2b30*/  HMMA.16816.F32 R44, R12, R32.reuse, R28 ;  /* 0x000000200c2c723c */ /* 0x080ff0000000181c */
[C---:B------:R-:W-:Y:S08]  /*2b40*/  HMMA.16816.F32 R72, R8.reuse, R32, R72 ;  /* 0x000000200848723c */ /* 0x040ff00000001848 */
[C---:B------:R-:W-:Y:S08]  /*2b50*/  HMMA.16816.F32 R68, R8.reuse, R34, R68 ;  /* 0x000000220844723c */ /* 0x040ff00000001844 */
[C---:B------:R-:W-:Y:S08]  /*2b60*/  HMMA.16816.F32 R64, R8.reuse, R24, R64 ;  /* 0x000000180840723c */ /* 0x040ff00000001840 */
[----:B------:R-:W-:Y:S08]  /*2b70*/  HMMA.16816.F32 R60, R8, R26, R60 ;  /* 0x0000001a083c723c */ /* 0x000ff0000000183c */
[C---:B------:R-:W-:Y:S08]  /*2b80*/  HMMA.16816.F32 R48, R12.reuse, R34, R48 ;  /* 0x000000220c30723c */ /* 0x040ff00000001830 */
[C---:B------:R-:W-:Y:S08]  /*2b90*/  HMMA.16816.F32 R36, R12.reuse, R24, R16 ;  /* 0x000000180c24723c */ /* 0x040ff00000001810 */
[----:B------:R-:W-:Y:S01]  /*2ba0*/  HMMA.16816.F32 R28, R12, R26, R20 ;  /* 0x0000001a0c1c723c */ /* 0x000fe20000001814 */
[----:B------:R-:W-:Y:S06]  /*2bb0*/  BAR.SYNC.DEFER_BLOCKING 0x0 ;  /* 0x0000000000007b1d */ /* 0x000fec0000010000 */
[----:B------:R-:W-:Y:S05]  /*2bc0*/  @!P0 BRA `(.L_x_291) ;  /* 0x0000065000008947 */ /* 0x000fea0003800000 */
[----:B------:R-:W2:Y:S04]  /*2bd0*/  LDL R3, [R1+0x28] ;  /* 0x0000280001037983 */ /* 0x000ea80000100800 */
[----:B------:R-:W3:Y:S04]  /*2be0*/  LDL.64 R128, [R1+0x30] ;  /* 0x0000300001807983 */ /* 0x000ee80000100a00 */
[----:B------:R-:W4:Y:S04]  /*2bf0*/  LDL R6, [R1+0x40] ;  /* 0x0000400001067983 */ /* 0x000f280000100800 */
[----:B------:R-:W5:Y:S04]  /*2c00*/  LDL R7, [R1+0x38] ;  /* 0x0000380001077983 */ /* 0x000f680000100800 */
[----:B------:R-:W1:Y:S04]  /*2c10*/  S2R R5, SR_TID.X ;  /* 0x0000000000057919 */ /* 0x000e680000002100 */
[----:B------:R-:W5:Y:S01]  /*2c20*/  LDL R127, [R1+0x3c] ;  /* 0x00003c00017f7983 */ /* 0x000f620000100800 */
[----:B-1----:R-:W-:-:S04]  /*2c30*/  SHF.R.S32.HI R2, RZ, 0x1f, R5 ;  /* 0x0000001fff027819 */ /* 0x002fc80000011405 */
[----:B------:R-:W-:Y:S01]  /*2c40*/  LEA.HI R2, R2, R5, RZ, 0x2 ;  /* 0x0000000502027211 */ /* 0x000fe200078f10ff */
[----:B------:R-:W-:-:S03]  /*2c50*/  IMAD.MOV.U32 R5, RZ, RZ, c[0x0][0x2b8] ;  /* 0x0000ae00ff057624 */ /* 0x000fc600078e00ff */
[----:B------:R-:W-:Y:S02]  /*2c60*/  SHF.R.S32.HI R2, RZ, 0x2, R2 ;  /* 0x00000002ff027819 */ /* 0x000fe40000011402 */
[----:B------:R-:W-:-:S03]  /*2c70*/  ISETP.NE.AND P2, PT, R5, 0x1, PT ;  /* 0x000000010500780c */ /* 0x000fc60003f45270 */
[----:B------:R-:W-:-:S05]  /*2c80*/  IMAD R2, R41, 0x20, R2 ;  /* 0x0000002029027824 */ /* 0x000fca00078e0202 */
[C---:B------:R-:W-:Y:S01]  /*2c90*/  ISETP.GT.AND P1, PT, R2.reuse, 0x2f, PT ;  /* 0x0000002f0200780c */ /* 0x040fe20003f24270 */
[----:B------:R-:W-:Y:S01]  /*2ca0*/  IMAD.MOV.U32 R223, RZ, RZ, RZ ;  /* 0x000000ffffdf7224 */ /* 0x000fe200078e00ff */
[----:B--2---:R-:W-:-:S04]  /*2cb0*/  IADD3 R3, R2, R43, R3 ;  /* 0x0000002b02037210 */ /* 0x004fc80007ffe003 */
[----:B------:R-:W-:-:S05]  /*2cc0*/  IADD3 R3, R3, -0x30, RZ ;  /* 0xffffffd003037810 */ /* 0x000fca0007ffe0ff */
[----:B------:R-:W-:-:S04]  /*2cd0*/  @P2 IMAD.HI.U32 R5, R3, c[0x0][0x2bc], RZ ;  /* 0x0000af0003052a27 */ /* 0x000fc800078e00ff */
[----:B------:R-:W-:Y:S01]  /*2ce0*/  IMAD.MOV.U32 R2, RZ, RZ, R3 ;  /* 0x000000ffff027224 */ /* 0x000fe200078e0003 */
[----:B------:R-:W-:-:S04]  /*2cf0*/  @P2 SHF.R.U32.HI R2, RZ, c[0x0][0x2c0], R5 ;  /* 0x0000b000ff022a19 */ /* 0x000fc80000011605 */
[----:B---3--:R-:W-:Y:S01]  /*2d00*/  @!P1 IADD3 R5, P0, R2, R128, RZ ;  /* 0x0000008002059210 */ /* 0x008fe20007f1e0ff */
[----:B----4-:R-:W-:-:S03]  /*2d10*/  IMAD.MOV.U32 R132, RZ, RZ, R6 ;  /* 0x000000ffff847224 */ /* 0x010fc600078e0006 */
[----:B-----5:R-:W-:Y:S02]  /*2d20*/  @!P1 LEA.HI.X.SX32 R7, R2, R7, 0x1, P0 ;  /* 0x0000000702079211 */ /* 0x020fe400000f0eff */
[----:B------:R-:W-:-:S04]  /*2d30*/  @!P1 LEA R6, P0, R5, c[0x0][0x2a0], 0x2 ;  /* 0x0000a80005069a11 */ /* 0x000fc800078010ff */
[----:B------:R-:W-:-:S05]  /*2d40*/  @!P1 LEA.HI.X R7, R5, c[0x0][0x2a4], R7, 0x2, P0 ;  /* 0x0000a90005079a11 */ /* 0x000fca00000f1407 */
[----:B------:R-:W2:Y:S01]  /*2d50*/  @!P1 LDG.E R223, [R6.64] ;  /* 0x0000000606df9981 */ /* 0x000ea2000c1e1900 */
[----:B------:R-:W-:-:S03]  /*2d60*/  IMAD.MOV.U32 R129, RZ, RZ, R127 ;  /* 0x000000ffff817224 */ /* 0x000fc600078e007f */
[----:B------:R-:W1:Y:S01]  /*2d70*/  S2R R127, SR_CTAID.Y ;  /* 0x00000000007f7919 */ /* 0x000e620000002600 */
[----:B------:R-:W-:-:S03]  /*2d80*/  IMAD.MOV R2, RZ, RZ, -R2 ;  /* 0x000000ffff027224 */ /* 0x000fc600078e0a02 */
[----:B------:R-:W3:Y:S01]  /*2d90*/  S2R R128, SR_CTAID.Y ;  /* 0x0000000000807919 */ /* 0x000ee20000002600 */
[----:B------:R-:W-:-:S05]  /*2da0*/  IMAD R225, R2, c[0x0][0x2b8], R3 ;  /* 0x0000ae0002e17a24 */ /* 0x000fca00078e0203 */
[----:B------:R-:W-:-:S05]  /*2db0*/  SHF.R.S32.HI R2, RZ, 0x1f, R225 ;  /* 0x0000001fff027819 */ /* 0x000fca00000114e1 */
[----:B------:R-:W-:Y:S02]  /*2dc0*/  IMAD R5, R2, c[0x0][0x1e0], RZ ;  /* 0x0000780002057a24 */ /* 0x000fe400078e02ff */
[----:B------:R-:W-:-:S04]  /*2dd0*/  IMAD.WIDE.U32 R2, R225, c[0x0][0x1e0], RZ ;  /* 0x00007800e1027a25 */ /* 0x000fc800078e00ff */
[----:B------:R-:W-:Y:S01]  /*2de0*/  IMAD R5, R225, c[0x0][0x1e4], R5 ;  /* 0x00007900e1057a24 */ /* 0x000fe200078e0205 */
[----:B-1----:R-:W-:-:S03]  /*2df0*/  SHF.R.S32.HI R127, RZ, 0x1f, R127 ;  /* 0x0000001fff7f7819 */ /* 0x002fc6000001147f */
[----:B------:R-:W-:Y:S02]  /*2e00*/  IMAD.IADD R3, R3, 0x1, R5 ;  /* 0x0000000103037824 */ /* 0x000fe400078e0205 */
[----:B------:R-:W-:Y:S02]  /*2e10*/  IMAD R127, R127, c[0x0][0x1e8], RZ ;  /* 0x00007a007f7f7a24 */ /* 0x000fe400078e02ff */
[----:B---3--:R-:W-:-:S04]  /*2e20*/  IMAD.WIDE.U32 R130, R128, c[0x0][0x1e8], RZ ;  /* 0x00007a0080827a25 */ /* 0x008fc800078e00ff */
[----:B------:R-:W-:-:S04]  /*2e30*/  IMAD R127, R128, c[0x0][0x1ec], R127 ;  /* 0x00007b00807f7a24 */ /* 0x000fc800078e027f */
[----:B------:R-:W-:Y:S01]  /*2e40*/  IMAD.IADD R127, R131, 0x1, R127 ;  /* 0x00000001837f7824 */ /* 0x000fe200078e027f */
[C---:B------:R-:W-:Y:S02]  /*2e50*/  IADD3 R128, R226.reuse, 0x40, RZ ;  /* 0x00000040e2807810 */ /* 0x040fe40007ffe0ff */
[C---:B------:R-:W-:Y:S01]  /*2e60*/  IADD3 R131, R226.reuse, 0x20, RZ ;  /* 0x00000020e2837810 */ /* 0x040fe20007ffe0ff */
[----:B------:R-:W-:Y:S01]  /*2e70*/  BSSY B0, `(.L_x_292) ;  /* 0x000002a000007945 */ /* 0x000fe20003800000 */
[C---:B------:R-:W-:Y:S02]  /*2e80*/  IADD3 R9, R226.reuse, 0x40, RZ ;  /* 0x00000040e2097810 */ /* 0x040fe40007ffe0ff */
[----:B------:R-:W-:Y:S02]  /*2e90*/  IADD3 R8, R226, 0x20, RZ ;  /* 0x00000020e2087810 */ /* 0x000fe40007ffe0ff */
[----:B------:R-:W-:Y:S02]  /*2ea0*/  ISETP.GE.AND P1, PT, R9, c[0x0][0x1d4], PT ;  /* 0x0000750009007a0c */ /* 0x000fe40003f26270 */
[----:B------:R-:W-:-:S02]  /*2eb0*/  ISETP.GE.AND P2, PT, R8, c[0x0][0x1d4], PT ;  /* 0x0000750008007a0c */ /* 0x000fc40003f46270 */
[----:B------:R-:W-:Y:S02]  /*2ec0*/  ISETP.GE.AND P3, PT, R226, c[0x0][0x1d4], PT ;  /* 0x00007500e2007a0c */ /* 0x000fe40003f66270 */
[----:B------:R-:W-:Y:S02]  /*2ed0*/  SHF.R.S32.HI R133, RZ, 0x1f, R226 ;  /* 0x0000001fff857819 */ /* 0x000fe400000114e2 */
[----:B--2---:R-:W-:Y:S01]  /*2ee0*/  SHF.R.S32.HI R5, RZ, 0x1f, R223 ;  /* 0x0000001fff057819 */ /* 0x004fe200000114df */
[----:B------:R-:W-:-:S04]  /*2ef0*/  IMAD.WIDE.U32 R2, R223, c[0x0][0x1f0], R2 ;  /* 0x00007c00df027a25 */ /* 0x000fc800078e0002 */
[----:B------:R-:W-:Y:S01]  /*2f00*/  IMAD R5, R5, c[0x0][0x1f0], RZ ;  /* 0x00007c0005057a24 */ /* 0x000fe200078e02ff */
[----:B------:R-:W-:-:S03]  /*2f10*/  IADD3 R2, P0, R130, R2, RZ ;  /* 0x0000000282027210 */ /* 0x000fc60007f1e0ff */
[----:B------:R-:W-:-:S05]  /*2f20*/  IMAD R5, R223, c[0x0][0x1f4], R5 ;  /* 0x00007d00df057a24 */ /* 0x000fca00078e0205 */
[----:B------:R-:W-:Y:S02]  /*2f30*/  IADD3.X R3, R127, R3, R5, P0, !PT ;  /* 0x000000037f037210 */ /* 0x000fe400007fe405 */
[----:B------:R-:W1:Y:S01]  /*2f40*/  S2R R127, SR_TID.X ;  /* 0x00000000007f7919 */ /* 0x000e620000002100 */
[----:B------:R-:W-:-:S04]  /*2f50*/  LEA R10, P0, R2, c[0x0][0x1c8], 0x1 ;  /* 0x00007200020a7a11 */ /* 0x000fc800078008ff */
[----:B------:R-:W-:Y:S02]  /*2f60*/  LEA.HI.X R5, R2, c[0x0][0x1cc], R3, 0x1, P0 ;  /* 0x0000730002057a11 */ /* 0x000fe400000f0c03 */
[----:B-1----:R-:W-:-:S04]  /*2f70*/  SHF.R.S32.HI R11, RZ, 0x1f, R127 ;  /* 0x0000001fff0b7819 */ /* 0x002fc8000001147f */
[----:B------:R-:W-:-:S04]  /*2f80*/  LEA.HI R11, R11, R127, RZ, 0x2 ;  /* 0x0000007f0b0b7211 */ /* 0x000fc800078f10ff */
[----:B------:R-:W-:-:S04]  /*2f90*/  SHF.R.S32.HI R11, RZ, 0x2, R11 ;  /* 0x00000002ff0b7819 */ /* 0x000fc8000001140b */
[----:B------:R-:W-:-:S04]  /*2fa0*/  IADD3 R11, -R11, 0x30, RZ ;  /* 0x000000300b0b7810 */ /* 0x000fc80007ffe1ff */
[----:B------:R-:W-:Y:S02]  /*2fb0*/  ISETP.GE.AND P0, PT, R11, 0x1, PT ;  /* 0x000000010b00780c */ /* 0x000fe40003f06270 */
[C---:B------:R-:W-:Y:S02]  /*2fc0*/  IADD3 R127, R226.reuse, 0x40, RZ ;  /* 0x00000040e27f7810 */ /* 0x040fe40007ffe0ff */
[----:B------:R-:W-:Y:S02]  /*2fd0*/  IADD3 R130, R226, 0x20, RZ ;  /* 0x00000020e2827810 */ /* 0x000fe40007ffe0ff */
[----:B------:R-:W-:Y:S02]  /*2fe0*/  SHF.R.S32.HI R127, RZ, 0x1f, R127 ;  /* 0x0000001fff7f7819 */ /* 0x000fe4000001147f */
[----:B------:R-:W-:Y:S01]  /*2ff0*/  SHF.R.S32.HI R130, RZ, 0x1f, R130 ;  /* 0x0000001fff827819 */ /* 0x000fe20000011482 */
[----:B------:R1:W2:Y:S01]  /*3000*/  SHFL.IDX PT, R2, R10, RZ, 0x1c1f ;  /* 0x001c1fff0a027589 */ /* 0x0002a200000e0000 */
[----:B------:R-:W-:-:S02]  /*3010*/  LEA.HI R127, R127, R128, RZ, 0x3 ;  /* 0x000000807f7f7211 */ /* 0x000fc400078f18ff */
[----:B------:R-:W-:Y:S01]  /*3020*/  LEA.HI R130, R130, R131, RZ, 0x3 ;  /* 0x0000008382827211 */ /* 0x000fe200078f18ff */
[----:B------:R1:W3:Y:S01]  /*3030*/  SHFL.IDX PT, R3, R5, RZ, 0x1c1f ;  /* 0x001c1fff05037589 */ /* 0x0002e200000e0000 */
[----:B------:R-:W-:Y:S02]  /*3040*/  LOP3.LUT R127, R127, 0xfffffff8, RZ, 0xc0, !PT ;  /* 0xfffffff87f7f7812 */ /* 0x000fe400078ec0ff */
[----:B------:R-:W-:Y:S01]  /*3050*/  LOP3.LUT R130, R130, 0xfffffff8, RZ, 0xc0, !PT ;  /* 0xfffffff882827812 */ /* 0x000fe200078ec0ff */
[----:B------:R-:W-:Y:S05]  /*3060*/  @!P0 BRA `(.L_x_293) ;  /* 0x000000a000008947 */ /* 0x000fea0003800000 */
[----:B--2---:R-:W-:-:S04]  /*3070*/  LEA R8, P0, R226, R2, 0x1 ;  /* 0x00000002e2087211 */ /* 0x004fc800078008ff */
[----:B---3--:R-:W-:Y:S02]  /*3080*/  LEA.HI.X R9, R226, R3, R133, 0x1, P0 ;  /* 0x00000003e2097211 */ /* 0x008fe400000f0c85 */
[----:B------:R-:W-:-:S03]  /*3090*/  LEA R6, P0, R130, R2, 0x1 ;  /* 0x0000000282067211 */ /* 0x000fc600078008ff */
[----:B------:R-:W-:Y:S01]  /*30a0*/  @!PT LDS RZ, [RZ] ;  /* 0x00000000fffff984 */ /* 0x000fe20000000800 */
[----:B------:R2:W-:Y:S01]  /*30b0*/  LDGSTS.E.BYPASS.LTC128B.128 [R222+0x3c80], [R8.64], !P3 ;  /* 0x03c8000008de7fae */ /* 0x0005e2000d901d46 */
[----:B------:R-:W-:Y:S02]  /*30c0*/  LEA.HI.X R7, R130, R3, R132, 0x1, P0 ;  /* 0x0000000382077211 */ /* 0x000fe400000f0c84 */
[----:B------:R-:W-:-:S03]  /*30d0*/  LEA R2, P0, R127, R2, 0x1 ;  /* 0x000000027f027211 */ /* 0x000fc600078008ff */
[----:B------:R2:W-:Y:S01]  /*30e0*/  LDGSTS.E.BYPASS.LTC128B.128 [R222+0x4880], [R6.64], !P2 ;  /* 0x0488000006de7fae */ /* 0x0005e2000d101d46 */
[----:B------:R-:W-:-:S05]  /*30f0*/  LEA.HI.X R3, R127, R3, R129, 0x1, P0 ;  /* 0x000000037f037211 */ /* 0x000fca00000f0c81 */
[----:B------:R2:W-:Y:S04]  /*3100*/  LDGSTS.E.BYPASS.LTC128B.128 [R222+0x5480], [R2.64], !P1 ;  /* 0x0548000002de7fae */ /* 0x0005e8000c901d46 */
.L_x_293:
[----:B------:R-:W-:Y:S05]  /*3110*/  BSYNC B0 ;  /* 0x0000000000007941 */ /* 0x000fea0003800000 */
.L_x_292:
[----:B------:R-:W-:Y:S01]  /*3120*/  ISETP.GE.AND P0, PT, R11, 0x21, PT ;  /* 0x000000210b00780c */ /* 0x000fe20003f06270 */
[----:B--23--:R2:W3:Y:S01]  /*3130*/  SHFL.IDX PT, R3, R5, 0x1, 0x1c1f ;  /* 0x003c1f0005037f89 */ /* 0x00c4e200000e0000 */
[----:B------:R-:W-:Y:S03]  /*3140*/  BSSY B0, `(.L_x_291) ;  /* 0x000000d000007945 */ /* 0x000fe60003800000 */
[----:B------:R2:W4:Y:S08]  /*3150*/  SHFL.IDX PT, R2, R10, 0x1, 0x1c1f ;  /* 0x003c1f000a027f89 */ /* 0x00053000000e0000 */
[----:B------:R-:W-:Y:S05]  /*3160*/  @!P0 BRA `(.L_x_294) ;  /* 0x000000a000008947 */ /* 0x000fea0003800000 */
[----:B----4-:R-:W-:-:S04]  /*3170*/  LEA R8, P0, R226, R2, 0x1 ;  /* 0x00000002e2087211 */ /* 0x010fc800078008ff */
        /* <DEDUP_REMOVED lines=9> */
.L_x_294:
[----:B------:R-:W-:Y:S05]  /*3210*/  BSYNC B0 ;  /* 0x0000000000007941 */ /* 0x000fea0003800000 */
.L_x_291:
[----:B---3--:R-:W3:Y:S01]  /*3220*/  S2R R6, SR_TID.X ;  /* 0x0000000000067919 */ /* 0x008ee20000002100 */
[----:B----4-:R-:W-:Y:S01]  /*3230*/  FMUL.FTZ R2, R48, c[0x0][0x320] ;  /* 0x0000c80030027a20 */ /* 0x010fe20000410000 */
[----:B-12---:R-:W-:Y:S01]  /*3240*/  SHF.R.S32.HI R5, RZ, 0x1f, R125 ;  /* 0x0000001fff057819 */ /* 0x006fe2000001147d */
[----:B------:R-:W-:Y:S01]  /*3250*/  FMUL.FTZ R3, R52, c[0x0][0x320] ;  /* 0x0000c80034037a20 */ /* 0x000fe20000410000 */
[----:B------:R-:W-:Y:S01]  /*3260*/  MOV R252, c[0x0][0x2c4] ;  /* 0x0000b10000fc7a02 */ /* 0x000fe20000000f00 */
[----:B------:R1:W2:Y:S01]  /*3270*/  MUFU.TANH R23, R2 ;  /* 0x0000000200177308 */ /* 0x0002a20000002400 */
[----:B------:R-:W-:Y:S01]  /*3280*/  LEA.HI R5, R5, R125, RZ, 0x2 ;  /* 0x0000007d05057211 */ /* 0x000fe200078f10ff */
[----:B------:R-:W-:Y:S01]  /*3290*/  IMAD.MOV.U32 R251, RZ, RZ, c[0x0][0x32c] ;  /* 0x0000cb00fffb7624 */ /* 0x000fe200078e00ff */
[----:B------:R-:W-:Y:S01]  /*32a0*/  ISETP.NE.AND P0, PT, R252, 0x1, PT ;  /* 0x00000001fc00780c */ /* 0x000fe20003f05270 */
[----:B------:R-:W-:Y:S01]  /*32b0*/  ULDC UR4, c[0x0][0x324] ;  /* 0x0000c90000047ab9 */ /* 0x000fe20000000800 */
[----:B------:R-:W0:Y:S01]  /*32c0*/  LDGDEPBAR ;  /* 0x00000000000079af */ /* 0x000e220000000000 */
[----:B------:R-:W-:-:S02]  /*32d0*/  ULOP3.LUT UR4, URZ, UR4, URZ, 0x33, !UPT ;  /* 0x000000043f047292 */ /* 0x000fc4000f8e333f */
[----:B------:R4:W2:Y:S01]  /*32e0*/  MUFU.TANH R17, R3 ;  /* 0x0000000300117308 */ /* 0x0008a20000002400 */
[----:B-1----:R-:W-:-:S07]  /*32f0*/  FMUL.FTZ R2, R56, c[0x0][0x320] ;  /* 0x0000c80038027a20 */ /* 0x002fce0000410000 */
[----:B------:R1:W1:Y:S01]  /*3300*/  MUFU.TANH R22, R2 ;  /* 0x0000000200167308 */ /* 0x0002620000002400 */
[----:B----4-:R-:W-:-:S07]  /*3310*/  FMUL.FTZ R3, R53, c[0x0][0x320] ;  /* 0x0000c80035037a20 */ /* 0x010fce0000410000 */
[----:B------:R4:W2:Y:S01]  /*3320*/  MUFU.TANH R15, R3 ;  /* 0x00000003000f7308 */ /* 0x0008a20000002400 */
[----:B-1----:R-:W-:-:S07]  /*3330*/  FMUL.FTZ R2, R57, c[0x0][0x320] ;  /* 0x0000c80039027a20 */ /* 0x002fce0000410000 */
[----:B------:R1:W1:Y:S01]  /*3340*/  MUFU.TANH R20, R2 ;  /* 0x0000000200147308 */ /* 0x0002620000002400 */
[----:B----4-:R-:W-:-:S04]  /*3350*/  LEA.HI R3, R41, R41, RZ, 0x1 ;  /* 0x0000002929037211 */ /* 0x010fc800078f08ff */
[C---:B------:R-:W-:Y:S02]  /*3360*/  SHF.L.U32 R8, R3.reuse, 0x5, RZ ;  /* 0x0000000503087819 */ /* 0x040fe400000006ff */
[----:B------:R-:W-:Y:S02]  /*3370*/  LOP3.LUT R3, R3, 0x1ffffffe, RZ, 0xc0, !PT ;  /* 0x1ffffffe03037812 */ /* 0x000fe400078ec0ff */
[----:B-1----:R-:W-:-:S05]  /*3380*/  LOP3.LUT R2, R126, 0xffffffe0, RZ, 0xc0, !PT ;  /* 0xffffffe07e027812 */ /* 0x002fca00078ec0ff */
[----:B---3--:R-:W-:Y:S01]  /*3390*/  IMAD.IADD R2, R6, 0x1, -R2 ;  /* 0x0000000106027824 */ /* 0x008fe200078e0a02 */
[----:B------:R-:W-:-:S04]  /*33a0*/  LOP3.LUT R6, R5, 0xffffffc, RZ, 0xc0, !PT ;  /* 0x0ffffffc05067812 */ /* 0x000fc800078ec0ff */
[----:B------:R-:W-:Y:S01]  /*33b0*/  SHF.R.S32.HI R7, RZ, 0x1f, R2 ;  /* 0x0000001fff077819 */ /* 0x000fe20000011402 */
[----:B------:R-:W-:-:S03]  /*33c0*/  IMAD.IADD R9, R125, 0x1, -R6 ;  /* 0x000000017d097824 */ /* 0x000fc600078e0a06 */
[----:B------:R-:W-:Y:S01]  /*33d0*/  LEA.HI R5, R7, R2, RZ, 0x2 ;  /* 0x0000000207057211 */ /* 0x000fe200078f10ff */
[----:B------:R-:W-:-:S03]  /*33e0*/  FMUL.FTZ R7, R44, c[0x0][0x320] ;  /* 0x0000c8002c077a20 */ /* 0x000fc60000410000 */
[----:B------:R-:W-:Y:S01]  /*33f0*/  LEA.HI.SX32 R6, R5, R172, 0x1e ;  /* 0x000000ac05067211 */ /* 0x000fe200078ff2ff */
[----:B------:R1:W3:Y:S04]  /*3400*/  MUFU.TANH R14, R7 ;  /* 0x00000007000e7308 */ /* 0x0002e80000002400 */
[----:B------:R-:W-:Y:S01]  /*3410*/  IMAD R9, R9, 0x10, R6 ;  /* 0x0000001009097824 */ /* 0x000fe200078e0206 */
[----:B------:R-:W-:-:S05]  /*3420*/  LOP3.LUT R6, R8, 0xffffffc0, RZ, 0xc0, !PT ;  /* 0xffffffc008067812 */ /* 0x000fca00078ec0ff */
[----:B------:R-:W-:Y:S02]  /*3430*/  IMAD.IADD R6, R6, 0x1, R9 ;  /* 0x0000000106067824 */ /* 0x000fe400078e0209 */
[----:B-1----:R-:W-:Y:S02]  /*3440*/  IMAD.IADD R7, R41, 0x1, -R3 ;  /* 0x0000000129077824 */ /* 0x002fe400078e0a03 */
[----:B------:R-:W-:Y:S02]  /*3450*/  FMUL.FTZ R3, R45, c[0x0][0x320] ;  /* 0x0000c8002d037a20 */ /* 0x000fe40000410000 */
[----:B------:R-:W-:Y:S02]  /*3460*/  IMAD R10, R7, 0x8, R6 ;  /* 0x00000008070a7824 */ /* 0x000fe400078e0206 */
[----:B------:R1:W4:Y:S02]  /*3470*/  MUFU.TANH R13, R3 ;  /* 0x00000003000d7308 */ /* 0x0003240000002400 */
[----:B------:R-:W-:Y:S01]  /*3480*/  @P0 IMAD.HI.U32 R6, R10, c[0x0][0x2c8], RZ ;  /* 0x0000b2000a060a27 */ /* 0x000fe200078e00ff */
[----:B------:R-:W-:Y:S01]  /*3490*/  MOV R9, R10 ;  /* 0x0000000a00097202 */ /* 0x000fe20000000f00 */
[----:B------:R5:W-:Y:S03]  /*34a0*/  STL [R1+0x20], R10 ;  /* 0x0000200a01007387 */ /* 0x000be60000100800 */
[----:B------:R-:W-:Y:S01]  /*34b0*/  @P0 SHF.R.U32.HI R9, RZ, c[0x0][0x2cc], R6 ;  /* 0x0000b300ff090a19 */ /* 0x000fe20000011606 */
[----:B------:R-:W-:Y:S01]  /*34c0*/  FMUL.FTZ R6, R37, c[0x0][0x320] ;  /* 0x0000c80025067a20 */ /* 0x000fe20000410000 */
[----:B------:R-:W-:Y:S01]  /*34d0*/  ISETP.GE.AND P0, PT, R251, 0x1, PT ;  /* 0x00000001fb00780c */ /* 0x000fe20003f06270 */
[----:B-1----:R-:W-:-:S04]  /*34e0*/  FMUL.FTZ R3, R49, c[0x0][0x320] ;  /* 0x0000c80031037a20 */ /* 0x002fc80000410000 */
[----:B------:R1:W1:Y:S08]  /*34f0*/  MUFU.TANH R12, R3 ;  /* 0x00000003000c7308 */ /* 0x0002700000002400 */
[----:B-----5:R-:W2:Y:S01]  /*3500*/  MUFU.TANH R10, R6 ;  /* 0x00000006000a7308 */ /* 0x020ea20000002400 */
[----:B-1----:R-:W-:-:S07]  /*3510*/  FMUL.FTZ R3, R36, c[0x0][0x320] ;  /* 0x0000c80024037a20 */ /* 0x002fce0000410000 */
[----:B------:R1:W1:Y:S02]  /*3520*/  MUFU.TANH R11, R3 ;  /* 0x00000003000b7308 */ /* 0x0002640000002400 */
[----:B-1----:R-:W-:Y:S02]  /*3530*/  LOP3.LUT R3, R5, 0x7ffffffc, RZ, 0xc0, !PT ;  /* 0x7ffffffc05037812 */ /* 0x002fe400078ec0ff */
[----:B------:R-:W1:Y:S03]  /*3540*/  SHFL.IDX PT, R5, R9, RZ, 0x1c1f ;  /* 0x001c1fff09057589 */ /* 0x000e6600000e0000 */
[----:B------:R-:W-:Y:S02]  /*3550*/  IMAD.IADD R3, R2, 0x1, -R3 ;  /* 0x0000000102037824 */ /* 0x000fe400078e0a03 */
[----:B------:R-:W-:Y:S02]  /*3560*/  FMUL.FTZ R2, R28, c[0x0][0x320] ;  /* 0x0000c8001c027a20 */ /* 0x000fe40000410000 */
[----:B------:R-:W-:-:S02]  /*3570*/  IMAD.SHL.U32 R21, R3, 0x2, RZ ;  /* 0x0000000203157824 */ /* 0x000fc400078e00ff */
[----:B------:R5:W1:Y:S01]  /*3580*/  MUFU.TANH R8, R2 ;  /* 0x0000000200087308 */ /* 0x000a620000002400 */
[----:B------:R-:W-:Y:S02]  /*3590*/  FMUL.FTZ R3, R29, c[0x0][0x320] ;  /* 0x0000c8001d037a20 */ /* 0x000fe40000410000 */
[C---:B------:R-:W-:Y:S01]  /*35a0*/  IADD3 R18, -R21.reuse, R229, R40 ;  /* 0x000000e515127210 */ /* 0x040fe20007ffe128 */
[----:B------:R2:W-:Y:S04]  /*35b0*/  STL [R1+0x4], R21 ;  /* 0x0000041501007387 */ /* 0x0005e80000100800 */
[----:B------:R1:W1:Y:S01]  /*35c0*/  MUFU.TANH R7, R3 ;  /* 0x0000000300077308 */ /* 0x0002620000002400 */
[----:B-----5:R-:W-:-:S04]  /*35d0*/  IADD3 R2, -R21, 0x1, R42 ;  /* 0x0000000115027810 */ /* 0x020fc80007ffe12a */
[----:B------:R-:W-:-:S04]  /*35e0*/  IADD3 R2, R2, -R230, RZ ;  /* 0x800000e602027210 */ /* 0x000fc80007ffe0ff */
[C---:B------:R-:W-:Y:S02]  /*35f0*/  IADD3 R16, R2.reuse, c[0x0][0x328], RZ ;  /* 0x0000ca0002107a10 */ /* 0x040fe40007ffe0ff */
[----:B------:R-:W-:Y:S02]  /*3600*/  IADD3 R19, R2, UR4, RZ ;  /* 0x0000000402137c10 */ /* 0x000fe4000fffe0ff */
[-C--:B-1----:R-:W-:Y:S01]  /*3610*/  IADD3 R3, R16, R5.reuse, RZ ;  /* 0x0000000510037210 */ /* 0x082fe20007ffe0ff */
[----:B--2---:R-:W-:Y:S01]  /*3620*/  IMAD.IADD R21, R40, 0x1, -R21 ;  /* 0x0000000128157824 */ /* 0x004fe200078e0a15 */
[----:B------:R-:W-:Y:S02]  /*3630*/  IADD3 R2, R19, R5, RZ ;  /* 0x0000000513027210 */ /* 0x000fe40007ffe0ff */
[----:B------:R-:W-:Y:S01]  /*3640*/  IMNMX R3, R3, R18, PT ;  /* 0x0000001203037217 */ /* 0x000fe20003800200 */
[----:B------:R-:W-:Y:S05]  /*3650*/  @!P0 BRA `(.L_x_295) ;  /* 0x0000014000008947 */ /* 0x000fea0003800000 */
[----:B---34-:R-:W-:Y:S01]  /*3660*/  IADD3 R5, -R230, R229, R5 ;  /* 0x000000e5e6057210 */ /* 0x018fe20007ffe105 */
[----:B------:R-:W-:Y:S03]  /*3670*/  BSSY B0, `(.L_x_296) ;  /* 0x000000e000007945 */ /* 0x000fe60003800000 */
        /* <DEDUP_REMOVED lines=9> */
.L_x_297:
[----:B------:R-:W-:-:S04]  /*3710*/  MOV R6, 0x1 ;  /* 0x0000000100067802 */ /* 0x000fc80000000f00 */
[----:B------:R-:W-:-:S13]  /*3720*/  ISETP.NE.AND P0, PT, R6, c[0x0][0x32c], PT ;  /* 0x0000cb0006007a0c */ /* 0x000fda0003f05270 */
[----:B------:R-:W-:-:S05]  /*3730*/  @P0 IMAD.HI.U32 R6, R5, c[0x0][0x330], RZ ;  /* 0x0000cc0005060a27 */ /* 0x000fca00078e00ff */
[----:B------:R-:W-:Y:S02]  /*3740*/  @P0 SHF.R.U32.HI R5, RZ, c[0x0][0x334], R6 ;  /* 0x0000cd00ff050a19 */ /* 0x000fe40000011606 */
.L_x_298:
[----:B------:R-:W-:Y:S05]  /*3750*/  BSYNC B0 ;  /* 0x0000000000007941 */ /* 0x000fea0003800000 */
.L_x_296:
[----:B------:R-:W-:-:S05]  /*3760*/  IMAD R5, R5, c[0x0][0x32c], R21 ;  /* 0x0000cb0005057a24 */ /* 0x000fca00078e0215 */
[----:B------:R-:W-:Y:S02]  /*3770*/  IADD3 R6, R5, c[0x0][0x32c], RZ ;  /* 0x0000cb0005067a10 */ /* 0x000fe40007ffe0ff */
[----:B------:R-:W-:Y:S02]  /*3780*/  IMNMX R2, R2, R5, !PT ;  /* 0x0000000502027217 */ /* 0x000fe40007800200 */
[----:B------:R-:W-:Y:S02]  /*3790*/  IMNMX R3, R3, R6, PT ;  /* 0x0000000603037217 */ /* 0x000fe40003800200 */
.L_x_295:
        /* <DEDUP_REMOVED lines=11> */
[----:B------:R-:W-:Y:S02]  /*3850*/  ISETP.LT.OR P0, PT, R3, 0x9, P0 ;  /* 0x000000090300780c */ /* 0x000fe40000701670 */
        /* <DEDUP_REMOVED lines=46> */
[----:B------:R-:W-:Y:S02]  /*3b40*/  ISETP.GE.AND P0, PT, R251, 0x1, PT ;  /* 0x00000001fb00780c */ /* 0x000fe40003f06270 */
        /* <DEDUP_REMOVED lines=25> */
[----:B--234-:R-:W-:Y:S01]  /*3ce0*/  IADD3 R5, -R230, R229, R5 ;  /* 0x000000e5e6057210 */ /* 0x01cfe20007ffe105 */
        /* <DEDUP_REMOVED lines=10> */
.L_x_301:
[----:B------:R-:W-:-:S04]  /*3d90*/  MOV R6, 0x1 ;  /* 0x0000000100067802 */ /* 0x000fc80000000f00 */
[----:B------:R-:W-:-:S13]  /*3da0*/  ISETP.NE.AND P0, PT, R6, c[0x0][0x32c], PT ;  /* 0x0000cb0006007a0c */ /* 0x000fda0003f05270 */
[----:B------:R-:W-:-:S05]  /*3db0*/  @P0 IMAD.HI.U32 R6, R5, c[0x0][0x330], RZ ;  /* 0x0000cc0005060a27 */ /* 0x000fca00078e00ff */
[----:B------:R-:W-:Y:S02]  /*3dc0*/  @P0 SHF.R.U32.HI R5, RZ, c[0x0][0x334], R6 ;  /* 0x0000cd00ff050a19 */ /* 0x000fe40000011606 */
.L_x_302:
[----:B------:R-:W-:Y:S05]  /*3dd0*/  BSYNC B0 ;  /* 0x0000000000007941 */ /* 0x000fea0003800000 */
.L_x_300:
[----:B------:R-:W-:-:S05]  /*3de0*/  IMAD R5, R5, c[0x0][0x32c], R21 ;  /* 0x0000cb0005057a24 */ /* 0x000fca00078e0215 */
[----:B------:R-:W-:Y:S02]  /*3df0*/  IADD3 R6, R5, c[0x0][0x32c], RZ ;  /* 0x0000cb0005067a10 */ /* 0x000fe40007ffe0ff */
[----:B------:R-:W-:Y:S02]  /*3e00*/  IMNMX R2, R2, R5, !PT ;  /* 0x0000000502027217 */ /* 0x000fe40007800200 */
[----:B------:R-:W-:Y:S02]  /*3e10*/  IMNMX R3, R3, R6, PT ;  /* 0x0000000603037217 */ /* 0x000fe40003800200 */
.L_x_299:
        /* <DEDUP_REMOVED lines=83> */
.L_x_305:
[----:B------:R-:W-:-:S04]  /*4350*/  MOV R6, 0x1 ;  /* 0x0000000100067802 */ /* 0x000fc80000000f00 */
[----:B------:R-:W-:-:S13]  /*4360*/  ISETP.NE.AND P0, PT, R6, c[0x0][0x32c], PT ;  /* 0x0000cb0006007a0c */ /* 0x000fda0003f05270 */
[----:B------:R-:W-:-:S05]  /*4370*/  @P0 IMAD.HI.U32 R6, R5, c[0x0][0x330], RZ ;  /* 0x0000cc0005060a27 */ /* 0x000fca00078e00ff */
[----:B------:R-:W-:Y:S02]  /*4380*/  @P0 SHF.R.U32.HI R5, RZ, c[0x0][0x334], R6 ;  /* 0x0000cd00ff050a19 */ /* 0x000fe40000011606 */
.L_x_306:
[----:B------:R-:W-:Y:S05]  /*4390*/  BSYNC B0 ;  /* 0x0000000000007941 */ /* 0x000fea0003800000 */
.L_x_304:
[----:B------:R-:W-:-:S05]  /*43a0*/  IMAD R5, R5, c[0x0][0x32c], R21 ;  /* 0x0000cb0005057a24 */ /* 0x000fca00078e0215 */
[----:B------:R-:W-:Y:S02]  /*43b0*/  IADD3 R6, R5, c[0x0][0x32c], RZ ;  /* 0x0000cb0005067a10 */ /* 0x000fe40007ffe0ff */
[----:B------:R-:W-:Y:S02]  /*43c0*/  IMNMX R2, R2, R5, !PT ;  /* 0x0000000502027217 */ /* 0x000fe40007800200 */
[----:B------:R-:W-:Y:S02]  /*43d0*/  IMNMX R3, R3, R6, PT ;  /* 0x0000000603037217 */ /* 0x000fe40003800200 */
.L_x_303:
        /* <DEDUP_REMOVED lines=83> */
.L_x_309:
[----:B------:R-:W-:-:S04]  /*4910*/  MOV R6, 0x1 ;  /* 0x0000000100067802 */ /* 0x000fc80000000f00 */
[----:B------:R-:W-:-:S13]  /*4920*/  ISETP.NE.AND P0, PT, R6, c[0x0][0x32c], PT ;  /* 0x0000cb0006007a0c */ /* 0x000fda0003f05270 */
[----:B------:R-:W-:-:S05]  /*4930*/  @P0 IMAD.HI.U32 R6, R5, c[0x0][0x330], RZ ;  /* 0x0000cc0005060a27 */ /* 0x000fca00078e00ff */
[----:B------:R-:W-:Y:S02]  /*4940*/  @P0 SHF.R.U32.HI R5, RZ, c[0x0][0x334], R6 ;  /* 0x0000cd00ff050a19 */ /* 0x000fe40000011606 */
.L_x_310:
[----:B------:R-:W-:Y:S05]  /*4950*/  BSYNC B0 ;  /* 0x0000000000007941 */ /* 0x000fea0003800000 */
.L_x_308:
[----:B------:R-:W-:-:S05]  /*4960*/  IMAD R5, R5, c[0x0][0x32c], R21 ;  /* 0x0000cb0005057a24 */ /* 0x000fca00078e0215 */
[----:B------:R-:W-:Y:S02]  /*4970*/  IADD3 R6, R5, c[0x0][0x32c], RZ ;  /* 0x0000cb0005067a10 */ /* 0x000fe40007ffe0ff */
[----:B------:R-:W-:Y:S02]  /*4980*/  IMNMX R2, R2, R5, !PT ;  /* 0x0000000502027217 */ /* 0x000fe40007800200 */
[----:B------:R-:W-:Y:S02]  /*4990*/  IMNMX R3, R3, R6, PT ;  /* 0x0000000603037217 */ /* 0x000fe40003800200 */
.L_x_307:
        /* <DEDUP_REMOVED lines=29> */
[----:B------:R-:W-:Y:S02]  /*4b70*/  FMNMX.FTZ R106, R114, R106, !PT ;  /* 0x0000006a726a7209 */ /* 0x000fe40007810000 */
[----:B------:R-:W-:Y:S02]  /*4b80*/  FSEL R85, R13, -INF , !P0 ;  /* 0xff8000000d557808 */ /* 0x000fe40004000000 */
[----:B------:R-:W-:Y:S02]  /*4b90*/  ISETP.NE.AND P0, PT, R26, RZ, PT ;  /* 0x000000ff1a00720c */ /* 0x000fe40003f05270 */
[----:B------:R-:W-:-:S02]  /*4ba0*/  FMNMX.FTZ R106, R113, R106, !PT ;  /* 0x0000006a716a7209 */ /* 0x000fc40007810000 */
[----:B------:R-:W-:Y:S02]  /*4bb0*/  ISETP.GT.AND P0, PT, R2, 0x10, !P0 ;  /* 0x000000100200780c */ /* 0x000fe40004704270 */
[----:B------:R-:W-:Y:S02]  /*4bc0*/  FMNMX.FTZ R106, R122, R106, !PT ;  /* 0x0000006a7a6a7209 */ /* 0x000fe40007810000 */
[----:B------:R-:W-:Y:S02]  /*4bd0*/  ISETP.LT.OR P0, PT, R3, 0x11, P0 ;  /* 0x000000110300780c */ /* 0x000fe40000701670 */
[----:B------:R-:W-:Y:S02]  /*4be0*/  IADD3 R224, R224, -0x2, RZ ;  /* 0xfffffffee0e07810 */ /* 0x000fe40007ffe0ff */
[----:B------:R-:W-:Y:S02]  /*4bf0*/  FSEL R92, R11, -INF , !P0 ;  /* 0xff8000000b5c7808 */ /* 0x000fe40004000000 */
[----:B------:R-:W-:-:S02]  /*4c00*/  ISETP.GT.AND P0, PT, R2, 0x11, !P6 ;  /* 0x000000110200780c */ /* 0x000fc40007704270 */
[----:B------:R-:W-:Y:S02]  /*4c10*/  ISETP.NE.AND P6, PT, R24, RZ, PT ;  /* 0x000000ff1800720c */ /* 0x000fe40003fc5270 */
[----:B------:R-:W-:-:S04]  /*4c20*/  ISETP.LT.OR P0, PT, R3, 0x12, P0 ;  /* 0x000000120300780c */ /* 0x000fc80000701670 */
[----:B------:R-:W-:Y:S02]  /*4c30*/  FSEL R87, R20, -INF , !P0 ;  /* 0xff80000014577808 */ /* 0x000fe40004000000 */
[----:B------:R-:W-:Y:S02]  /*4c40*/  ISETP.GT.AND P0, PT, R2, 0x18, !P5 ;  /* 0x000000180200780c */ /* 0x000fe40006f04270 */
[----:B------:R-:W-:Y:S02]  /*4c50*/  ISETP.NE.AND P5, PT, R25, RZ, PT ;  /* 0x000000ff1900720c */ /* 0x000fe40003fa5270 */
[----:B------:R-:W-:Y:S01]  /*4c60*/  ISETP.LT.OR P0, PT, R3, 0x19, P0 ;  /* 0x000000190300780c */ /* 0x000fe20000701670 */
[----:B------:R-:W-:Y:S03]  /*4c70*/  LDSM.16.MT88.4 R24, [R209+0x2480] ;  /* 0x00248000d118783b */ /* 0x000fe60000004200 */
[----:B------:R-:W-:-:S02]  /*4c80*/  FSEL R94, R7, -INF , !P0 ;  /* 0xff800000075e7808 */ /* 0x000fc40004000000 */
[----:B------:R-:W-:-:S04]  /*4c90*/  ISETP.GT.AND P0, PT, R2, 0x19, !P4 ;  /* 0x000000190200780c */ /* 0x000fc80006704270 */
[----:B------:R-:W-:-:S04]  /*4ca0*/  ISETP.LT.OR P0, PT, R3, 0x1a, P0 ;  /* 0x0000001a0300780c */ /* 0x000fc80000701670 */
[----:B------:R-:W-:Y:S02]  /*4cb0*/  FSEL R93, R22, -INF , !P0 ;  /* 0xff800000165d7808 */ /* 0x000fe40004000000 */
[----:B------:R-:W-:Y:S01]  /*4cc0*/  ISETP.GT.AND P0, PT, R2, 0x20, !P3 ;  /* 0x000000200200780c */ /* 0x000fe20005f04270 */
[----:B------:R-:W-:Y:S03]  /*4cd0*/  LDSM.16.MT88.4 R20, [R210+0x1880] ;  /* 0x00188000d214783b */ /* 0x000fe60000004200 */
[----:B------:R-:W-:-:S04]  /*4ce0*/  ISETP.LT.OR P0, PT, R3, 0x21, P0 ;  /* 0x000000210300780c */ /* 0x000fc80000701670 */
[----:B------:R-:W-:Y:S02]  /*4cf0*/  FSEL R173, R17, -INF , !P0 ;  /* 0xff80000011ad7808 */ /* 0x000fe40004000000 */
[----:B------:R-:W-:Y:S01]  /*4d00*/  ISETP.GT.AND P0, PT, R2, 0x21, !P2 ;  /* 0x000000210200780c */ /* 0x000fe20005704270 */
[----:B------:R-:W-:Y:S03]  /*4d10*/  LDSM.16.MT88.4 R16, [R209+0x1880] ;  /* 0x00188000d110783b */ /* 0x000fe60000004200 */
[----:B------:R-:W-:-:S04]  /*4d20*/  ISETP.LT.OR P0, PT, R3, 0x22, P0 ;  /* 0x000000220300780c */ /* 0x000fc80000701670 */
[----:B------:R-:W-:Y:S02]  /*4d30*/  FSEL R174, R15, -INF , !P0 ;  /* 0xff8000000fae7808 */ /* 0x000fe40004000000 */
[----:B------:R-:W-:-:S04]  /*4d40*/  ISETP.GT.AND P0, PT, R2, 0x28, !P1 ;  /* 0x000000280200780c */ /* 0x000fc80004f04270 */
[----:B------:R-:W-:-:S04]  /*4d50*/  ISETP.LT.OR P0, PT, R3, 0x29, P0 ;  /* 0x000000290300780c */ /* 0x000fc80000701670 */
[----:B------:R-:W-:Y:S02]  /*4d60*/  FSEL R175, R9, -INF , !P0 ;  /* 0xff80000009af7808 */ /* 0x000fe40004000000 */
[----:B------:R-:W-:-:S04]  /*4d70*/  ISETP.GT.AND P0, PT, R2, RZ, !P5 ;  /* 0x000000ff0200720c */ /* 0x000fc80006f04270 */
[----:B------:R-:W-:-:S04]  /*4d80*/  ISETP.LT.OR P0, PT, R3, 0x1, P0 ;  /* 0x000000010300780c */ /* 0x000fc80000701670 */
[----:B------:R-:W-:Y:S02]  /*4d90*/  FSEL R14, R12, -INF , !P0 ;  /* 0xff8000000c0e7808 */ /* 0x000fe40004000000 */
[----:B------:R-:W-:Y:S02]  /*4da0*/  ISETP.GT.AND P0, PT, R2, 0x29, !P6 ;  /* 0x000000290200780c */ /* 0x000fe40007704270 */
[----:B------:R-:W1:Y:S01]  /*4db0*/  SHFL.BFLY PT, R2, R106, 0x2, 0x1f ;  /* 0x0c401f006a027f89 */ /* 0x000e6200000e0000 */
[----:B------:R-:W-:Y:S02]  /*4dc0*/  ISETP.NE.AND P6, PT, R252, 0x1, PT ;  /* 0x00000001fc00780c */ /* 0x000fe40003fc5270 */
[----:B------:R-:W-:-:S04]  /*4dd0*/  ISETP.LT.OR P0, PT, R3, 0x2a, P0 ;  /* 0x0000002a0300780c */ /* 0x000fc80000701670 */
[----:B------:R-:W-:Y:S02]  /*4de0*/  FSEL R15, R8, -INF , !P0 ;  /* 0xff800000080f7808 */ /* 0x000fe40004000000 */
[----:B-1----:R-:W-:-:S05]  /*4df0*/  FMNMX.FTZ R106, R106, R2, !PT ;  /* 0x000000026a6a7209 */ /* 0x002fca0007810000 */
[----:B------:R-:W1:Y:S02]  /*4e00*/  SHFL.BFLY PT, R2, R106, 0x1, 0x1f ;  /* 0x0c201f006a027f89 */ /* 0x000e6400000e0000 */
[----:B-1----:R-:W-:Y:S02]  /*4e10*/  FMNMX.FTZ R106, R106, R2, !PT ;  /* 0x000000026a6a7209 */ /* 0x002fe40007810000 */
[----:B------:R-:W-:Y:S02]  /*4e20*/  FMNMX.FTZ R2, R30, R31, !PT ;  /* 0x0000001f1e027209 */ /* 0x000fe40007810000 */
[C---:B------:R-:W-:Y:S01]  /*4e30*/  FSETP.NEU.FTZ.AND P0, PT, R106.reuse, -INF , PT ;  /* 0xff8000006a00780b */ /* 0x040fe20003f1d000 */
[----:B------:R-:W-:Y:S01]  /*4e40*/  FMUL.FTZ R3, R106, c[0x0][0x2d0] ;  /* 0x0000b4006a037a20 */ /* 0x000fe20000410000 */
[----:B------:R-:W-:-:S04]  /*4e50*/  FMNMX.FTZ R2, R32, R2, !PT ;  /* 0x0000000220027209 */ /* 0x000fc80007810000 */
[----:B------:R-:W-:Y:S02]  /*4e60*/  FMNMX.FTZ R2, R33, R2, !PT ;  /* 0x0000000221027209 */ /* 0x000fe40007810000 */
[----:B------:R-:W-:Y:S02]  /*4e70*/  FSEL R3, R3, RZ, P0 ;  /* 0x000000ff03037208 */ /* 0x000fe40000000000 */
[----:B------:R-:W-:-:S04]  /*4e80*/  FMNMX.FTZ R2, R41, R2, !PT ;  /* 0x0000000229027209 */ /* 0x000fc80007810000 */
[----:B------:R-:W-:-:S04]  /*4e90*/  FMNMX.FTZ R2, R42, R2, !PT ;  /* 0x000000022a027209 */ /* 0x000fc80007810000 */
[----:B------:R-:W-:-:S04]  /*4ea0*/  FMNMX.FTZ R2, R43, R2, !PT ;  /* 0x000000022b027209 */ /* 0x000fc80007810000 */
[----:B------:R-:W-:-:S04]  /*4eb0*/  FMNMX.FTZ R2, R44, R2, !PT ;  /* 0x000000022c027209 */ /* 0x000fc80007810000 */
[----:B------:R-:W-:-:S04]  /*4ec0*/  FMNMX.FTZ R2, R107, R2, !PT ;  /* 0x000000026b027209 */ /* 0x000fc80007810000 */
[----:B------:R-:W-:-:S04]  /*4ed0*/  FMNMX.FTZ R2, R115, R2, !PT ;  /* 0x0000000273027209 */ /* 0x000fc80007810000 */
[----:B------:R-:W-:-:S04]  /*4ee0*/  FMNMX.FTZ R2, R121, R2, !PT ;  /* 0x0000000279027209 */ /* 0x000fc80007810000 */
[----:B------:R-:W-:-:S05]  /*4ef0*/  FMNMX.FTZ R2, R120, R2, !PT ;  /* 0x0000000278027209 */ /* 0x000fca0007810000 */
[----:B------:R-:W1:Y:S02]  /*4f00*/  SHFL.BFLY PT, R5, R2, 0x2, 0x1f ;  /* 0x0c401f0002057f89 */ /* 0x000e6400000e0000 */
        /* <DEDUP_REMOVED lines=16> */
[----:B------:R-:W-:-:S03]  /*5010*/  FMNMX.FTZ R5, R192, R5, !PT ;  /* 0x00000005c0057209 */ /* 0x000fc60007810000 */
[--C-:B------:R-:W-:Y:S02]  /*5020*/  FFMA.FTZ R0, R31, c[0x0][0x2d0], -R2.reuse ;  /* 0x0000b4001f007a23 */ /* 0x100fe40000010802 */
[----:B------:R-:W1:Y:S02]  /*5030*/  SHFL.BFLY PT, R6, R5, 0x2, 0x1f ;  /* 0x0c401f0005067f89 */ /* 0x000e6400000e0000 */
[----:B------:R2:W-:Y:S02]  /*5040*/  MUFU.EX2 R233, R0 ;  /* 0x0000000000e97308 */ /* 0x0005e40000000800 */
[----:B--2---:R-:W-:-:S06]  /*5050*/  FFMA.FTZ R0, R32, c[0x0][0x2d0], -R2 ;  /* 0x0000b40020007a23 */ /* 0x004fcc0000010802 */
[----:B------:R2:W-:Y:S01]  /*5060*/  MUFU.EX2 R236, R0 ;  /* 0x0000000000ec7308 */ /* 0x0005e20000000800 */
[----:B-1----:R-:W-:-:S05]  /*5070*/  FMNMX.FTZ R5, R5, R6, !PT ;  /* 0x0000000605057209 */ /* 0x002fca0007810000 */
[----:B------:R-:W1:Y:S01]  /*5080*/  SHFL.BFLY PT, R104, R5, 0x1, 0x1f ;  /* 0x0c201f0005687f89 */ /* 0x000e6200000e0000 */
[----:B--2---:R-:W-:-:S04]  /*5090*/  FFMA.FTZ R0, R33, c[0x0][0x2d0], -R2 ;  /* 0x0000b40021007a23 */ /* 0x004fc80000010802 */
[----:B------:R2:W3:Y:S01]  /*50a0*/  MUFU.EX2 R237, R0 ;  /* 0x0000000000ed7308 */ /* 0x0004e20000000800 */
[----:B-1----:R-:W-:Y:S02]  /*50b0*/  FMNMX.FTZ R104, R5, R104, !PT ;  /* 0x0000006805687209 */ /* 0x002fe40007810000 */
[----:B------:R-:W-:Y:S02]  /*50c0*/  FMNMX.FTZ R5, R14, R84, !PT ;  /* 0x000000540e057209 */ /* 0x000fe40007810000 */
[----:B------:R-:W-:Y:S01]  /*50d0*/  FSETP.NEU.FTZ.AND P0, PT, R104, -INF , PT ;  /* 0xff8000006800780b */ /* 0x000fe20003f1d000 */
[----:B--2---:R-:W-:Y:S01]  /*50e0*/  FFMA.FTZ R0, R45, c[0x0][0x2d0], -R3 ;  /* 0x0000b4002d007a23 */ /* 0x004fe20000010803 */
[----:B------:R-:W-:Y:S01]  /*50f0*/  FMNMX.FTZ R5, R86, R5, !PT ;  /* 0x0000000556057209 */ /* 0x000fe20007810000 */
[----:B------:R-:W-:Y:S01]  /*5100*/  FMUL.FTZ R13, R104, c[0x0][0x2d0] ;  /* 0x0000b400680d7a20 */ /* 0x000fe20000410000 */
[----:B---3--:R-:W-:Y:S01]  /*5110*/  F2FP.PACK_AB R11, R237, R236 ;  /* 0x000000eced0b723e */ /* 0x008fe200000000ff */
[----:B------:R1:W-:Y:S01]  /*5120*/  MUFU.EX2 R241, R0 ;  /* 0x0000000000f17308 */ /* 0x0003e20000000800 */
[----:B------:R-:W-:-:S02]  /*5130*/  FMNMX.FTZ R5, R85, R5, !PT ;  /* 0x0000000555057209 */ /* 0x000fc40007810000 */
[----:B------:R-:W-:Y:S02]  /*5140*/  FSEL R13, R13, RZ, P0 ;  /* 0x000000ff0d0d7208 */ /* 0x000fe40000000000 */
[----:B------:R-:W-:-:S04]  /*5150*/  FMNMX.FTZ R5, R92, R5, !PT ;  /* 0x000000055c057209 */ /* 0x000fc80007810000 */
[----:B------:R-:W-:-:S04]  /*5160*/  FMNMX.FTZ R5, R87, R5, !PT ;  /* 0x0000000557057209 */ /* 0x000fc80007810000 */
[----:B------:R-:W-:Y:S01]  /*5170*/  FMNMX.FTZ R5, R94, R5, !PT ;  /* 0x000000055e057209 */ /* 0x000fe20007810000 */
[----:B-1----:R-:W-:-:S03]  /*5180*/  FFMA.FTZ R0, R48, c[0x0][0x2d0], -R3 ;  /* 0x0000b40030007a23 */ /* 0x002fc60000010803 */
[----:B------:R-:W-:Y:S01]  /*5190*/  FMNMX.FTZ R5, R93, R5, !PT ;  /* 0x000000055d057209 */ /* 0x000fe20007810000 */
[----:B------:R1:W2:Y:S03]  /*51a0*/  MUFU.EX2 R243, R0 ;  /* 0x0000000000f37308 */ /* 0x0002a60000000800 */
[----:B------:R-:W-:-:S04]  /*51b0*/  FMNMX.FTZ R5, R173, R5, !PT ;  /* 0x00000005ad057209 */ /* 0x000fc80007810000 */
[----:B------:R-:W-:-:S04]  /*51c0*/  FMNMX.FTZ R5, R174, R5, !PT ;  /* 0x00000005ae057209 */ /* 0x000fc80007810000 */
[----:B------:R-:W-:-:S04]  /*51d0*/  FMNMX.FTZ R5, R175, R5, !PT ;  /* 0x00000005af057209 */ /* 0x000fc80007810000 */
[----:B------:R-:W-:Y:S01]  /*51e0*/  FMNMX.FTZ R5, R15, R5, !PT ;  /* 0x000000050f057209 */ /* 0x000fe20007810000 */
[----:B-1----:R-:W-:Y:S01]  /*51f0*/  FFMA.FTZ R0, R49, c[0x0][0x2d0], -R3 ;  /* 0x0000b40031007a23 */ /* 0x002fe20000010803 */
[----:B--2---:R-:W-:-:S03]  /*5200*/  F2FP.PACK_AB R4, R243, R241 ;  /* 0x000000f1f304723e */ /* 0x004fc600000000ff */
[----:B------:R-:W1:Y:S01]  /*5210*/  SHFL.BFLY PT, R6, R5, 0x2, 0x1f ;  /* 0x0c401f0005067f89 */ /* 0x000e6200000e0000 */
[----:B------:R2:W-:Y:S02]  /*5220*/  MUFU.EX2 R247, R0 ;  /* 0x0000000000f77308 */ /* 0x0005e40000000800 */
[----:B--2---:R-:W-:-:S06]  /*5230*/  FFMA.FTZ R0, R56, c[0x0][0x2d0], -R3 ;  /* 0x0000b40038007a23 */ /* 0x004fcc0000010803 */
[----:B------:R2:W3:Y:S01]  /*5240*/  MUFU.EX2 R248, R0 ;  /* 0x0000000000f87308 */ /* 0x0004e20000000800 */
[----:B-1----:R-:W-:-:S05]  /*5250*/  FMNMX.FTZ R5, R5, R6, !PT ;  /* 0x0000000605057209 */ /* 0x002fca0007810000 */
[----:B------:R-:W1:Y:S01]  /*5260*/  SHFL.BFLY PT, R100, R5, 0x1, 0x1f ;  /* 0x0c201f0005647f89 */ /* 0x000e6200000e0000 */
[----:B--2---:R-:W-:Y:S01]  /*5270*/  FFMA.FTZ R0, R41, c[0x0][0x2d0], -R2 ;  /* 0x0000b40029007a23 */ /* 0x004fe20000010802 */
[----:B---3--:R-:W-:-:S03]  /*5280*/  F2FP.PACK_AB R6, R248, R247 ;  /* 0x000000f7f806723e */ /* 0x008fc600000000ff */
[----:B------:R2:W-:Y:S01]  /*5290*/  MUFU.EX2 R235, R0 ;  /* 0x0000000000eb7308 */ /* 0x0005e20000000800 */
[----:B-1----:R-:W-:Y:S01]  /*52a0*/  FMNMX.FTZ R100, R100, R5, !PT ;  /* 0x0000000564647209 */ /* 0x002fe20007810000 */
[----:B------:R-:W-:-:S03]  /*52b0*/  FFMA.FTZ R5, R34, c[0x0][0x2d0], -R3 ;  /* 0x0000b40022057a23 */ /* 0x000fc60000010803 */
[----:B------:R-:W-:Y:S01]  /*52c0*/  FSETP.NEU.FTZ.AND P0, PT, R100, -INF , PT ;  /* 0xff8000006400780b */ /* 0x000fe20003f1d000 */
[----:B--2---:R-:W-:Y:S02]  /*52d0*/  FFMA.FTZ R0, R42, c[0x0][0x2d0], -R2 ;  /* 0x0000b4002a007a23 */ /* 0x004fe40000010802 */
[----:B------:R1:W-:Y:S01]  /*52e0*/  MUFU.EX2 R239, R5 ;  /* 0x0000000500ef7308 */ /* 0x0003e20000000800 */
[----:B------:R-:W-:-:S05]  /*52f0*/  FMUL.FTZ R12, R100, c[0x0][0x2d0] ;  /* 0x0000b400640c7a20 */ /* 0x000fca0000410000 */
[----:B------:R-:W-:Y:S02]  /*5300*/  FSEL R12, R12, RZ, P0 ;  /* 0x000000ff0c0c7208 */ /* 0x000fe40000000000 */
[----:B------:R2:W-:Y:S01]  /*5310*/  MUFU.EX2 R240, R0 ;  /* 0x0000000000f07308 */ /* 0x0005e20000000800 */
[----:B-1----:R-:W-:Y:S02]  /*5320*/  FFMA.FTZ R5, R35, c[0x0][0x2d0], -R3 ;  /* 0x0000b40023057a23 */ /* 0x002fe40000010803 */
[----:B------:R-:W-:Y:S05]  /*5330*/  LDSM.16.MT88.4 R32, [R209+0x3080] ;  /* 0x00308000d120783b */ /* 0x000fea0000004200 */
[----:B------:R1:W3:Y:S01]  /*5340*/  MUFU.EX2 R238, R5 ;  /* 0x0000000500ee7308 */ /* 0x0002e20000000800 */
[----:B--2---:R-:W-:-:S07]  /*5350*/  FFMA.FTZ R0, R43, c[0x0][0x2d0], -R2 ;  /* 0x0000b4002b007a23 */ /* 0x004fce0000010802 */
[----:B------:R2:W-:Y:S01]  /*5360*/  MUFU.EX2 R242, R0 ;  /* 0x0000000000f27308 */ /* 0x0005e20000000800 */
[----:B-1----:R-:W-:Y:S01]  /*5370*/  FFMA.FTZ R5, R37, c[0x0][0x2d0], -R3 ;  /* 0x0000b40025057a23 */ /* 0x002fe20000010803 */
[----:B---3--:R-:W-:-:S06]  /*5380*/  F2FP.PACK_AB R8, R238, R239 ;  /* 0x000000efee08723e */ /* 0x008fcc00000000ff */
[----:B------:R1:W-:Y:S01]  /*5390*/  MUFU.EX2 R244, R5 ;  /* 0x0000000500f47308 */ /* 0x0003e20000000800 */
[----:B--2---:R-:W-:-:S07]  /*53a0*/  FFMA.FTZ R0, R44, c[0x0][0x2d0], -R2 ;  /* 0x0000b4002c007a23 */ /* 0x004fce0000010802 */
[----:B------:R2:W3:Y:S01]  /*53b0*/  MUFU.EX2 R246, R0 ;  /* 0x0000000000f67308 */ /* 0x0004e20000000800 */
[----:B-1----:R-:W-:Y:S02]  /*53c0*/  FFMA.FTZ R5, R36, c[0x0][0x2d0], -R3 ;  /* 0x0000b40024057a23 */ /* 0x002fe40000010803 */
[----:B------:R-:W-:Y:S05]  /*53d0*/  LDSM.16.MT88.4 R36, [R210+0x3080] ;  /* 0x00308000d224783b */ /* 0x000fea0000004200 */
[----:B------:R1:W4:Y:S01]  /*53e0*/  MUFU.EX2 R245, R5 ;  /* 0x0000000500f57308 */ /* 0x0003220000000800 */
[----:B--2---:R-:W-:Y:S01]  /*53f0*/  FFMA.FTZ R0, R40, c[0x0][0x2d0], -R13 ;  /* 0x0000b40028007a23 */ /* 0x004fe2000001080d */
[----:B---3--:R-:W-:-:S06]  /*5400*/  F2FP.PACK_AB R7, R246, R242 ;  /* 0x000000f2f607723e */ /* 0x008fcc00000000ff */
[----:B------:R2:W-:Y:S01]  /*5410*/  MUFU.EX2 R232, R0 ;  /* 0x0000000000e87308 */ /* 0x0005e20000000800 */
[----:B-1----:R-:W-:Y:S01]  /*5420*/  FFMA.FTZ R5, R30, c[0x0][0x2d0], -R2 ;  /* 0x0000b4001e057a23 */ /* 0x002fe20000010802 */
[----:B----4-:R-:W-:Y:S01]  /*5430*/  F2FP.PACK_AB R10, R245, R244 ;  /* 0x000000f4f50a723e */ /* 0x010fe200000000ff */
[----:B------:R-:W1:Y:S05]  /*5440*/  LDSM.16.MT88.4 R28, [R210+0x2480] ;  /* 0x00248000d21c783b */ /* 0x000e6a0000004200 */
[----:B------:R-:W3:Y:S01]  /*5450*/  MUFU.EX2 R234, R5 ;  /* 0x0000000500ea7308 */ /* 0x000ee20000000800 */
[----:B--2---:R-:W-:-:S07]  /*5460*/  FFMA.FTZ R0, R95, c[0x0][0x2d0], -R13 ;  /* 0x0000b4005f007a23 */ /* 0x004fce000001080d */
[----:B------:R2:W-:Y:S01]  /*5470*/  MUFU.EX2 R227, R0 ;  /* 0x0000000000e37308 */ /* 0x0005e20000000800 */
[----:B---3--:R-:W-:Y:S02]  /*5480*/  F2FP.PACK_AB R9, R233, R234 ;  /* 0x000000eae909723e */ /* 0x008fe400000000ff */
[----:B------:R-:W-:-:S05]  /*5490*/  F2FP.PACK_AB R5, R240, R235 ;  /* 0x000000ebf005723e */ /* 0x000fca00000000ff */
[----:B------:R-:W-:Y:S01]  /*54a0*/  HMMA.16816.F32 R52, R8, R16, RZ ;  /* 0x000000100834723c */ /* 0x000fe200000018ff */
[----:B--2---:R-:W-:-:S04]  /*54b0*/  FFMA.FTZ R0, R97, c[0x0][0x2d0], -R13 ;  /* 0x0000b40061007a23 */ /* 0x004fc8000001080d */
[----:B------:R2:W-:Y:S03]  /*54c0*/  MUFU.EX2 R228, R0 ;  /* 0x0000000000e47308 */ /* 0x0005e60000000800 */
[C---:B------:R-:W-:Y:S08]  /*54d0*/  HMMA.16816.F32 R60, R8.reuse, R20, RZ ;  /* 0x00000014083c723c */ /* 0x040ff000000018ff */
[----:B-1----:R-:W-:Y:S01]  /*54e0*/  HMMA.16816.F32 R72, R8, R28, RZ ;  /* 0x0000001c0848723c */ /* 0x002fe200000018ff */
[----:B--2---:R-:W-:-:S07]  /*54f0*/  FFMA.FTZ R0, R96, c[0x0][0x2d0], -R13 ;  /* 0x0000b40060007a23 */ /* 0x004fce000001080d */
[C---:B------:R-:W-:Y:S01]  /*5500*/  HMMA.16816.F32 R76, R8.reuse, R24, RZ ;  /* 0x00000018084c723c */ /* 0x040fe200000018ff */
[----:B------:R1:W-:Y:S07]  /*5510*/  MUFU.EX2 R231, R0 ;  /* 0x0000000000e77308 */ /* 0x0003ee0000000800 */
[C---:B------:R-:W-:Y:S08]  /*5520*/  HMMA.16816.F32 R68, R8.reuse, R32, RZ ;  /* 0x000000200844723c */ /* 0x040ff000000018ff */
[----:B------:R-:W-:Y:S01]  /*5530*/  HMMA.16816.F32 R64, R8, R36, RZ ;  /* 0x000000240840723c */ /* 0x000fe200000018ff */
[----:B-1----:R-:W-:-:S04]  /*5540*/  FFMA.FTZ R0, R14, c[0x0][0x2d0], -R12 ;  /* 0x0000b4000e007a23 */ /* 0x002fc8000001080c */
[----:B------:R1:W-:Y:S03]  /*5550*/  MUFU.EX2 R103, R0 ;  /* 0x0000000000677308 */ /* 0x0003e60000000800 */
        /* <DEDUP_REMOVED lines=8> */
[----:B------:R1:W-:Y:S03]  /*55e0*/  MUFU.EX2 R207, R0 ;  /* 0x0000000000cf7308 */ /* 0x0003e60000000800 */
[----:B------:R-:W-:Y:S08]  /*55f0*/  HMMA.16816.F32 R8, R8, R38, RZ ;  /* 0x000000260808723c */ /* 0x000ff000000018ff */
        /* <DEDUP_REMOVED lines=8> */
[C---:B------:R-:W-:Y:S08]  /*5680*/  HMMA.16816.F32 R156, R4.reuse, R118, R48 ;  /* 0x00000076049c723c */ /* 0x040ff00000001830 */
[----:B------:R-:W-:Y:S01]  /*5690*/  HMMA.16816.F32 R128, R4, R108, R60 ;  /* 0x0000006c0480723c */ /* 0x000fe2000000183c */
[----:B------:R-:W-:Y:S01]  /*56a0*/  LDSM.16.MT88.4 R60, [R210+0x2c80] ;  /* 0x002c8000d23c783b */ /* 0x000fe20000004200 */
[----:B-1----:R-:W-:-:S06]  /*56b0*/  FFMA.FTZ R0, R114, c[0x0][0x2d0], -R3 ;  /* 0x0000b40072007a23 */ /* 0x002fcc0000010803 */
[C---:B------:R-:W-:Y:S01]  /*56c0*/  HMMA.16816.F32 R144, R4.reuse, R116, R76 ;  /* 0x000000740490723c */ /* 0x040fe2000000184c */
[----:B------:R1:W2:Y:S01]  /*56d0*/  MUFU.EX2 R203, R0 ;  /* 0x0000000000cb7308 */ /* 0x0002a20000000800 */
[----:B------:R-:W-:Y:S06]  /*56e0*/  LDSM.16.MT88.4 R76, [R209+0x3880] ;  /* 0x00388000d14c783b */ /* 0x000fec0000004200 */
[C---:B------:R-:W-:Y:S08]  /*56f0*/  HMMA.16816.F32 R68, R4.reuse, R160, R68 ;  /* 0x000000a00444723c */ /* 0x040ff00000001844 */
[----:B------:R-:W-:Y:S01]  /*5700*/  HMMA.16816.F32 R56, R4, R110, R56 ;  /* 0x0000006e0438723c */ /* 0x000fe20000001838 */
[--C-:B-1----:R-:W-:Y:S01]  /*5710*/  FFMA.FTZ R0, R113, c[0x0][0x2d0], -R3.reuse ;  /* 0x0000b40071007a23 */ /* 0x102fe20000010803 */
[----:B--2---:R-:W-:Y:S01]  /*5720*/  F2FP.PACK_AB R96, R203, R204 ;  /* 0x000000cccb60723e */ /* 0x004fe200000000ff */
[----:B------:R-:W-:-:S02]  /*5730*/  FFMA.FTZ R3, R122, c[0x0][0x2d0], -R3 ;  /* 0x0000b4007a037a23 */ /* 0x000fc40000010803 */
[----:B------:R1:W-:Y:S03]  /*5740*/  MUFU.EX2 R202, R0 ;  /* 0x0000000000ca7308 */ /* 0x0003e60000000800 */
[C---:B------:R-:W-:Y:S05]  /*5750*/  HMMA.16816.F32 R64, R4.reuse, R150, R44 ;  /* 0x000000960440723c */ /* 0x040fea000000182c */
[----:B------:R2:W3:Y:S03]  /*5760*/  MUFU.EX2 R198, R3 ;  /* 0x0000000300c67308 */ /* 0x0004e60000000800 */
[----:B------:R-:W-:Y:S01]  /*5770*/  HMMA.16816.F32 R80, R4, R162, R40 ;  /* 0x000000a20450723c */ /* 0x000fe20000001828 */
[----:B-1----:R-:W-:-:S07]  /*5780*/  FFMA.FTZ R0, R99, c[0x0][0x2d0], -R13 ;  /* 0x0000b40063007a23 */ /* 0x002fce000001080d */
[----:B------:R-:W-:Y:S01]  /*5790*/  HMMA.16816.F32 R48, R4, R166, R8 ;  /* 0x000000a60430723c */ /* 0x000fe20000001808 */
[----:B------:R1:W-:Y:S01]  /*57a0*/  MUFU.EX2 R197, R0 ;  /* 0x0000000000c57308 */ /* 0x0003e20000000800 */
[----:B--2---:R-:W-:-:S05]  /*57b0*/  FFMA.FTZ R3, R107, c[0x0][0x2d0], -R2 ;  /* 0x0000b4006b037a23 */ /* 0x004fca0000010802 */
[----:B------:R-:W-:Y:S02]  /*57c0*/  F2FP.PACK_AB R4, R227, R232 ;  /* 0x000000e8e304723e */ /* 0x000fe400000000ff */
[----:B------:R-:W-:Y:S01]  /*57d0*/  F2FP.PACK_AB R6, R231, R228 ;  /* 0x000000e4e706723e */ /* 0x000fe200000000ff */
[----:B------:R2:W-:Y:S01]  /*57e0*/  MUFU.EX2 R107, R3 ;  /* 0x00000003006b7308 */ /* 0x0005e20000000800 */
[----:B------:R-:W-:Y:S02]  /*57f0*/  F2FP.PACK_AB R5, R206, R103 ;  /* 0x00000067ce05723e */ /* 0x000fe400000000ff */
[----:B------:R-:W-:Y:S01]  /*5800*/  F2FP.PACK_AB R7, R205, R207 ;  /* 0x000000cfcd07723e */ /* 0x000fe200000000ff */
[----:B-1----:R-:W-:Y:S01]  /*5810*/  FFMA.FTZ R0, R98, c[0x0][0x2d0], -R13 ;  /* 0x0000b40062007a23 */ /* 0x002fe2000001080d */
[----:B---3--:R-:W-:-:S05]  /*5820*/  F2FP.PACK_AB R98, R198, R202 ;  /* 0x000000cac662723e */ /* 0x008fca00000000ff */
[----:B------:R-:W-:Y:S01]  /*5830*/  HMMA.16816.F32 R40, R4, R28, RZ ;  /* 0x0000001c0428723c */ /* 0x000fe200000018ff */
[----:B------:R1:W3:Y:S01]  /*5840*/  MUFU.EX2 R200, R0 ;  /* 0x0000000000c87308 */ /* 0x0002e20000000800 */
[----:B--2---:R-:W-:-:S06]  /*5850*/  @P6 IMAD.HI.U32 R3, R172, c[0x0][0x2c8], RZ ;  /* 0x0000b200ac036a27 */ /* 0x004fcc00078e00ff */
[----:B------:R-:W-:Y:S01]  /*5860*/  HMMA.16816.F32 R176, R4, R30, RZ ;  /* 0x0000001e04b0723c */ /* 0x000fe200000018ff */
[----:B------:R-:W-:Y:S02]  /*5870*/  @P6 SHF.R.U32.HI R172, RZ, c[0x0][0x2cc], R3 ;  /* 0x0000b300ffac6a19 */ /* 0x000fe40000011603 */
[----:B------:R-:W-:-:S05]  /*5880*/  ISETP.GE.AND P6, PT, R251, 0x1, PT ;  /* 0x00000001fb00780c */ /* 0x000fca0003fc6270 */
[C---:B------:R-:W-:Y:S01]  /*5890*/  HMMA.16816.F32 R8, R4.reuse, R16, RZ ;  /* 0x000000100408723c */ /* 0x040fe200000018ff */
[--C-:B-1----:R-:W-:Y:S02]  /*58a0*/  FFMA.FTZ R0, R102, c[0x0][0x2d0], -R13.reuse ;  /* 0x0000b40066007a23 */ /* 0x102fe4000001080d */
[----:B------:R-:W-:Y:S02]  /*58b0*/  IMAD.IADD R3, R249, 0x1, R172 ;  /* 0x00000001f9037824 */ /* 0x000fe400078e02ac */
[----:B------:R1:W-:Y:S03]  /*58c0*/  MUFU.EX2 R199, R0 ;  /* 0x0000000000c77308 */ /* 0x0003e60000000800 */
[C---:B------:R-:W-:Y:S01]  /*58d0*/  HMMA.16816.F32 R184, R4.reuse, R18, RZ ;  /* 0x0000001204b8723c */ /* 0x040fe200000018ff */
[----:B------:R-:W-:Y:S07]  /*58e0*/  LDSM.16.MT88.4 R16, [R210+0x3880] ;  /* 0x00388000d210783b */ /* 0x000fee0000004200 */
[----:B------:R-:W-:Y:S01]  /*58f0*/  HMMA.16816.F32 R132, R4, R20, RZ ;  /* 0x000000140484723c */ /* 0x000fe200000018ff */
[----:B-1----:R-:W-:-:S07]  /*5900*/  FFMA.FTZ R0, R101, c[0x0][0x2d0], -R13 ;  /* 0x0000b40065007a23 */ /* 0x002fce000001080d */
[C---:B------:R-:W-:Y:S01]  /*5910*/  HMMA.16816.F32 R180, R4.reuse, R22, RZ ;  /* 0x0000001604b4723c */ /* 0x040fe200000018ff */
[----:B------:R1:W2:Y:S07]  /*5920*/  MUFU.EX2 R201, R0 ;  /* 0x0000000000c97308 */ /* 0x0002ae0000000800 */
[C---:B------:R-:W-:Y:S08]  /*5930*/  HMMA.16816.F32 R44, R4.reuse, R24, RZ ;  /* 0x00000018042c723c */ /* 0x040ff000000018ff */
[----:B------:R-:W-:Y:S01]  /*5940*/  HMMA.16816.F32 R188, R4, R26, RZ ;  /* 0x0000001a04bc723c */ /* 0x000fe200000018ff */
[----:B-1----:R-:W-:-:S04]  /*5950*/  FFMA.FTZ R0, R92, c[0x0][0x2d0], -R12 ;  /* 0x0000b4005c007a23 */ /* 0x002fc8000001080c */
[----:B------:R1:W-:Y:S03]  /*5960*/  MUFU.EX2 R28, R0 ;  /* 0x00000000001c7308 */ /* 0x0003e60000000800 */
[C---:B------:R-:W-:Y:S08]  /*5970*/  HMMA.16816.F32 R24, R4.reuse, R32, RZ ;  /* 0x000000200418723c */ /* 0x040ff000000018ff */
[----:B------:R-:W-:Y:S01]  /*5980*/  HMMA.16816.F32 R20, R4, R36, RZ ;  /* 0x000000240414723c */ /* 0x000fe200000018ff */
[----:B-1----:R-:W-:-:S07]  /*5990*/  FFMA.FTZ R0, R87, c[0x0][0x2d0], -R12 ;  /* 0x0000b40057007a23 */ /* 0x002fce000001080c */
[----:B------:R-:W-:Y:S01]  /*59a0*/  HMMA.16816.F32 R32, R4, R34, RZ ;  /* 0x000000220420723c */ /* 0x000fe200000018ff */
[----:B------:R1:W4:Y:S02]  /*59b0*/  MUFU.EX2 R29, R0 ;  /* 0x00000000001d7308 */ /* 0x0003240000000800 */
[----:B-1----:R-:W-:-:S06]  /*59c0*/  FFMA.FTZ R0, R94, c[0x0][0x2d0], -R12 ;  /* 0x0000b4005e007a23 */ /* 0x002fcc000001080c */
[----:B------:R1:W-:Y:S02]  /*59d0*/  MUFU.EX2 R31, R0 ;  /* 0x00000000001f7308 */ /* 0x0003e40000000800 */
[----:B-1----:R-:W-:Y:S02]  /*59e0*/  FFMA.FTZ R0, R93, c[0x0][0x2d0], -R12 ;  /* 0x0000b4005d007a23 */ /* 0x002fe4000001080c */
[----:B------:R-:W-:Y:S04]  /*59f0*/  HMMA.16816.F32 R92, R4, R38, RZ ;  /* 0x00000026045c723c */ /* 0x000fe800000018ff */
[----:B------:R1:W5:Y:S03]  /*5a00*/  MUFU.EX2 R30, R0 ;  /* 0x00000000001e7308 */ /* 0x0003660000000800 */
[----:B---3--:R-:W-:-:S02]  /*5a10*/  F2FP.PACK_AB R4, R200, R197 ;  /* 0x000000c5c804723e */ /* 0x008fc400000000ff */
[----:B--2---:R-:W-:Y:S02]  /*5a20*/  F2FP.PACK_AB R6, R201, R199 ;  /* 0x000000c7c906723e */ /* 0x004fe400000000ff */
[----:B----4-:R-:W-:Y:S01]  /*5a30*/  F2FP.PACK_AB R5, R29, R28 ;  /* 0x0000001c1d05723e */ /* 0x010fe200000000ff */
[----:B-1----:R-:W-:Y:S01]  /*5a40*/  FFMA.FTZ R0, R115, c[0x0][0x2d0], -R2 ;  /* 0x0000b40073007a23 */ /* 0x002fe20000010802 */
[----:B-----5:R-:W-:-:S03]  /*5a50*/  F2FP.PACK_AB R7, R30, R31 ;  /* 0x0000001f1e07723e */ /* 0x020fc600000000ff */
[----:B------:R1:W2:Y:S04]  /*5a60*/  MUFU.EX2 R196, R0 ;  /* 0x0000000000c47308 */ /* 0x0002a80000000800 */
[C---:B------:R-:W-:Y:S08]  /*5a70*/  HMMA.16816.F32 R168, R4.reuse, R88, R8 ;  /* 0x0000005804a8723c */ /* 0x040ff00000001808 */
[----:B------:R-:W-:Y:S01]  /*5a80*/  HMMA.16816.F32 R36, R4, R164, R20 ;  /* 0x000000a40424723c */ /* 0x000fe20000001814 */
[--C-:B-1----:R-:W-:Y:S01]  /*5a90*/  FFMA.FTZ R0, R121, c[0x0][0x2d0], -R2.reuse ;  /* 0x0000b40079007a23 */ /* 0x102fe20000010802 */
[----:B--2---:R-:W-:Y:S01]  /*5aa0*/  F2FP.PACK_AB R97, R196, R107 ;  /* 0x0000006bc461723e */ /* 0x004fe200000000ff */
[----:B------:R-:W-:-:S02]  /*5ab0*/  FFMA.FTZ R2, R120, c[0x0][0x2d0], -R2 ;  /* 0x0000b40078027a23 */ /* 0x000fc40000010802 */
[----:B------:R-:W1:Y:S01]  /*5ac0*/  LDSM.16.MT88.4 R120, [R209+0x2080] ;  /* 0x00208000d178783b */ /* 0x000e620000004200 */
[----:B------:R2:W-:Y:S02]  /*5ad0*/  MUFU.EX2 R101, R0 ;  /* 0x0000000000657308 */ /* 0x0005e40000000800 */
[C---:B------:R-:W-:Y:S06]  /*5ae0*/  HMMA.16816.F32 R132, R4.reuse, R108, R132 ;  /* 0x0000006c0484723c */ /* 0x040fec0000001884 */
[----:B------:R-:W3:Y:S02]  /*5af0*/  MUFU.EX2 R102, R2 ;  /* 0x0000000200667308 */ /* 0x000ee40000000800 */
[----:B------:R-:W-:Y:S01]  /*5b00*/  HMMA.16816.F32 R44, R4, R116, R44 ;  /* 0x00000074042c723c */ /* 0x000fe2000000182c */
[----:B--2---:R-:W-:-:S07]  /*5b10*/  FFMA.FTZ R0, R195, c[0x0][0x2d0], -R13 ;  /* 0x0000b400c3007a23 */ /* 0x004fce000001080d */
[----:B------:R-:W-:Y:S01]  /*5b20*/  HMMA.16816.F32 R40, R4, R148, R40 ;  /* 0x000000940428723c */ /* 0x000fe20000001828 */
[----:B---3--:R-:W-:-:S07]  /*5b30*/  F2FP.PACK_AB R99, R102, R101 ;  /* 0x000000656663723e */ /* 0x008fce00000000ff */
[----:B------:R-:W-:Y:S08]  /*5b40*/  HMMA.16816.F32 R88, R4, R90, R184 ;  /* 0x0000005a0458723c */ /* 0x000ff000000018b8 */
[C---:B------:R-:W-:Y:S08]  /*5b50*/  HMMA.16816.F32 R128, R96.reuse, R136, R128 ;  /* 0x000000886080723c */ /* 0x040ff00000001880 */
[C---:B-1----:R-:W-:Y:S08]  /*5b60*/  HMMA.16816.F32 R112, R96.reuse, R120, R140 ;  /* 0x000000786070723c */ /* 0x042ff0000000188c */
[C---:B------:R-:W-:Y:S08]  /*5b70*/  HMMA.16816.F32 R144, R96.reuse, R152, R144 ;  /* 0x000000986090723c */ /* 0x040ff00000001890 */
        /* <DEDUP_REMOVED lines=8> */
[----:B------:R-:W-:Y:S01]  /*5c00*/  HMMA.16816.F32 R96, R96, R18, R48 ;  /* 0x000000126060723c */ /* 0x000fe20000001830 */
[----:B------:R1:W-:Y:S07]  /*5c10*/  MUFU.EX2 R49, R0 ;  /* 0x0000000000317308 */ /* 0x0003ee0000000800 */
[C---:B------:R-:W-:Y:S08]  /*5c20*/  HMMA.16816.F32 R72, R4.reuse, R160, R24 ;  /* 0x000000a00448723c */ /* 0x040ff00000001818 */
[----:B------:R-:W-:Y:S01]  /*5c30*/  HMMA.16816.F32 R20, R4, R110, R180 ;  /* 0x0000006e0414723c */ /* 0x000fe200000018b4 */
[----:B-1----:R-:W-:-:S04]  /*5c40*/  FFMA.FTZ R0, R194, c[0x0][0x2d0], -R13 ;  /* 0x0000b400c2007a23 */ /* 0x002fc8000001080d */
[----:B------:R1:W2:Y:S03]  /*5c50*/  MUFU.EX2 R50, R0 ;  /* 0x0000000000327308 */ /* 0x0002a60000000800 */
[C---:B------:R-:W-:Y:S08]  /*5c60*/  HMMA.16816.F32 R24, R4.reuse, R150, R176 ;  /* 0x000000960418723c */ /* 0x040ff000000018b0 */
[----:B------:R-:W-:Y:S01]  /*5c70*/  HMMA.16816.F32 R32, R4, R162, R32 ;  /* 0x000000a20420723c */ /* 0x000fe20000001820 */
[----:B-1----:R-:W-:-:S07]  /*5c80*/  FFMA.FTZ R0, R193, c[0x0][0x2d0], -R13 ;  /* 0x0000b400c1007a23 */ /* 0x002fce000001080d */
[----:B------:R-:W-:Y:S01]  /*5c90*/  HMMA.16816.F32 R164, R4, R166, R92 ;  /* 0x000000a604a4723c */ /* 0x000fe2000000185c */
[----:B------:R1:W-:Y:S06]  /*5ca0*/  MUFU.EX2 R51, R0 ;  /* 0x0000000000337308 */ /* 0x0003ec0000000800 */
[----:B--2---:R-:W-:Y:S01]  /*5cb0*/  F2FP.PACK_AB R92, R50, R49 ;  /* 0x00000031325c723e */ /* 0x004fe200000000ff */
[----:B-1----:R-:W-:-:S04]  /*5cc0*/  FFMA.FTZ R0, R192, c[0x0][0x2d0], -R13 ;  /* 0x0000b400c0007a23 */ /* 0x002fc8000001080d */
[----:B------:R1:W2:Y:S02]  /*5cd0*/  MUFU.EX2 R48, R0 ;  /* 0x0000000000307308 */ /* 0x0002a40000000800 */
[----:B-1----:R-:W-:Y:S01]  /*5ce0*/  FFMA.FTZ R0, R173, c[0x0][0x2d0], -R12 ;  /* 0x0000b400ad007a23 */ /* 0x002fe2000001080c */
[----:B--2---:R-:W-:-:S05]  /*5cf0*/  F2FP.PACK_AB R94, R48, R51 ;  /* 0x00000033305e723e */ /* 0x004fca00000000ff */
[----:B------:R1:W-:Y:S02]  /*5d00*/  MUFU.EX2 R9, R0 ;  /* 0x0000000000097308 */ /* 0x0003e40000000800 */
[----:B-1----:R-:W-:-:S06]  /*5d10*/  FFMA.FTZ R0, R174, c[0x0][0x2d0], -R12 ;  /* 0x0000b400ae007a23 */ /* 0x002fcc000001080c */
[----:B------:R1:W2:Y:S02]  /*5d20*/  MUFU.EX2 R8, R0 ;  /* 0x0000000000087308 */ /* 0x0002a40000000800 */
[----:B-1----:R-:W-:Y:S01]  /*5d30*/  FFMA.FTZ R0, R175, c[0x0][0x2d0], -R12 ;  /* 0x0000b400af007a23 */ /* 0x002fe2000001080c */
[----:B--2---:R-:W-:-:S05]  /*5d40*/  F2FP.PACK_AB R93, R8, R9 ;  /* 0x00000009085d723e */ /* 0x004fca00000000ff */
[----:B------:R1:W-:Y:S02]  /*5d50*/  MUFU.EX2 R2, R0 ;  /* 0x0000000000027308 */ /* 0x0003e40000000800 */
[----:B-1----:R-:W-:Y:S02]  /*5d60*/  FFMA.FTZ R0, R15, c[0x0][0x2d0], -R12 ;  /* 0x0000b4000f007a23 */ /* 0x002fe4000001080c */
[----:B------:R-:W-:Y:S04]  /*5d70*/  HMMA.16816.F32 R12, R4, R118, R188 ;  /* 0x00000076040c723c */ /* 0x000fe800000018bc */
[----:B------:R-:W1:Y:S03]  /*5d80*/  MUFU.EX2 R0, R0 ;  /* 0x0000000000007308 */ /* 0x000e660000000800 */
        /* <DEDUP_REMOVED lines=52> */
[----:B------:R-:W-:Y:S01]  /*60d0*/  STL [R1+0xc], R7 ;  /* 0x00000c0701007387 */ /* 0x000fe20000100800 */
[----:B------:R-:W-:Y:S01]  /*60e0*/  FADD.FTZ R0, R0, R8 ;  /* 0x0000000800007221 */ /* 0x000fe20000010000 */
[C---:B------:R-:W-:Y:S02]  /*60f0*/  HMMA.16816.F32 R60, R92.reuse, R62, R24 ;  /* 0x0000003e5c3c723c */ /* 0x040fe40000001818 */
[----:B------:R-:W-:Y:S04]  /*6100*/  STL [R1+0x8], R4 ;  /* 0x0000080401007387 */ /* 0x000fe80000100800 */
[----:B------:R1:W-:Y:S02]  /*6110*/  STL [R1+0x10], R2 ;  /* 0x0000100201007387 */ /* 0x0003e40000100800 */
[C---:B------:R-:W-:Y:S02]  /*6120*/  HMMA.16816.F32 R76, R92.reuse, R78, R32 ;  /* 0x0000004e5c4c723c */ /* 0x040fe40000001820 */
[----:B------:R2:W-:Y:S06]  /*6130*/  STL [R1+0x14], R0 ;  /* 0x0000140001007387 */ /* 0x0005ec0000100800 */
[C---:B------:R-:W-:Y:S08]  /*6140*/  HMMA.16816.F32 R88, R92.reuse, R16, R36 ;  /* 0x000000105c58723c */ /* 0x040ff00000001824 */
[----:B------:R-:W-:Y:S01]  /*6150*/  HMMA.16816.F32 R92, R92, R18, R164 ;  /* 0x000000125c5c723c */ /* 0x000fe200000018a4 */
[----:B-1----:R-:W-:Y:S01]  /*6160*/  IADD3 R2, R3, c[0x0][0x328], RZ ;  /* 0x0000ca0003027a10 */ /* 0x002fe20007ffe0ff */
[----:B------:R-:W-:Y:S06]  /*6170*/  @!P6 BRA `(.L_x_311) ;  /* 0x000001100000e947 */ /* 0x000fec0003800000 */
[C---:B------:R-:W-:Y:S02]  /*6180*/  ISETP.GT.AND P0, PT, R3.reuse, RZ, PT ;  /* 0x000000ff0300720c */ /* 0x040fe40003f04270 */
[----:B--2---:R-:W-:-:S11]  /*6190*/  IADD3 R0, R3, -0x1, RZ ;  /* 0xffffffff03007810 */ /* 0x004fd60007ffe0ff */
        /* <DEDUP_REMOVED lines=8> */
.L_x_312:
[----:B------:R-:W-:-:S04]  /*6220*/  MOV R3, 0x1 ;  /* 0x0000000100037802 */ /* 0x000fc80000000f00 */
[----:B------:R-:W-:-:S13]  /*6230*/  ISETP.NE.AND P0, PT, R3, c[0x0][0x32c], PT ;  /* 0x0000cb0003007a0c */ /* 0x000fda0003f05270 */
[----:B------:R-:W-:-:S05]  /*6240*/  @P0 IMAD.HI.U32 R3, R0, c[0x0][0x330], RZ ;  /* 0x0000cc0000030a27 */ /* 0x000fca00078e00ff */
[----:B------:R-:W-:Y:S02]  /*6250*/  @P0 SHF.R.U32.HI R0, RZ, c[0x0][0x334], R3 ;  /* 0x0000cd00ff000a19 */ /* 0x000fe40000011603 */
.L_x_313:
[----:B------:R-:W-:-:S05]  /*6260*/  MOV R3, c[0x0][0x32c] ;  /* 0x0000cb0000037a02 */ /* 0x000fca0000000f00 */
[----:B------:R-:W-:-:S05]  /*6270*/  IMAD R0, R0, R3, c[0x0][0x32c] ;  /* 0x0000cb0000007624 */ /* 0x000fca00078e0203 */
[----:B------:R-:W-:-:S05]  /*6280*/  IMNMX R2, R2, R0, PT ;  /* 0x0000000002027217 */ /* 0x000fca0003800200 */
.L_x_311:
[----:B------:R-:W-:-:S05]  /*6290*/  IMAD.HI R2, R2, 0x2aaaaaab, RZ ;  /* 0x2aaaaaab02027827 */ /* 0x000fca00078e02ff */
[----:B--2---:R-:W-:-:S04]  /*62a0*/  SHF.R.U32.HI R0, RZ, 0x1f, R2 ;  /* 0x0000001fff007819 */ /* 0x004fc80000011602 */
[----:B------:R-:W-:-:S04]  /*62b0*/  LEA.HI.SX32 R2, R2, R0, 0x1d ;  /* 0x0000000002027211 */ /* 0x000fc800078feaff */
[----:B------:R-:W-:-:S04]  /*62c0*/  IMNMX R3, R250, R2, !PT ;  /* 0x00000002fa037217 */ /* 0x000fc80007800200 */
[----:B------:R-:W-:Y:S01]  /*62d0*/  ISETP.GE.AND P0, PT, R224, R3, PT ;  /* 0x00000003e000720c */ /* 0x000fe20003f06270 */
[----:B------:R1:W-:-:S12]  /*62e0*/  STL [R1+0x24], R3 ;  /* 0x0000240301007387 */ /* 0x0003d80000100800 */
[----:B------:R-:W-:Y:S05]  /*62f0*/  @!P0 BRA `(.L_x_314) ;  /* 0x0000483000008947 */ /* 0x000fea0003800000 */
[----:B------:R-:W2:Y:S04]  /*6300*/  LDL R8, [R1+0x40] ;  /* 0x0000400001087983 */ /* 0x000ea80000100800 */
[----:B------:R-:W3:Y:S01]  /*6310*/  LDL R5, [R1+0x3c] ;  /* 0x00003c0001057983 */ /* 0x000ee20000100800 */
[----:B-1----:R-:W-:Y:S01]  /*6320*/  SHF.R.S32.HI R3, RZ, 0x1f, R226 ;  /* 0x0000001fff037819 */ /* 0x002fe200000114e2 */
        /* <DEDUP_REMOVED lines=21> */
.L_x_335:
        /* <DEDUP_REMOVED lines=16> */
[----:B-1-34-:R-:W-:Y:S01]  /*6580*/  IMAD.WIDE.U32 R2, R225, c[0x0][0x208], RZ ;  /* 0x00008200e1027a25 */ /* 0x01afe200078e00ff */
[----:B------:R-:W1:Y:S01]  /*6590*/  S2R R5, SR_CTAID.Y ;  /* 0x0000000000057919 */ /* 0x000e620000002600 */
[----:B------:R-:W-:Y:S01]  /*65a0*/  SHF.R.S32.HI R0, RZ, 0x1f, R225 ;  /* 0x0000001fff007819 */ /* 0x000fe200000114e1 */
[----:B------:R-:W-:Y:S01]  /*65b0*/  BSSY B0, `(.L_x_315) ;  /* 0x000003c000007945 */ /* 0x000fe20003800000 */
[C---:B------:R-:W-:Y:S01]  /*65c0*/  ISETP.GE.AND P1, PT, R226.reuse, c[0x0][0x1d4], PT ;  /* 0x00007500e2007a0c */ /* 0x040fe20003f26270 */
[----:B------:R-:W2:Y:S01]  /*65d0*/  S2R R8, SR_CTAID.Y ;  /* 0x0000000000087919 */ /* 0x000ea20000002600 */
[----:B------:R-:W-:Y:S01]  /*65e0*/  IADD3 R13, R226, 0x20, RZ ;  /* 0x00000020e20d7810 */ /* 0x000fe20007ffe0ff */
[----:B------:R-:W-:Y:S01]  /*65f0*/  IMAD R0, R0, c[0x0][0x208], RZ ;  /* 0x0000820000007a24 */ /* 0x000fe200078e02ff */
[----:B------:R-:W-:Y:S01]  /*6600*/  IADD3 R12, R226, 0x40, RZ ;  /* 0x00000040e20c7810 */ /* 0x000fe20007ffe0ff */
[----:B------:R-:W3:Y:S01]  /*6610*/  S2R R11, SR_TID.X ;  /* 0x00000000000b7919 */ /* 0x000ee20000002100 */
[----:B------:R-:W-:Y:S01]  /*6620*/  ISETP.GE.AND P3, PT, R13, c[0x0][0x1d4], PT ;  /* 0x000075000d007a0c */ /* 0x000fe20003f66270 */
[----:B------:R-:W-:Y:S01]  /*6630*/  IMAD R0, R225, c[0x0][0x20c], R0 ;  /* 0x00008300e1007a24 */ /* 0x000fe200078e0200 */
[----:B------:R-:W-:Y:S02]  /*6640*/  SHF.R.S32.HI R4, RZ, 0x1f, R223 ;  /* 0x0000001fff047819 */ /* 0x000fe400000114df */
[----:B------:R-:W-:Y:S01]  /*6650*/  ISETP.GE.AND P2, PT, R12, c[0x0][0x1d4], PT ;  /* 0x000075000c007a0c */ /* 0x000fe20003f46270 */
[----:B------:R-:W-:Y:S02]  /*6660*/  IMAD.IADD R3, R3, 0x1, R0 ;  /* 0x0000000103037824 */ /* 0x000fe400078e0200 */
[----:B------:R-:W-:Y:S02]  /*6670*/  IMAD R4, R4, c[0x0][0x218], RZ ;  /* 0x0000860004047a24 */ /* 0x000fe400078e02ff */
[C---:B------:R-:W-:Y:S04]  /*6680*/  IMAD.WIDE.U32 R2, R223.reuse, c[0x0][0x218], R2 ;  /* 0x00008600df027a25 */ /* 0x040fe800078e0002 */
[----:B------:R-:W-:Y:S01]  /*6690*/  IMAD R4, R223, c[0x0][0x21c], R4 ;  /* 0x00008700df047a24 */ /* 0x000fe200078e0204 */
[----:B-1----:R-:W-:Y:S01]  /*66a0*/  SHF.R.S32.HI R5, RZ, 0x1f, R5 ;  /* 0x0000001fff057819 */ /* 0x002fe20000011405 */
[----:B--2---:R-:W-:Y:S04]  /*66b0*/  IMAD.WIDE.U32 R6, R8, c[0x0][0x210], RZ ;  /* 0x0000840008067a25 */ /* 0x004fe800078e00ff */
[----:B------:R-:W-:Y:S01]  /*66c0*/  IMAD R5, R5, c[0x0][0x210], RZ ;  /* 0x0000840005057a24 */ /* 0x000fe200078e02ff */
[----:B------:R-:W-:Y:S03]  /*66d0*/  IADD3 R0, P0, R6, R2, RZ ;  /* 0x0000000206007210 */ /* 0x000fe60007f1e0ff */
[----:B------:R-:W-:Y:S04]  /*66e0*/  IMAD R5, R8, c[0x0][0x214], R5 ;  /* 0x0000850008057a24 */ /* 0x000fe800078e0205 */
[----:B------:R-:W-:Y:S05]  /*66f0*/  IMAD.IADD R5, R7, 0x1, R5 ;  /* 0x0000000107057824 */ /* 0x000fea00078e0205 */
[----:B------:R-:W-:Y:S01]  /*6700*/  IADD3.X R3, R5, R3, R4, P0, !PT ;  /* 0x0000000305037210 */ /* 0x000fe200007fe404 */
[----:B------:R-:W-:Y:S01]  /*6710*/  IMAD.SHL.U32 R5, R226, 0x2, RZ ;  /* 0x00000002e2057824 */ /* 0x000fe200078e00ff */
[C---:B------:R-:W-:Y:S04]  /*6720*/  LEA R10, P0, R0.reuse, c[0x0][0x1f8], 0x1 ;  /* 0x00007e00000a7a11 */ /* 0x040fe800078008ff */
[----:B------:R-:W-:Y:S02]  /*6730*/  LEA.HI.X R3, R0, c[0x0][0x1fc], R3, 0x1, P0 ;  /* 0x00007f0000037a11 */ /* 0x000fe400000f0c03 */
[----:B------:R-:W1:Y:S04]  /*6740*/  SHFL.IDX PT, R0, R10, RZ, 0x1c1f ;  /* 0x001c1fff0a007589 */ /* 0x000e6800000e0000 */
[----:B------:R-:W2:Y:S01]  /*6750*/  SHFL.IDX PT, R2, R3, RZ, 0x1c1f ;  /* 0x001c1fff03027589 */ /* 0x000ea200000e0000 */
[----:B-1----:R-:W-:Y:S05]  /*6760*/  IADD3 R8, P0, R0, R5, RZ ;  /* 0x0000000500087210 */ /* 0x002fea0007f1e0ff */
[----:B--2---:R-:W-:Y:S01]  /*6770*/  IMAD.X R9, R2, 0x1, R205, P0 ;  /* 0x0000000102097824 */ /* 0x004fe200000e06cd */
[----:B------:R-:W-:Y:S04]  /*6780*/  IADD3 R6, P0, R0, R207, RZ ;  /* 0x000000cf00067210 */ /* 0x000fe80007f1e0ff */
[----:B------:R-:W-:Y:S01]  /*6790*/  @!PT LDS RZ, [RZ] ;  /* 0x00000000fffff984 */ /* 0x000fe20000000800 */
[----:B------:R1:W-:Y:S01]  /*67a0*/  LDGSTS.E.BYPASS.LTC128B.128 [R222+0x1880], [R8.64], !P1 ;  /* 0x0188000008de7fae */ /* 0x0003e2000c901d46 */
[----:B------:R-:W-:Y:S01]  /*67b0*/  IMAD.X R7, R2, 0x1, R206, P0 ;  /* 0x0000000102077824 */ /* 0x000fe200000e06ce */
[----:B------:R-:W-:Y:S02]  /*67c0*/  IADD3 R4, P0, R0, R228, RZ ;  /* 0x000000e400047210 */ /* 0x000fe40007f1e0ff */
[----:B---3--:R-:W-:Y:S02]  /*67d0*/  ISETP.GT.AND P1, PT, R11, 0x3f, PT ;  /* 0x0000003f0b00780c */ /* 0x008fe40003f24270 */
[----:B------:R1:W-:Y:S01]  /*67e0*/  LDGSTS.E.BYPASS.LTC128B.128 [R222+0x2480], [R6.64], !P3 ;  /* 0x0248000006de7fae */ /* 0x0003e2000d901d46 */
[----:B------:R-:W-:Y:S05]  /*67f0*/  IMAD.X R5, R2, 0x1, R227, P0 ;  /* 0x0000000102057824 */ /* 0x000fea00000e06e3 */
[----:B------:R1:W-:Y:S05]  /*6800*/  LDGSTS.E.BYPASS.LTC128B.128 [R222+0x3080], [R4.64], !P2 ;  /* 0x0308000004de7fae */ /* 0x0003ea000d101d46 */
[----:B------:R-:W-:-:S05]  /*6810*/  @P1 BRA `(.L_x_316) ;  /* 0x0000015000001947 */ /* 0x000fca0003800000 */
[----:B------:R-:W-:-:S05]  /*6820*/  BRA.DIV ~URZ, `(.L_x_317) ;  /* 0x0000ee027f007947 */ /* 0x000fca000b800000 */
[----:B-1----:R1:W2:Y:S04]  /*6830*/  SHFL.IDX PT, R4, R3, 0x1, 0x1c1f ;  /* 0x003c1f0003047f89 */ /* 0x0022a800000e0000 */
[----:B------:R1:W3:Y:S02]  /*6840*/  SHFL.IDX PT, R0, R10, 0x1, 0x1c1f ;  /* 0x003c1f000a007f89 */ /* 0x0002e400000e0000 */
.L_x_385:
[C---:B-1----:R-:W-:Y:S01]  /*6850*/  IADD3 R10, R226.reuse, 0x20, RZ ;  /* 0x00000020e20a7810 */ /* 0x042fe20007ffe0ff */
[C---:B------:R-:W-:Y:S01]  /*6860*/  IMAD.SHL.U32 R2, R226.reuse, 0x2, RZ ;  /* 0x00000002e2027824 */ /* 0x040fe200078e00ff */
[----:B------:R-:W-:Y:S02]  /*6870*/  ISETP.GE.AND P3, PT, R226, c[0x0][0x1d4], PT ;  /* 0x00007500e2007a0c */ /* 0x000fe40003f66270 */
        /* <DEDUP_REMOVED lines=15> */
.L_x_316:
[----:B------:R-:W-:Y:S05]  /*6970*/  BSYNC B0 ;  /* 0x0000000000007941 */ /* 0x000fea0003800000 */
.L_x_315:
[----:B-1-34-:R-:W0:Y:S01]  /*6980*/  LDGDEPBAR ;  /* 0x00000000000079af */ /* 0x01ae220000000000 */
[----:B------:R-:W-:Y:S01]  /*6990*/  WARPSYNC 0xffffffff ;  /* 0xffffffff00007948 */ /* 0x000fe20003800000 */
[-C--:B------:R-:W-:Y:S06]  /*69a0*/  HMMA.16816.F32 R4, R48, R16.reuse, RZ ;  /* 0x000000103004723c */ /* 0x080fec00000018ff */
        /* <DEDUP_REMOVED lines=10> */
[----:B------:R-:W-:Y:S06]  /*6a50*/  LDSM.16.M88.4 R200, [R212+0x9080] ;  /* 0x00908000d4c8783b */ /* 0x000fec0000000200 */
[-C--:B------:R-:W-:Y:S08]  /*6a60*/  HMMA.16816.F32 R28, R44, R34.reuse, RZ ;  /* 0x000000222c1c723c */ /* 0x080ff000000018ff */
        /* <DEDUP_REMOVED lines=10> */
[----:B------:R-:W-:Y:S07]  /*6b10*/  LDSM.16.M88.4 R168, [R212+0x8080] ;  /* 0x00808000d4a8783b */ /* 0x000fee0000000200 */
[-C--:B------:R-:W-:Y:S08]  /*6b20*/  HMMA.16816.F32 R20, R164, R176.reuse, R20 ;  /* 0x000000b0a414723c */ /* 0x080ff00000001814 */
[C---:B------:R-:W-:Y:S08]  /*6b30*/  HMMA.16816.F32 R24, R172.reuse, R176, R24 ;  /* 0x000000b0ac18723c */ /* 0x040ff00000001818 */
[-C--:B------:R-:W-:Y:S08]  /*6b40*/  HMMA.16816.F32 R28, R172, R178.reuse, R28 ;  /* 0x000000b2ac1c723c */ /* 0x080ff0000000181c */
[C---:B------:R-:W-:Y:S01]  /*6b50*/  HMMA.16816.F32 R32, R164.reuse, R178, R32 ;  /* 0x000000b2a420723c */ /* 0x040fe20000001820 */
[----:B------:R-:W1:Y:S07]  /*6b60*/  LDSM.16.M88.4 R176, [R219] ;  /* 0x00000000dbb0783b */ /* 0x000e6e0000000200 */
[-C--:B------:R-:W-:Y:S08]  /*6b70*/  HMMA.16816.F32 R36, R164, R180.reuse, R36 ;  /* 0x000000b4a424723c */ /* 0x080ff00000001824 */
[C---:B------:R-:W-:Y:S08]  /*6b80*/  HMMA.16816.F32 R40, R172.reuse, R180, R40 ;  /* 0x000000b4ac28723c */ /* 0x040ff00000001828 */
[-C--:B------:R-:W-:Y:S01]  /*6b90*/  HMMA.16816.F32 R44, R172, R182.reuse, R44 ;  /* 0x000000b6ac2c723c */ /* 0x080fe2000000182c */
[----:B------:R-:W-:Y:S07]  /*6ba0*/  LDSM.16.M88.4 R172, [R217] ;  /* 0x00000000d9ac783b */ /* 0x000fee0000000200 */
[----:B------:R-:W-:Y:S01]  /*6bb0*/  HMMA.16816.F32 R48, R164, R182, R48 ;  /* 0x000000b6a430723c */ /* 0x000fe20000001830 */
[----:B------:R-:W1:Y:S08]  /*6bc0*/  LDSM.16.M88.4 R164, [R218] ;  /* 0x00000000daa4783b */ /* 0x000e700000000200 */
[----:B------:R-:W-:Y:S01]  /*6bd0*/  LDSM.16.M88.4 R180, [R211+0xa080] ;  /* 0x00a08000d3b4783b */ /* 0x000fe20000000200 */
[----:B--2---:R-:W-:Y:S01]  /*6be0*/  ISETP.GT.AND P0, PT, R204, R0, PT ;  /* 0x00000000cc00720c */ /* 0x004fe20003f04270 */
[-C--:B-1----:R-:W-:Y:S08]  /*6bf0*/  HMMA.16816.F32 R4, R184, R188.reuse, R4 ;  /* 0x000000bcb804723c */ /* 0x082ff00000001804 */
[C---:B---3--:R-:W-:Y:S08]  /*6c00*/  HMMA.16816.F32 R8, R192.reuse, R188, R8 ;  /* 0x000000bcc008723c */ /* 0x048ff00000001808 */
[-C--:B------:R-:W-:Y:S08]  /*6c10*/  HMMA.16816.F32 R12, R192, R190.reuse, R12 ;  /* 0x000000bec00c723c */ /* 0x080ff0000000180c */
[C---:B------:R-:W-:Y:S01]  /*6c20*/  HMMA.16816.F32 R16, R184.reuse, R190, R16 ;  /* 0x000000beb810723c */ /* 0x040fe20000001810 */
[----:B------:R-:W1:Y:S07]  /*6c30*/  LDSM.16.M88.4 R188, [R208+0x5480] ;  /* 0x00548000d0bc783b */ /* 0x000e6e0000000200 */
        /* <DEDUP_REMOVED lines=10> */
[----:B------:R-:W2:Y:S07]  /*6ce0*/  LDSM.16.M88.4 R160, [R211+0xb080] ;  /* 0x00b08000d3a0783b */ /* 0x000eae0000000200 */
[-C--:B------:R-:W-:Y:S01]  /*6cf0*/  HMMA.16816.F32 R4, R168, R176.reuse, R4 ;  /* 0x000000b0a804723c */ /* 0x080fe20000001804 */
[----:B------:R-:W3:Y:S07]  /*6d00*/  LDSM.16.M88.4 R184, [R208+0x5880] ;  /* 0x00588000d0b8783b */ /* 0x000eee0000000200 */
[C---:B------:R-:W-:Y:S08]  /*6d10*/  HMMA.16816.F32 R8, R200.reuse, R176, R8 ;  /* 0x000000b0c808723c */ /* 0x040ff00000001808 */
[-C--:B------:R-:W-:Y:S08]  /*6d20*/  HMMA.16816.F32 R12, R200, R178.reuse, R12 ;  /* 0x000000b2c80c723c */ /* 0x080ff0000000180c */
[C---:B------:R-:W-:Y:S01]  /*6d30*/  HMMA.16816.F32 R16, R168.reuse, R178, R16 ;  /* 0x000000b2a810723c */ /* 0x040fe20000001810 */
[----:B------:R-:W4:Y:S07]  /*6d40*/  LDSM.16.M88.4 R176, [R212+0xa080] ;  /* 0x00a08000d4b0783b */ /* 0x000f2e0000000200 */
[-C--:B------:R-:W-:Y:S08]  /*6d50*/  HMMA.16816.F32 R20, R168, R164.reuse, R20 ;  /* 0x000000a4a814723c */ /* 0x080ff00000001814 */
[C---:B------:R-:W-:Y:S08]  /*6d60*/  HMMA.16816.F32 R24, R200.reuse, R164, R24 ;  /* 0x000000a4c818723c */ /* 0x040ff00000001818 */
[-C--:B------:R-:W-:Y:S08]  /*6d70*/  HMMA.16816.F32 R28, R200, R166.reuse, R28 ;  /* 0x000000a6c81c723c */ /* 0x080ff0000000181c */
[C---:B------:R-:W-:Y:S01]  /*6d80*/  HMMA.16816.F32 R32, R168.reuse, R166, R32 ;  /* 0x000000a6a820723c */ /* 0x040fe20000001820 */
[----:B------:R-:W5:Y:S07]  /*6d90*/  LDSM.16.M88.4 R164, [R212+0xb080] ;  /* 0x00b08000d4a4783b */ /* 0x000f6e0000000200 */
[-C--:B------:R-:W-:Y:S08]  /*6da0*/  HMMA.16816.F32 R36, R168, R172.reuse, R36 ;  /* 0x000000aca824723c */ /* 0x080ff00000001824 */
[C---:B------:R-:W-:Y:S08]  /*6db0*/  HMMA.16816.F32 R40, R200.reuse, R172, R40 ;  /* 0x000000acc828723c */ /* 0x040ff00000001828 */
[-C--:B------:R-:W-:Y:S08]  /*6dc0*/  HMMA.16816.F32 R44, R200, R174.reuse, R44 ;  /* 0x000000aec82c723c */ /* 0x080ff0000000182c */
[----:B------:R-:W-:Y:S08]  /*6dd0*/  HMMA.16816.F32 R48, R168, R174, R48 ;  /* 0x000000aea830723c */ /* 0x000ff00000001830 */
[-C--:B-1----:R-:W-:Y:S08]  /*6de0*/  HMMA.16816.F32 R4, R180, R188.reuse, R4 ;  /* 0x000000bcb404723c */ /* 0x082ff00000001804 */
[C---:B--2---:R-:W-:Y:S08]  /*6df0*/  HMMA.16816.F32 R8, R160.reuse, R188, R8 ;  /* 0x000000bca008723c */ /* 0x044ff00000001808 */
[-C--:B------:R-:W-:Y:S08]  /*6e00*/  HMMA.16816.F32 R12, R160, R190.reuse, R12 ;  /* 0x000000bea00c723c */ /* 0x080ff0000000180c */
[C---:B------:R-:W-:Y:S08]  /*6e10*/  HMMA.16816.F32 R16, R180.reuse, R190, R16 ;  /* 0x000000beb410723c */ /* 0x040ff00000001810 */
[-C--:B---3--:R-:W-:Y:S08]  /*6e20*/  HMMA.16816.F32 R20, R180, R184.reuse, R20 ;  /* 0x000000b8b414723c */ /* 0x088ff00000001814 */
[C---:B------:R-:W-:Y:S08]  /*6e30*/  HMMA.16816.F32 R24, R160.reuse, R184, R24 ;  /* 0x000000b8a018723c */ /* 0x040ff00000001818 */
[-C--:B------:R-:W-:Y:S08]  /*6e40*/  HMMA.16816.F32 R28, R160, R186.reuse, R28 ;  /* 0x000000baa01c723c */ /* 0x080ff0000000181c */
[C---:B------:R-:W-:Y:S08]  /*6e50*/  HMMA.16816.F32 R32, R180.reuse, R186, R32 ;  /* 0x000000bab420723c */ /* 0x040ff00000001820 */
[-C--:B------:R-:W-:Y:S08]  /*6e60*/  HMMA.16816.F32 R36, R180, R192.reuse, R36 ;  /* 0x000000c0b424723c */ /* 0x080ff00000001824 */
[C---:B------:R-:W-:Y:S08]  /*6e70*/  HMMA.16816.F32 R40, R160.reuse, R192, R40 ;  /* 0x000000c0a028723c */ /* 0x040ff00000001828 */
[-C--:B------:R-:W-:Y:S08]  /*6e80*/  HMMA.16816.F32 R44, R160, R194.reuse, R44 ;  /* 0x000000c2a02c723c */ /* 0x080ff0000000182c */
[----:B------:R-:W-:Y:S08]  /*6e90*/  HMMA.16816.F32 R48, R180, R194, R48 ;  /* 0x000000c2b430723c */ /* 0x000ff00000001830 */
[-C--:B----4-:R-:W-:Y:S08]  /*6ea0*/  HMMA.16816.F32 R4, R176, R196.reuse, R4 ;  /* 0x000000c4b004723c */ /* 0x090ff00000001804 */
[C---:B-----5:R-:W-:Y:S08]  /*6eb0*/  HMMA.16816.F32 R8, R164.reuse, R196, R8 ;  /* 0x000000c4a408723c */ /* 0x060ff00000001808 */
        /* <DEDUP_REMOVED lines=74> */
[----:B--2---:R-:W-:Y:S02]  /*7360*/  FMUL.FTZ R26, R50, c[0x0][0x320] ;  /* 0x0000c800321a7a20 */ /* 0x004fe40000410000 */
        /* <DEDUP_REMOVED lines=34> */
[----:B------:R-:W1:Y:S01]  /*7590*/  MUFU.TANH R18, R18 ;  /* 0x0000001200127308 */ /* 0x000e620000002400 */
[----:B------:R-:W-:-:S05]  /*75a0*/  @!P0 BRA `(.L_x_318) ;  /* 0x000004c000008947 */ /* 0x000fca0003800000 */
[----:B--234-:R-:W2:Y:S01]  /*75b0*/  LDL R2, [R1+0x28] ;  /* 0x0000280001027983 */ /* 0x01cea20000100800 */
[----:B------:R-:W-:Y:S01]  /*75c0*/  IMAD.MOV.U32 R223, RZ, RZ, RZ ;  /* 0x000000ffffdf7224 */ /* 0x000fe200078e00ff */
[----:B------:R-:W-:Y:S01]  /*75d0*/  ISETP.GE.AND P5, PT, R226, c[0x0][0x1d4], PT ;  /* 0x00007500e2007a0c */ /* 0x000fe20003fa6270 */
[----:B------:R-:W-:Y:S01]  /*75e0*/  IMAD.MOV.U32 R3, RZ, RZ, c[0x0][0x2b8] ;  /* 0x0000ae00ff037624 */ /* 0x000fe200078e00ff */
[----:B------:R-:W3:Y:S04]  /*75f0*/  LDL R0, [R1+0x1c] ;  /* 0x00001c0001007983 */ /* 0x000ee80000100800 */
[----:B------:R-:W4:Y:S01]  /*7600*/  LDL.64 R232, [R1+0x30] ;  /* 0x0000300001e87983 */ /* 0x000f220000100a00 */
[----:B------:R-:W-:Y:S03]  /*7610*/  ISETP.NE.AND P2, PT, R3, 0x1, PT ;  /* 0x000000010300780c */ /* 0x000fe60003f45270 */
[----:B------:R-:W5:Y:S04]  /*7620*/  LDL R224, [R1+0x38] ;  /* 0x0000380001e07983 */ /* 0x000f680000100800 */
[----:B------:R-:W1:Y:S02]  /*7630*/  S2R R231, SR_CTAID.Y ;  /* 0x0000000000e77919 */ /* 0x000e640000002600 */
[----:B-1----:R-:W-:Y:S05]  /*7640*/  SHF.R.S32.HI R231, RZ, 0x1f, R231 ;  /* 0x0000001fffe77819 */ /* 0x002fea00000114e7 */
[----:B------:R-:W-:Y:S02]  /*7650*/  IMAD R231, R231, c[0x0][0x1e8], RZ ;  /* 0x00007a00e7e77a24 */ /* 0x000fe400078e02ff */
[----:B--2---:R-:W-:Y:S01]  /*7660*/  IMAD R2, R204, 0x30, R2 ;  /* 0x00000030cc027824 */ /* 0x004fe200078e0202 */
[----:B---3--:R-:W-:Y:S04]  /*7670*/  ISETP.GT.AND P1, PT, R0, 0x2f, PT ;  /* 0x0000002f0000780c */ /* 0x008fe80003f24270 */
[----:B------:R-:W-:Y:S05]  /*7680*/  IADD3 R2, R2, -0x30, R0 ;  /* 0xffffffd002027810 */ /* 0x000fea0007ffe000 */
[----:B------:R-:W-:Y:S04]  /*7690*/  @P2 IMAD.HI.U32 R3, R2, c[0x0][0x2bc], RZ ;  /* 0x0000af0002032a27 */ /* 0x000fe800078e00ff */
[----:B------:R-:W-:Y:S01]  /*76a0*/  IMAD.MOV.U32 R0, RZ, RZ, R2 ;  /* 0x000000ffff007224 */ /* 0x000fe200078e0002 */
[----:B------:R-:W-:Y:S04]  /*76b0*/  @P2 SHF.R.U32.HI R0, RZ, c[0x0][0x2c0], R3 ;  /* 0x0000b000ff002a19 */ /* 0x000fe80000011603 */
[C---:B----4-:R-:W-:Y:S04]  /*76c0*/  @!P1 IADD3 R3, P0, R0.reuse, R232, RZ ;  /* 0x000000e800039210 */ /* 0x050fe80007f1e0ff */
[----:B-----5:R-:W-:Y:S01]  /*76d0*/  @!P1 LEA.HI.X.SX32 R5, R0, R224, 0x1, P0 ;  /* 0x000000e000059211 */ /* 0x020fe200000f0eff */
[----:B------:R-:W-:Y:S01]  /*76e0*/  IMAD.MOV R0, RZ, RZ, -R0 ;  /* 0x000000ffff007224 */ /* 0x000fe200078e0a00 */
[----:B------:R-:W1:Y:S01]  /*76f0*/  S2R R224, SR_CTAID.Y ;  /* 0x0000000000e07919 */ /* 0x000e620000002600 */
[C---:B------:R-:W-:Y:S02]  /*7700*/  @!P1 LEA R4, P0, R3.reuse, c[0x0][0x2a0], 0x2 ;  /* 0x0000a80003049a11 */ /* 0x040fe400078010ff */
[----:B------:R-:W-:Y:S02]  /*7710*/  IMAD R225, R0, c[0x0][0x2b8], R2 ;  /* 0x0000ae0000e17a24 */ /* 0x000fe400078e0202 */
[----:B------:R-:W-:Y:S02]  /*7720*/  @!P1 LEA.HI.X R5, R3, c[0x0][0x2a4], R5, 0x2, P0 ;  /* 0x0000a90003059a11 */ /* 0x000fe400000f1405 */
[C---:B------:R-:W-:Y:S01]  /*7730*/  IMAD.WIDE.U32 R2, R225.reuse, c[0x0][0x1e0], RZ ;  /* 0x00007800e1027a25 */ /* 0x040fe200078e00ff */
[----:B------:R-:W-:Y:S02]  /*7740*/  SHF.R.S32.HI R0, RZ, 0x1f, R225 ;  /* 0x0000001fff007819 */ /* 0x000fe400000114e1 */
[----:B------:R2:W3:Y:S03]  /*7750*/  @!P1 LDG.E R223, [R4.64] ;  /* 0x0000000604df9981 */ /* 0x0004e6000c1e1900 */
[----:B------:R-:W-:Y:S04]  /*7760*/  IMAD R0, R0, c[0x0][0x1e0], RZ ;  /* 0x0000780000007a24 */ /* 0x000fe800078e02ff */
[----:B------:R-:W-:Y:S04]  /*7770*/  IMAD R0, R225, c[0x0][0x1e4], R0 ;  /* 0x00007900e1007a24 */ /* 0x000fe800078e0200 */
[----:B------:R-:W-:Y:S02]  /*7780*/  IMAD.IADD R3, R3, 0x1, R0 ;  /* 0x0000000103037824 */ /* 0x000fe400078e0200 */
[C---:B-1----:R-:W-:Y:S04]  /*7790*/  IMAD.WIDE.U32 R232, R224.reuse, c[0x0][0x1e8], RZ ;  /* 0x00007a00e0e87a25 */ /* 0x042fe800078e00ff */
[----:B------:R-:W-:Y:S02]  /*77a0*/  IMAD R231, R224, c[0x0][0x1ec], R231 ;  /* 0x00007b00e0e77a24 */ /* 0x000fe400078e02e7 */
[----:B------:R-:W1:Y:S02]  /*77b0*/  S2R R224, SR_TID.X ;  /* 0x0000000000e07919 */ /* 0x000e640000002100 */
[----:B------:R-:W-:Y:S01]  /*77c0*/  IMAD.IADD R231, R233, 0x1, R231 ;  /* 0x00000001e9e77824 */ /* 0x000fe200078e02e7 */
[----:B-1----:R-:W-:Y:S04]  /*77d0*/  SHF.R.S32.HI R6, RZ, 0x1f, R224 ;  /* 0x0000001fff067819 */ /* 0x002fe800000114e0 */
[----:B------:R-:W-:Y:S01]  /*77e0*/  LEA.HI R6, R6, R224, RZ, 0x2 ;  /* 0x000000e006067211 */ /* 0x000fe200078f10ff */
[----:B------:R-:W-:Y:S03]  /*77f0*/  IMAD.SHL.U32 R224, R226, 0x2, RZ ;  /* 0x00000002e2e07824 */ /* 0x000fe600078e00ff */
[----:B------:R-:W-:Y:S04]  /*7800*/  SHF.R.S32.HI R6, RZ, 0x2, R6 ;  /* 0x00000002ff067819 */ /* 0x000fe80000011406 */
[----:B--2---:R-:W-:Y:S04]  /*7810*/  IADD3 R5, -R6, 0x30, RZ ;  /* 0x0000003006057810 */ /* 0x004fe80007ffe1ff */
[----:B------:R-:W-:Y:S02]  /*7820*/  ISETP.GE.AND P1, PT, R5, 0x1, PT ;  /* 0x000000010500780c */ /* 0x000fe40003f26270 */
[----:B---3--:R-:W-:Y:S01]  /*7830*/  SHF.R.S32.HI R4, RZ, 0x1f, R223 ;  /* 0x0000001fff047819 */ /* 0x008fe200000114df */
[C---:B------:R-:W-:Y:S04]  /*7840*/  IMAD.WIDE.U32 R2, R223.reuse, c[0x0][0x1f0], R2 ;  /* 0x00007c00df027a25 */ /* 0x040fe800078e0002 */
[----:B------:R-:W-:Y:S01]  /*7850*/  IMAD R4, R4, c[0x0][0x1f0], RZ ;  /* 0x00007c0004047a24 */ /* 0x000fe200078e02ff */
[----:B------:R-:W-:Y:S03]  /*7860*/  IADD3 R0, P0, R232, R2, RZ ;  /* 0x00000002e8007210 */ /* 0x000fe60007f1e0ff */
[----:B------:R-:W-:Y:S05]  /*7870*/  IMAD R4, R223, c[0x0][0x1f4], R4 ;  /* 0x00007d00df047a24 */ /* 0x000fea00078e0204 */
[----:B------:R-:W-:Y:S02]  /*7880*/  IADD3.X R3, R231, R3, R4, P0, !PT ;  /* 0x00000003e7037210 */ /* 0x000fe400007fe404 */
[----:B------:R-:W-:Y:S02]  /*7890*/  LEA R4, P0, R0, c[0x0][0x1c8], 0x1 ;  /* 0x0000720000047a11 */ /* 0x000fe400078008ff */
[----:B------:R-:W-:Y:S02]  /*78a0*/  IADD3 R231, R226, 0x20, RZ ;  /* 0x00000020e2e77810 */ /* 0x000fe40007ffe0ff */
[----:B------:R-:W-:Y:S02]  /*78b0*/  LEA.HI.X R3, R0, c[0x0][0x1cc], R3, 0x1, P0 ;  /* 0x0000730000037a11 */ /* 0x000fe400000f0c03 */
[----:B------:R-:W1:Y:S01]  /*78c0*/  SHFL.IDX PT, R0, R4, RZ, 0x1c1f ;  /* 0x001c1fff04007589 */ /* 0x000e6200000e0000 */
[----:B------:R-:W-:Y:S03]  /*78d0*/  ISETP.GE.AND P4, PT, R231, c[0x0][0x1d4], PT ;  /* 0x00007500e7007a0c */ /* 0x000fe60003f86270 */
[----:B------:R-:W2:Y:S01]  /*78e0*/  SHFL.IDX PT, R2, R3, RZ, 0x1c1f ;  /* 0x001c1fff03027589 */ /* 0x000ea200000e0000 */
[----:B-1----:R-:W-:Y:S05]  /*78f0*/  @P1 IADD3 R14, P0, R0, R224, RZ ;  /* 0x000000e0000e1210 */ /* 0x002fea0007f1e0ff */
[----:B--2---:R-:W-:Y:S01]  /*7900*/  @P1 IMAD.X R15, R2, 0x1, R205, P0 ;  /* 0x00000001020f1824 */ /* 0x004fe200000e06cd */
[-C--:B------:R-:W-:Y:S04]  /*7910*/  @P1 IADD3 R12, P0, R0, R207.reuse, RZ ;  /* 0x000000cf000c1210 */ /* 0x080fe80007f1e0ff */
[----:B------:R-:W-:Y:S01]  /*7920*/  @!PT LDS RZ, [RZ] ;  /* 0x00000000fffff984 */ /* 0x000fe20000000800 */
[----:B------:R1:W-:Y:S01]  /*7930*/  @P1 LDGSTS.E.BYPASS.LTC128B.128 [R222+0x3c80], [R14.64], !P5 ;  /* 0x03c800000ede1fae */ /* 0x0003e2000e901d46 */
[--C-:B------:R-:W-:Y:S01]  /*7940*/  @P1 IMAD.X R13, R2, 0x1, R206.reuse, P0 ;  /* 0x00000001020d1824 */ /* 0x100fe200000e06ce */
[----:B------:R-:W-:Y:S02]  /*7950*/  @P1 IADD3 R10, P0, R0, R228, RZ ;  /* 0x000000e4000a1210 */ /* 0x000fe40007f1e0ff */
[----:B------:R-:W2:Y:S03]  /*7960*/  SHFL.IDX PT, R0, R4, 0x1, 0x1c1f ;  /* 0x003c1f0004007f89 */ /* 0x000ea600000e0000 */
[----:B------:R-:W-:Y:S01]  /*7970*/  @P1 IMAD.X R11, R2, 0x1, R227, P0 ;  /* 0x00000001020b1824 */ /* 0x000fe200000e06e3 */
[----:B------:R1:W-:Y:S01]  /*7980*/  @P1 LDGSTS.E.BYPASS.LTC128B.128 [R222+0x4880], [R12.64], !P4 ;  /* 0x048800000cde1fae */ /* 0x0003e2000e101d46 */
[----:B------:R-:W-:Y:S03]  /*7990*/  ISETP.GE.AND P0, PT, R5, 0x21, PT ;  /* 0x000000210500780c */ /* 0x000fe60003f06270 */
[----:B------:R-:W3:Y:S10]  /*79a0*/  SHFL.IDX PT, R2, R3, 0x1, 0x1c1f ;  /* 0x003c1f0003027f89 */ /* 0x000ef400000e0000 */
[----:B--2---:R-:W-:Y:S02]  /*79b0*/  @P0 IADD3 R8, P2, R0, R224, RZ ;  /* 0x000000e000080210 */ /* 0x004fe40007f5e0ff */
[----:B------:R-:W-:Y:S04]  /*79c0*/  IADD3 R224, R226, 0x40, RZ ;  /* 0x00000040e2e07810 */ /* 0x000fe80007ffe0ff */
[----:B------:R-:W-:Y:S01]  /*79d0*/  ISETP.GE.AND P3, PT, R224, c[0x0][0x1d4], PT ;  /* 0x00007500e0007a0c */ /* 0x000fe20003f66270 */
[----:B---3--:R-:W-:Y:S01]  /*79e0*/  @P0 IMAD.X R9, R2, 0x1, R205, P2 ;  /* 0x0000000102090824 */ /* 0x008fe200010e06cd */
        /* <DEDUP_REMOVED lines=8> */
.L_x_318:
[----:B--234-:R-:W2:Y:S01]  /*7a70*/  LDL R2, [R1+0x20] ;  /* 0x0000200001027983 */ /* 0x01cea20000100800 */
[----:B------:R-:W-:Y:S02]  /*7a80*/  IMAD.MOV.U32 R0, RZ, RZ, c[0x0][0x2c4] ;  /* 0x0000b100ff007624 */ /* 0x000fe400078e00ff */
[----:B------:R-:W-:Y:S01]  /*7a90*/  IMAD.MOV.U32 R37, RZ, RZ, c[0x0][0x32c] ;  /* 0x0000cb00ff257624 */ /* 0x000fe200078e00ff */
[----:B------:R-:W3:Y:S02]  /*7aa0*/  LDL R36, [R1+0x4] ;  /* 0x0000040001247983 */ /* 0x000ee40000100800 */
[----:B------:R-:W-:Y:S02]  /*7ab0*/  ISETP.NE.AND P0, PT, R0, 0x1, PT ;  /* 0x000000010000780c */ /* 0x000fe40003f05270 */
[----:B------:R-:W0:Y:S11]  /*7ac0*/  LDGDEPBAR ;  /* 0x00000000000079af */ /* 0x000e360000000000 */
[----:B--2---:R-:W-:Y:S04]  /*7ad0*/  @P0 IMAD.HI.U32 R0, R2, c[0x0][0x2c8], RZ ;  /* 0x0000b20002000a27 */ /* 0x004fe800078e00ff */
[----:B-1----:R-:W-:Y:S01]  /*7ae0*/  IMAD.MOV.U32 R5, RZ, RZ, R2 ;  /* 0x000000ffff057224 */ /* 0x002fe200078e0002 */
[----:B------:R-:W-:Y:S01]  /*7af0*/  @P0 SHF.R.U32.HI R5, RZ, c[0x0][0x2cc], R0 ;  /* 0x0000b300ff050a19 */ /* 0x000fe20000011600 */
[----:B------:R-:W-:Y:S01]  /*7b00*/  IMAD R0, R204, -0x30, RZ ;  /* 0xffffffd0cc007824 */ /* 0x000fe200078e02ff */
[----:B------:R-:W-:Y:S03]  /*7b10*/  ISETP.GE.AND P0, PT, R37, 0x1, PT ;  /* 0x000000012500780c */ /* 0x000fe60003f06270 */
[----:B------:R-:W1:Y:S01]  /*7b20*/  SHFL.IDX PT, R4, R5, RZ, 0x1c1f ;  /* 0x001c1fff05047589 */ /* 0x000e6200000e0000 */
[----:B---3--:R-:W-:Y:S04]  /*7b30*/  IADD3 R7, -R36, 0x1, R0 ;  /* 0x0000000124077810 */ /* 0x008fe80007ffe100 */
[----:B------:R-:W-:Y:S04]  /*7b40*/  IADD3 R7, -R230, R7, R229 ;  /* 0x00000007e6077210 */ /* 0x000fe80007ffe1e5 */
[C---:B------:R-:W-:Y:S02]  /*7b50*/  IADD3 R6, R7.reuse, c[0x0][0x328], RZ ;  /* 0x0000ca0007067a10 */ /* 0x040fe40007ffe0ff */
[----:B------:R-:W-:Y:S03]  /*7b60*/  IADD3 R7, R7, UR4, RZ ;  /* 0x0000000407077c10 */ /* 0x000fe6000fffe0ff */
[--C-:B-1----:R-:W-:Y:S02]  /*7b70*/  IMAD.IADD R3, R6, 0x1, R4.reuse ;  /* 0x0000000106037824 */ /* 0x102fe400078e0204 */
[----:B------:R-:W-:Y:S01]  /*7b80*/  IMAD.IADD R2, R7, 0x1, R4 ;  /* 0x0000000107027824 */ /* 0x000fe200078e0204 */
[----:B------:R-:W-:-:S05]  /*7b90*/  @!P0 BRA `(.L_x_319) ;  /* 0x0000018000008947 */ /* 0x000fca0003800000 */
[----:B------:R-:W-:Y:S01]  /*7ba0*/  IADD3 R4, -R230, R229, R4 ;  /* 0x000000e5e6047210 */ /* 0x000fe20007ffe104 */
[----:B------:R-:W-:Y:S03]  /*7bb0*/  BSSY B0, `(.L_x_320) ;  /* 0x0000011000007945 */ /* 0x000fe60003800000 */
[----:B------:R-:W-:Y:S11]  /*7bc0*/  ISETP.GT.AND P0, PT, R4, -0x1, PT ;  /* 0xffffffff0400780c */ /* 0x000ff60003f04270 */
[----:B------:R-:W-:Y:S02]  /*7bd0*/  @!UPT UIADD3 URZ, URZ, URZ, URZ ;  /* 0x0000003f3f3ff290 */ /* 0x000fe4000fffe03f */
[----:B------:R-:W-:-:S05]  /*7be0*/  @P0 BRA `(.L_x_321) ;  /* 0x0000008000000947 */ /* 0x000fca0003800000 */
[----:B------:R-:W-:Y:S01]  /*7bf0*/  LOP3.LUT R4, RZ, R4, RZ, 0x33, !PT ;  /* 0x00000004ff047212 */ /* 0x000fe200078e33ff */
[----:B------:R-:W-:Y:S05]  /*7c00*/  IMAD.MOV.U32 R8, RZ, RZ, c[0x0][0x32c] ;  /* 0x0000cb00ff087624 */ /* 0x000fea00078e00ff */
[----:B------:R-:W-:Y:S11]  /*7c10*/  ISETP.NE.AND P0, PT, R8, 0x1, PT ;  /* 0x000000010800780c */ /* 0x000ff60003f05270 */
[----:B------:R-:W-:Y:S02]  /*7c20*/  @!UPT UIADD3 URZ, URZ, URZ, URZ ;  /* 0x0000003f3f3ff290 */ /* 0x000fe4000fffe03f */
[----:B------:R-:W-:Y:S05]  /*7c30*/  @P0 IMAD.HI.U32 R8, R4, c[0x0][0x330], RZ ;  /* 0x0000cc0004080a27 */ /* 0x000fea00078e00ff */
[----:B------:R-:W-:Y:S04]  /*7c40*/  @P0 SHF.R.U32.HI R4, RZ, c[0x0][0x334], R8 ;  /* 0x0000cd00ff040a19 */ /* 0x000fe80000011608 */
[----:B------:R-:W-:Y:S01]  /*7c50*/  LOP3.LUT R4, RZ, R4, RZ, 0x33, !PT ;  /* 0x00000004ff047212 */ /* 0x000fe200078e33ff */
[----:B------:R-:W-:-:S05]  /*7c60*/  BRA `(.L_x_322) ;  /* 0x0000005000007947 */ /* 0x000fca0003800000 */
.L_x_321:
[----:B------:R-:W-:Y:S04]  /*7c70*/  MOV R8, c[0x0][0x32c] ;  /* 0x0000cb0000087a02 */ /* 0x000fe80000000f00 */
[----:B------:R-:W-:Y:S11]  /*7c80*/  ISETP.NE.AND P0, PT, R8, 0x1, PT ;  /* 0x000000010800780c */ /* 0x000ff60003f05270 */
[----:B------:R-:W-:Y:S02]  /*7c90*/  @!UPT UIADD3 URZ, URZ, URZ, URZ ;  /* 0x0000003f3f3ff290 */ /* 0x000fe4000fffe03f */
[----:B------:R-:W-:Y:S05]  /*7ca0*/  @P0 IMAD.HI.U32 R8, R4, c[0x0][0x330], RZ ;  /* 0x0000cc0004080a27 */ /* 0x000fea00078e00ff */
[----:B------:R-:W-:Y:S02]  /*7cb0*/  @P0 SHF.R.U32.HI R4, RZ, c[0x0][0x334], R8 ;  /* 0x0000cd00ff040a19 */ /* 0x000fe40000011608 */
.L_x_322:
[----:B------:R-:W-:Y:S05]  /*7cc0*/  BSYNC B0 ;  /* 0x0000000000007941 */ /* 0x000fea0003800000 */
.L_x_320:
[----:B------:R-:W-:Y:S04]  /*7cd0*/  IMAD.IADD R8, R0, 0x1, -R36 ;  /* 0x0000000100087824 */ /* 0x000fe800078e0a24 */
[----:B------:R-:W-:Y:S05]  /*7ce0*/  IMAD R4, R4, c[0x0][0x32c], R8 ;  /* 0x0000cb0004047a24 */ /* 0x000fea00078e0208 */
[----:B------:R-:W-:Y:S02]  /*7cf0*/  IADD3 R8, R4, c[0x0][0x32c], RZ ;  /* 0x0000cb0004087a10 */ /* 0x000fe40007ffe0ff */
[----:B------:R-:W-:Y:S02]  /*7d00*/  IMNMX R2, R2, R4, !PT ;  /* 0x0000000402027217 */ /* 0x000fe40007800200 */
[----:B------:R-:W-:Y:S02]  /*7d10*/  IMNMX R3, R3, R8, PT ;  /* 0x0000000803037217 */ /* 0x000fe40003800200 */
.L_x_319:
[C---:B------:R-:W-:Y:S01]  /*7d20*/  ISETP.GE.AND P0, PT, R0.reuse, 0x1, PT ;  /* 0x000000010000780c */ /* 0x040fe20003f06270 */
[----:B------:R-:W1:Y:S01]  /*7d30*/  SHFL.IDX PT, R4, R5, 0x1, 0x1c1f ;  /* 0x003c1f0005047f89 */ /* 0x000e6200000e0000 */
[----:B------:R-:W-:Y:S02]  /*7d40*/  ISETP.GE.AND P1, PT, R0, 0x2, PT ;  /* 0x000000020000780c */ /* 0x000fe40003f26270 */
[----:B------:R-:W-:Y:S02]  /*7d50*/  P2R R13, PR, RZ, 0x1 ;  /* 0x00000001ff0d7803 */ /* 0x000fe40000000000 */
[----:B------:R-:W-:Y:S02]  /*7d60*/  ISETP.GT.AND P0, PT, R2, RZ, !P0 ;  /* 0x000000ff0200720c */ /* 0x000fe40004704270 */
[----:B------:R-:W-:Y:S02]  /*7d70*/  P2R R12, PR, RZ, 0x2 ;  /* 0x00000002ff0c7803 */ /* 0x000fe40000000000 */
[----:B------:R-:W-:Y:S02]  /*7d80*/  ISETP.LT.OR P0, PT, R3, 0x1, P0 ;  /* 0x000000010300780c */ /* 0x000fe40000701670 */
        /* <DEDUP_REMOVED lines=9> */
[----:B------:R-:W-:Y:S02]  /*7e20*/  ISETP.LT.OR P0, PT, R3, 0x9, P0 ;  /* 0x000000090300780c */ /* 0x000fe40000701670 */
        /* <DEDUP_REMOVED lines=36> */
[--C-:B-1----:R-:W-:Y:S03]  /*8070*/  IMAD.IADD R2, R7, 0x1, R4.reuse ;  /* 0x0000000107027824 */ /* 0x102fe600078e0204 */
[----:B------:R-:W-:Y:S01]  /*8080*/  ISETP.LT.OR P0, PT, R3, 0x2a, P0 ;  /* 0x0000002a0300780c */ /* 0x000fe20000701670 */
[----:B------:R-:W-:Y:S03]  /*8090*/  IMAD.IADD R3, R6, 0x1, R4 ;  /* 0x0000000106037824 */ /* 0x000fe600078e0204 */
[----:B------:R-:W-:Y:S02]  /*80a0*/  FSEL R196, R16, -INF , !P0 ;  /* 0xff80000010c47808 */ /* 0x000fe40004000000 */
[----:B------:R-:W-:Y:S11]  /*80b0*/  ISETP.GE.AND P0, PT, R37, 0x1, PT ;  /* 0x000000012500780c */ /* 0x000ff60003f06270 */
[----:B------:R-:W-:Y:S02]  /*80c0*/  @!UPT UIADD3 URZ, URZ, URZ, URZ ;  /* 0x0000003f3f3ff290 */ /* 0x000fe4000fffe03f */
        /* <DEDUP_REMOVED lines=14> */
.L_x_325:
[----:B------:R-:W-:Y:S04]  /*81b0*/  MOV R14, c[0x0][0x32c] ;  /* 0x0000cb00000e7a02 */ /* 0x000fe80000000f00 */
[----:B------:R-:W-:Y:S11]  /*81c0*/  ISETP.NE.AND P0, PT, R14, 0x1, PT ;  /* 0x000000010e00780c */ /* 0x000ff60003f05270 */
[----:B------:R-:W-:Y:S02]  /*81d0*/  @!UPT UIADD3 URZ, URZ, URZ, URZ ;  /* 0x0000003f3f3ff290 */ /* 0x000fe4000fffe03f */
[----:B------:R-:W-:Y:S05]  /*81e0*/  @P0 IMAD.HI.U32 R14, R4, c[0x0][0x330], RZ ;  /* 0x0000cc00040e0a27 */ /* 0x000fea00078e00ff */
[----:B------:R-:W-:Y:S02]  /*81f0*/  @P0 SHF.R.U32.HI R4, RZ, c[0x0][0x334], R14 ;  /* 0x0000cd00ff040a19 */ /* 0x000fe4000001160e */
.L_x_326:
[----:B------:R-:W-:Y:S05]  /*8200*/  BSYNC B0 ;  /* 0x0000000000007941 */ /* 0x000fea0003800000 */
.L_x_324:
[----:B------:R-:W-:Y:S04]  /*8210*/  IMAD.IADD R14, R0, 0x1, -R36 ;  /* 0x00000001000e7824 */ /* 0x000fe800078e0a24 */
[----:B------:R-:W-:Y:S05]  /*8220*/  IMAD R4, R4, c[0x0][0x32c], R14 ;  /* 0x0000cb0004047a24 */ /* 0x000fea00078e020e */
[----:B------:R-:W-:Y:S02]  /*8230*/  IADD3 R14, R4, c[0x0][0x32c], RZ ;  /* 0x0000cb00040e7a10 */ /* 0x000fe40007ffe0ff */
[----:B------:R-:W-:Y:S02]  /*8240*/  IMNMX R2, R2, R4, !PT ;  /* 0x0000000402027217 */ /* 0x000fe40007800200 */
[----:B------:R-:W-:Y:S02]  /*8250*/  IMNMX R3, R3, R14, PT ;  /* 0x0000000e03037217 */ /* 0x000fe40003800200 */
.L_x_323:
        /* <DEDUP_REMOVED lines=61> */
.L_x_329:
[----:B------:R-:W-:Y:S04]  /*8630*/  MOV R14, c[0x0][0x32c] ;  /* 0x0000cb00000e7a02 */ /* 0x000fe80000000f00 */
[----:B------:R-:W-:Y:S11]  /*8640*/  ISETP.NE.AND P0, PT, R14, 0x1, PT ;  /* 0x000000010e00780c */ /* 0x000ff60003f05270 */
[----:B------:R-:W-:Y:S02]  /*8650*/  @!UPT UIADD3 URZ, URZ, URZ, URZ ;  /* 0x0000003f3f3ff290 */ /* 0x000fe4000fffe03f */
[----:B------:R-:W-:Y:S05]  /*8660*/  @P0 IMAD.HI.U32 R14, R4, c[0x0][0x330], RZ ;  /* 0x0000cc00040e0a27 */ /* 0x000fea00078e00ff */
[----:B------:R-:W-:Y:S02]  /*8670*/  @P0 SHF.R.U32.HI R4, RZ, c[0x0][0x334], R14 ;  /* 0x0000cd00ff040a19 */ /* 0x000fe4000001160e */
.L_x_330:
[----:B------:R-:W-:Y:S05]  /*8680*/  BSYNC B0 ;  /* 0x0000000000007941 */ /* 0x000fea0003800000 */
.L_x_328:
[----:B------:R-:W-:Y:S04]  /*8690*/  IMAD.IADD R14, R0, 0x1, -R36 ;  /* 0x00000001000e7824 */ /* 0x000fe800078e0a24 */
[----:B------:R-:W-:Y:S05]  /*86a0*/  IMAD R4, R4, c[0x0][0x32c], R14 ;  /* 0x0000cb0004047a24 */ /* 0x000fea00078e020e */
[----:B------:R-:W-:Y:S02]  /*86b0*/  IADD3 R14, R4, c[0x0][0x32c], RZ ;  /* 0x0000cb00040e7a10 */ /* 0x000fe40007ffe0ff */
[----:B------:R-:W-:Y:S02]  /*86c0*/  IMNMX R2, R2, R4, !PT ;  /* 0x0000000402027217 */ /* 0x000fe40007800200 */
[----:B------:R-:W-:Y:S02]  /*86d0*/  IMNMX R3, R3, R14, PT ;  /* 0x0000000e03037217 */ /* 0x000fe40003800200 */
.L_x_327:
        /* <DEDUP_REMOVED lines=61> */
.L_x_333:
[----:B------:R-:W-:Y:S04]  /*8ab0*/  MOV R5, c[0x0][0x32c] ;  /* 0x0000cb0000057a02 */ /* 0x000fe80000000f00 */
[----:B------:R-:W-:Y:S11]  /*8ac0*/  ISETP.NE.AND P0, PT, R5, 0x1, PT ;  /* 0x000000010500780c */ /* 0x000ff60003f05270 */
[----:B------:R-:W-:Y:S02]  /*8ad0*/  @!UPT UIADD3 URZ, URZ, URZ, URZ ;  /* 0x0000003f3f3ff290 */ /* 0x000fe4000fffe03f */
[----:B------:R-:W-:Y:S05]  /*8ae0*/  @P0 IMAD.HI.U32 R5, R4, c[0x0][0x330], RZ ;  /* 0x0000cc0004050a27 */ /* 0x000fea00078e00ff */
[----:B------:R-:W-:Y:S02]  /*8af0*/  @P0 SHF.R.U32.HI R4, RZ, c[0x0][0x334], R5 ;  /* 0x0000cd00ff040a19 */ /* 0x000fe40000011605 */
.L_x_334:
[----:B------:R-:W-:Y:S05]  /*8b00*/  BSYNC B0 ;  /* 0x0000000000007941 */ /* 0x000fea0003800000 */
.L_x_332:
[----:B------:R-:W-:Y:S04]  /*8b10*/  IMAD.IADD R0, R0, 0x1, -R36 ;  /* 0x0000000100007824 */ /* 0x000fe800078e0a24 */
[----:B------:R-:W-:Y:S05]  /*8b20*/  IMAD R4, R4, c[0x0][0x32c], R0 ;  /* 0x0000cb0004047a24 */ /* 0x000fea00078e0200 */
[----:B------:R-:W-:Y:S02]  /*8b30*/  IADD3 R0, R4, c[0x0][0x32c], RZ ;  /* 0x0000cb0004007a10 */ /* 0x000fe40007ffe0ff */
[----:B------:R-:W-:Y:S02]  /*8b40*/  IMNMX R2, R2, R4, !PT ;  /* 0x0000000402027217 */ /* 0x000fe40007800200 */
[----:B------:R-:W-:Y:S02]  /*8b50*/  IMNMX R3, R3, R0, PT ;  /* 0x0000000003037217 */ /* 0x000fe40003800200 */
.L_x_331:
[----:B------:R-:W-:Y:S01]  /*8b60*/  FMNMX.FTZ R106, R19, R101, !PT ;  /* 0x00000065136a7209 */ /* 0x000fe20007810000 */
[----:B------:R-:W-:Y:S01]  /*8b70*/  LDSM.16.MT88.4 R36, [R210+0x1880] ;  /* 0x00188000d224783b */ /* 0x000fe20000004200 */
        /* <DEDUP_REMOVED lines=20> */
[C---:B------:R-:W-:Y:S02]  /*8cc0*/  ISETP.LT.OR P0, PT, R3.reuse, 0x9, P0 ;  /* 0x000000090300780c */ /* 0x040fe40000701670 */
[----:B------:R-:W-:Y:S02]  /*8cd0*/  FMNMX.FTZ R106, R196, R106, !PT ;  /* 0x0000006ac46a7209 */ /* 0x000fe40007810000 */
[----:B------:R-:W-:Y:S02]  /*8ce0*/  FSEL R11, R184, -INF , !P0 ;  /* 0xff800000b80b7808 */ /* 0x000fe40004000000 */
[----:B------:R-:W-:Y:S01]  /*8cf0*/  ISETP.NE.AND P0, PT, R10, RZ, PT ;  /* 0x000000ff0a00720c */ /* 0x000fe20003f05270 */
[----:B------:R-:W1:Y:S03]  /*8d00*/  SHFL.BFLY PT, R0, R106, 0x2, 0x1f ;  /* 0x0c401f006a007f89 */ /* 0x000e6600000e0000 */
[----:B------:R-:W-:Y:S04]  /*8d10*/  ISETP.GT.AND P0, PT, R2, 0x9, !P0 ;  /* 0x000000090200780c */ /* 0x000fe80004704270 */
[----:B------:R-:W-:Y:S04]  /*8d20*/  ISETP.LT.OR P0, PT, R3, 0xa, P0 ;  /* 0x0000000a0300780c */ /* 0x000fe80000701670 */
[----:B------:R-:W-:Y:S02]  /*8d30*/  FSEL R10, R182, -INF , !P0 ;  /* 0xff800000b60a7808 */ /* 0x000fe40004000000 */
[----:B------:R-:W-:Y:S04]  /*8d40*/  ISETP.NE.AND P0, PT, R9, RZ, PT ;  /* 0x000000ff0900720c */ /* 0x000fe80003f05270 */
[----:B------:R-:W-:Y:S04]  /*8d50*/  ISETP.GT.AND P0, PT, R2, 0x10, !P0 ;  /* 0x000000100200780c */ /* 0x000fe80004704270 */
[C---:B------:R-:W-:Y:S02]  /*8d60*/  ISETP.LT.OR P0, PT, R3.reuse, 0x11, P0 ;  /* 0x000000110300780c */ /* 0x040fe40000701670 */
[----:B-1----:R-:W-:Y:S02]  /*8d70*/  FMNMX.FTZ R106, R106, R0, !PT ;  /* 0x000000006a6a7209 */ /* 0x002fe40007810000 */
[----:B------:R-:W-:Y:S02]  /*8d80*/  FSEL R172, R172, -INF , !P0 ;  /* 0xff800000acac7808 */ /* 0x000fe40004000000 */
[----:B------:R-:W-:Y:S01]  /*8d90*/  ISETP.GT.AND P0, PT, R2, 0x11, !P6 ;  /* 0x000000110200780c */ /* 0x000fe20007704270 */
[----:B------:R-:W1:Y:S01]  /*8da0*/  SHFL.BFLY PT, R0, R106, 0x1, 0x1f ;  /* 0x0c201f006a007f89 */ /* 0x000e6200000e0000 */
[----:B------:R-:W-:Y:S02]  /*8db0*/  ISETP.NE.AND P6, PT, R8, RZ, PT ;  /* 0x000000ff0800720c */ /* 0x000fe40003fc5270 */
[C---:B------:R-:W-:Y:S04]  /*8dc0*/  ISETP.LT.OR P0, PT, R3.reuse, 0x12, P0 ;  /* 0x000000120300780c */ /* 0x040fe80000701670 */
[----:B------:R-:W-:Y:S02]  /*8dd0*/  FSEL R174, R174, -INF , !P0 ;  /* 0xff800000aeae7808 */ /* 0x000fe40004000000 */
[----:B------:R-:W-:Y:S04]  /*8de0*/  ISETP.GT.AND P0, PT, R2, 0x18, !P5 ;  /* 0x000000180200780c */ /* 0x000fe80006f04270 */
[C---:B------:R-:W-:Y:S04]  /*8df0*/  ISETP.LT.OR P0, PT, R3.reuse, 0x19, P0 ;  /* 0x000000190300780c */ /* 0x040fe80000701670 */
[----:B------:R-:W-:Y:S02]  /*8e00*/  FSEL R178, R30, -INF , !P0 ;  /* 0xff8000001eb27808 */ /* 0x000fe40004000000 */
[----:B------:R-:W-:Y:S04]  /*8e10*/  ISETP.GT.AND P0, PT, R2, 0x19, !P4 ;  /* 0x000000190200780c */ /* 0x000fe80006704270 */
[----:B------:R-:W-:Y:S02]  /*8e20*/  ISETP.LT.OR P0, PT, R3, 0x1a, P0 ;  /* 0x0000001a0300780c */ /* 0x000fe40000701670 */
[----:B-1----:R-:W-:Y:S02]  /*8e30*/  FMNMX.FTZ R106, R106, R0, !PT ;  /* 0x000000006a6a7209 */ /* 0x002fe40007810000 */
[----:B------:R-:W-:Y:S02]  /*8e40*/  FMNMX.FTZ R0, R16, R103, !PT ;  /* 0x0000006710007209 */ /* 0x000fe40007810000 */
[----:B------:R-:W-:Y:S01]  /*8e50*/  FSEL R179, R31, -INF , !P0 ;  /* 0xff8000001fb37808 */ /* 0x000fe20004000000 */
[----:B------:R-:W-:Y:S01]  /*8e60*/  FMUL.FTZ R110, R106, c[0x0][0x2d0] ;  /* 0x0000b4006a6e7a20 */ /* 0x000fe20000410000 */
[----:B------:R-:W-:Y:S02]  /*8e70*/  FMNMX.FTZ R0, R20, R0, !PT ;  /* 0x0000000014007209 */ /* 0x000fe40007810000 */
[----:B------:R-:W-:Y:S02]  /*8e80*/  ISETP.GT.AND P0, PT, R2, 0x20, !P3 ;  /* 0x000000200200780c */ /* 0x000fe40005f04270 */
[----:B------:R-:W-:Y:S02]  /*8e90*/  FMNMX.FTZ R0, R21, R0, !PT ;  /* 0x0000000015007209 */ /* 0x000fe40007810000 */
[----:B------:R-:W-:Y:S02]  /*8ea0*/  ISETP.LT.OR P0, PT, R3, 0x21, P0 ;  /* 0x000000210300780c */ /* 0x000fe40000701670 */
[----:B------:R-:W-:Y:S02]  /*8eb0*/  FMNMX.FTZ R0, R22, R0, !PT ;  /* 0x0000000016007209 */ /* 0x000fe40007810000 */
[----:B------:R-:W-:Y:S02]  /*8ec0*/  FSEL R180, R42, -INF , !P0 ;  /* 0xff8000002ab47808 */ /* 0x000fe40004000000 */
        /* <DEDUP_REMOVED lines=15> */
[----:B------:R-:W-:Y:S03]  /*8fc0*/  ISETP.LT.OR P0, PT, R3, 0x2a, P0 ;  /* 0x0000002a0300780c */ /* 0x000fe60000701670 */
[----:B------:R-:W1:Y:S01]  /*8fd0*/  SHFL.BFLY PT, R2, R0, 0x2, 0x1f ;  /* 0x0c401f0000027f89 */ /* 0x000e6200000e0000 */
[----:B------:R-:W-:Y:S02]  /*8fe0*/  FSEL R109, R47, -INF , !P0 ;  /* 0xff8000002f6d7808 */ /* 0x000fe40004000000 */
[----:B------:R-:W-:Y:S04]  /*8ff0*/  FSETP.NEU.FTZ.AND P0, PT, R106, -INF , PT ;  /* 0xff8000006a00780b */ /* 0x000fe80003f1d000 */
[----:B------:R-:W-:Y:S02]  /*9000*/  FSEL R110, R110, RZ, P0 ;  /* 0x000000ff6e6e7208 */ /* 0x000fe40000000000 */
[----:B------:R-:W-:Y:S03]  /*9010*/  FSEL R3, R106, RZ, P0 ;  /* 0x000000ff6a037208 */ /* 0x000fe60000000000 */
[--C-:B------:R-:W-:Y:S02]  /*9020*/  FFMA.FTZ R6, R24, c[0x0][0x2d0], -R110.reuse ;  /* 0x0000b40018067a23 */ /* 0x100fe4000001086e */
[----:B------:R-:W-:Y:S02]  /*9030*/  FFMA.FTZ R7, R23, c[0x0][0x2d0], -R110 ;  /* 0x0000b40017077a23 */ /* 0x000fe4000001086e */
[----:B------:R2:W-:Y:S01]  /*9040*/  MUFU.EX2 R26, R6 ;  /* 0x00000006001a7308 */ /* 0x0005e20000000800 */
[----:B-1----:R-:W-:Y:S09]  /*9050*/  FMNMX.FTZ R0, R0, R2, !PT ;  /* 0x0000000200007209 */ /* 0x002ff20007810000 */
[----:B------:R-:W-:Y:S01]  /*9060*/  MUFU.EX2 R252, R7 ;  /* 0x0000000700fc7308 */ /* 0x000fe20000000800 */
[----:B------:R-:W1:Y:S02]  /*9070*/  SHFL.BFLY PT, R105, R0, 0x1, 0x1f ;  /* 0x0c201f0000697f89 */ /* 0x000e6400000e0000 */
[----:B-1----:R-:W-:Y:S02]  /*9080*/  FMNMX.FTZ R105, R0, R105, !PT ;  /* 0x0000006900697209 */ /* 0x002fe40007810000 */
[----:B------:R-:W-:Y:S02]  /*9090*/  FMNMX.FTZ R0, R14, R107, !PT ;  /* 0x0000006b0e007209 */ /* 0x000fe40007810000 */
[C---:B------:R-:W-:Y:S01]  /*90a0*/  FSETP.NEU.FTZ.AND P0, PT, R105.reuse, -INF , PT ;  /* 0xff8000006900780b */ /* 0x040fe20003f1d000 */
[----:B------:R-:W-:Y:S01]  /*90b0*/  FMUL.FTZ R111, R105, c[0x0][0x2d0] ;  /* 0x0000b400696f7a20 */ /* 0x000fe20000410000 */
[----:B------:R-:W-:Y:S02]  /*90c0*/  FMNMX.FTZ R0, R15, R0, !PT ;  /* 0x000000000f007209 */ /* 0x000fe40007810000 */
[----:B------:R-:W-:Y:S02]  /*90d0*/  FSEL R4, R105, RZ, P0 ;  /* 0x000000ff69047208 */ /* 0x000fe40000000000 */
[----:B------:R-:W-:Y:S02]  /*90e0*/  FMNMX.FTZ R0, R17, R0, !PT ;  /* 0x0000000011007209 */ /* 0x000fe40007810000 */
[----:B------:R-:W-:Y:S02]  /*90f0*/  FSEL R111, R111, RZ, P0 ;  /* 0x000000ff6f6f7208 */ /* 0x000fe40000000000 */
[----:B------:R-:W-:Y:S04]  /*9100*/  FMNMX.FTZ R0, R18, R0, !PT ;  /* 0x0000000012007209 */ /* 0x000fe80007810000 */
[----:B------:R-:W-:Y:S04]  /*9110*/  FMNMX.FTZ R0, R169, R0, !PT ;  /* 0x00000000a9007209 */ /* 0x000fe80007810000 */
[----:B------:R-:W-:Y:S04]  /*9120*/  FMNMX.FTZ R0, R171, R0, !PT ;  /* 0x00000000ab007209 */ /* 0x000fe80007810000 */
[----:B------:R-:W-:Y:S04]  /*9130*/  FMNMX.FTZ R0, R173, R0, !PT ;  /* 0x00000000ad007209 */ /* 0x000fe80007810000 */
[----:B------:R-:W-:Y:S04]  /*9140*/  FMNMX.FTZ R0, R175, R0, !PT ;  /* 0x00000000af007209 */ /* 0x000fe80007810000 */
[----:B------:R-:W-:Y:S04]  /*9150*/  FMNMX.FTZ R0, R187, R0, !PT ;  /* 0x00000000bb007209 */ /* 0x000fe80007810000 */
[----:B------:R-:W-:Y:S04]  /*9160*/  FMNMX.FTZ R0, R191, R0, !PT ;  /* 0x00000000bf007209 */ /* 0x000fe80007810000 */
[----:B------:R-:W-:Y:S04]  /*9170*/  FMNMX.FTZ R0, R194, R0, !PT ;  /* 0x00000000c2007209 */ /* 0x000fe80007810000 */
[----:B------:R-:W-:Y:S05]  /*9180*/  FMNMX.FTZ R0, R188, R0, !PT ;  /* 0x00000000bc007209 */ /* 0x000fea0007810000 */
[----:B------:R-:W1:Y:S02]  /*9190*/  SHFL.BFLY PT, R2, R0, 0x2, 0x1f ;  /* 0x0c401f0000027f89 */ /* 0x000e6400000e0000 */
[----:B-1----:R-:W-:Y:S06]  /*91a0*/  FMNMX.FTZ R0, R0, R2, !PT ;  /* 0x0000000200007209 */ /* 0x002fec0007810000 */
        /* <DEDUP_REMOVED lines=9> */
[----:B------:R-:W-:Y:S03]  /*9240*/  FMNMX.FTZ R0, R10, R0, !PT ;  /* 0x000000000a007209 */ /* 0x000fe60007810000 */
[----:B--2---:R-:W-:Y:S01]  /*9250*/  FFMA.FTZ R6, R17, c[0x0][0x2d0], -R164 ;  /* 0x0000b40011067a23 */ /* 0x004fe200000108a4 */
        /* <DEDUP_REMOVED lines=18> */
[----:B------:R-:W-:Y:S05]  /*9380*/  FSEL R165, R165, RZ, P0 ;  /* 0x000000ffa5a57208 */ /* 0x000fea0000000000 */
[----:B-1----:R-:W-:Y:S04]  /*9390*/  FFMA.FTZ R6, R11, c[0x0][0x2d0], -R165 ;  /* 0x0000b4000b067a23 */ /* 0x002fe800000108a5 */
[----:B------:R-:W-:Y:S01]  /*93a0*/  MUFU.EX2 R241, R6 ;  /* 0x0000000600f17308 */ /* 0x000fe20000000800 */
[----:B--2---:R-:W-:Y:S01]  /*93b0*/  FFMA.FTZ R0, R25, c[0x0][0x2d0], -R110 ;  /* 0x0000b40019007a23 */ /* 0x004fe2000001086e */
[----:B---3--:R-:W-:Y:S08]  /*93c0*/  F2FP.PACK_AB R160, R252, R251 ;  /* 0x000000fbfca0723e */ /* 0x008ff000000000ff */
[----:B------:R1:W-:Y:S02]  /*93d0*/  MUFU.EX2 R190, R0 ;  /* 0x0000000000be7308 */ /* 0x0003e40000000800 */
[--C-:B-1----:R-:W-:Y:S08]  /*93e0*/  FFMA.FTZ R0, R16, c[0x0][0x2d0], -R111.reuse ;  /* 0x0000b40010007a23 */ /* 0x102ff0000001086f */
        /* <DEDUP_REMOVED lines=19> */
[----:B--2---:R-:W-:Y:S01]  /*9520*/  FADD.FTZ R0, -R4, R103 ;  /* 0x0000006704007221 */ /* 0x004fe20000010100 */
[----:B------:R-:W-:Y:S01]  /*9530*/  MOV R103, R26 ;  /* 0x0000001a00677202 */ /* 0x000fe20000000f00 */
[----:B------:R-:W-:Y:S02]  /*9540*/  FFMA.FTZ R4, R12, c[0x0][0x2d0], -R165 ;  /* 0x0000b4000c047a23 */ /* 0x000fe400000108a5 */
[----:B------:R-:W-:Y:S01]  /*9550*/  FMUL.FTZ R0, R0, c[0x0][0x2d0] ;  /* 0x0000b40000007a20 */ /* 0x000fe20000410000 */
[----:B------:R-:W-:Y:S03]  /*9560*/  F2FP.PACK_AB R162, R190, R103 ;  /* 0x00000067bea2723e */ /* 0x000fe600000000ff */
        /* <DEDUP_REMOVED lines=14> */
[C---:B--2---:R-:W-:Y:S01]  /*9650*/  FMUL.FTZ R4, R101.reuse, R112 ;  /* 0x0000007065047220 */ /* 0x044fe20000410000 */
        /* <DEDUP_REMOVED lines=9> */
[----:B----4-:R-:W-:Y:S01]  /*96f0*/  FMUL.FTZ R6, R100, R114 ;  /* 0x0000007264067220 */ /* 0x010fe20000410000 */
[----:B------:R-:W-:Y:S01]  /*9700*/  F2FP.PACK_AB R114, R246, R245 ;  /* 0x000000f5f672723e */ /* 0x000fe200000000ff */
[C---:B------:R-:W-:Y:S02]  /*9710*/  FMUL.FTZ R7, R100.reuse, R115 ;  /* 0x0000007364077220 */ /* 0x040fe40000410000 */
[C---:B------:R-:W-:Y:S02]  /*9720*/  FMUL.FTZ R18, R100.reuse, R126 ;  /* 0x0000007e64127220 */ /* 0x040fe40000410000 */
[C---:B------:R-:W-:Y:S02]  /*9730*/  FMUL.FTZ R19, R100.reuse, R127 ;  /* 0x0000007f64137220 */ /* 0x040fe40000410000 */
[C---:B------:R-:W-:Y:S01]  /*9740*/  FMUL.FTZ R34, R100.reuse, R142 ;  /* 0x0000008e64227220 */ /* 0x040fe20000410000 */
[----:B------:R4:W5:Y:S01]  /*9750*/  MUFU.EX2 R3, R0 ;  /* 0x0000000000037308 */ /* 0x0009620000000800 */
[C---:B------:R-:W-:Y:S01]  /*9760*/  FMUL.FTZ R35, R100.reuse, R143 ;  /* 0x0000008f64237220 */ /* 0x040fe20000410000 */
[----:B------:R-:W-:Y:S01]  /*9770*/  LDSM.16.MT88.4 R124, [R210+0x1c80] ;  /* 0x001c8000d27c783b */ /* 0x000fe20000004200 */
[C---:B------:R-:W-:Y:S02]  /*9780*/  FMUL.FTZ R50, R100.reuse, R158 ;  /* 0x0000009e64327220 */ /* 0x040fe40000410000 */
[C---:B------:R-:W-:Y:S02]  /*9790*/  FMUL.FTZ R51, R100.reuse, R159 ;  /* 0x0000009f64337220 */ /* 0x040fe40000410000 */
[C---:B------:R-:W-:Y:S02]  /*97a0*/  FMUL.FTZ R54, R100.reuse, R54 ;  /* 0x0000003664367220 */ /* 0x040fe40000410000 */
[C---:B------:R-:W-:Y:S01]  /*97b0*/  FMUL.FTZ R55, R100.reuse, R55 ;  /* 0x0000003764377220 */ /* 0x040fe20000410000 */
[----:B------:R-:W-:Y:S01]  /*97c0*/  LDSM.16.MT88.4 R140, [R210+0x2080] ;  /* 0x00208000d28c783b */ /* 0x000fe20000004200 */
[C---:B------:R-:W-:Y:S02]  /*97d0*/  FMUL.FTZ R66, R100.reuse, R66 ;  /* 0x0000004264427220 */ /* 0x040fe40000410000 */
[----:B------:R-:W-:Y:S02]  /*97e0*/  FMUL.FTZ R67, R100, R67 ;  /* 0x0000004364437220 */ /* 0x000fe40000410000 */
        /* <DEDUP_REMOVED lines=20> */
[C---:B------:R-:W-:Y:S01]  /*9930*/  FMUL.FTZ R57, R3.reuse, R57 ;  /* 0x0000003903397220 */ /* 0x040fe20000410000 */
        /* <DEDUP_REMOVED lines=12> */
[C---:B------:R-:W-:Y:S02]  /*9a00*/  FMUL.FTZ R77, R3.reuse, R77 ;  /* 0x0000004d034d7220 */ /* 0x040fe40000410000 */
[C---:B------:R-:W-:Y:S02]  /*9a10*/  FMUL.FTZ R98, R100.reuse, R98 ;  /* 0x0000006264627220 */ /* 0x040fe40000410000 */
[C---:B------:R-:W-:Y:S02]  /*9a20*/  FMUL.FTZ R99, R100.reuse, R99 ;  /* 0x0000006364637220 */ /* 0x040fe40000410000 */
[C---:B------:R-:W-:Y:S02]  /*9a30*/  FMUL.FTZ R86, R100.reuse, R86 ;  /* 0x0000005664567220 */ /* 0x040fe40000410000 */
[----:B------:R-:W-:Y:S02]  /*9a40*/  FMUL.FTZ R87, R100, R87 ;  /* 0x0000005764577220 */ /* 0x000fe40000410000 */
[----:B------:R-:W-:Y:S02]  /*9a50*/  FMUL.FTZ R88, R3, R88 ;  /* 0x0000005803587220 */ /* 0x000fe40000410000 */
[--C-:B-1----:R-:W-:Y:S02]  /*9a60*/  FFMA.FTZ R2, R41, c[0x0][0x2d0], -R110.reuse ;  /* 0x0000b40029027a23 */ /* 0x102fe4000001086e */
[C---:B------:R-:W-:Y:S02]  /*9a70*/  FMUL.FTZ R41, R3.reuse, R149 ;  /* 0x0000009503297220 */ /* 0x040fe40000410000 */
        /* <DEDUP_REMOVED lines=25> */
[----:B------:R-:W-:Y:S02]  /*9c10*/  FMUL.FTZ R48, R101, R156 ;  /* 0x0000009c65307220 */ /* 0x000fe40000410000 */
[C---:B------:R-:W-:Y:S02]  /*9c20*/  FMUL.FTZ R43, R0.reuse, R151 ;  /* 0x00000097002b7220 */ /* 0x040fe40000410000 */
[-C--:B------:R-:W-:Y:S01]  /*9c30*/  HMMA.16816.F32 R20, R160, R36.reuse, R20 ;  /* 0x00000024a014723c */ /* 0x080fe20000001814 */
[C---:B------:R-:W-:Y:S02]  /*9c40*/  FMUL.FTZ R46, R0.reuse, R154 ;  /* 0x0000009a002e7220 */ /* 0x040fe40000410000 */
[C---:B------:R-:W-:Y:S02]  /*9c50*/  FMUL.FTZ R47, R0.reuse, R155 ;  /* 0x0000009b002f7220 */ /* 0x040fe40000410000 */
[C---:B------:R-:W-:Y:S02]  /*9c60*/  FMUL.FTZ R58, R0.reuse, R58 ;  /* 0x0000003a003a7220 */ /* 0x040fe40000410000 */
        /* <DEDUP_REMOVED lines=23> */
[----:B------:R-:W-:Y:S02]  /*9de0*/  FMUL.FTZ R93, R3, R93 ;  /* 0x0000005d035d7220 */ /* 0x000fe40000410000 */
[C---:B------:R-:W-:Y:S02]  /*9df0*/  FMUL.FTZ R94, R0.reuse, R94 ;  /* 0x0000005e005e7220 */ /* 0x040fe40000410000 */
[----:B------:R-:W-:Y:S01]  /*9e00*/  FMUL.FTZ R95, R0, R95 ;  /* 0x0000005f005f7220 */ /* 0x000fe20000410000 */
[C---:B------:R-:W-:Y:S08]  /*9e10*/  HMMA.16816.F32 R40, R112.reuse, R116, R40 ;  /* 0x000000747028723c */ /* 0x040ff00000001828 */
        /* <DEDUP_REMOVED lines=76> */
[----:B------:R-:W-:Y:S01]  /*a2e0*/  MOV R195, R190 ;  /* 0x000000be00c37202 */ /* 0x000fe20000000f00 */
[----:B------:R-:W-:Y:S01]  /*a2f0*/  FFMA.FTZ R110, R196, c[0x0][0x2d0], -R110 ;  /* 0x0000b400c46e7a23 */ /* 0x000fe2000001086e */
[----:B------:R2:W-:Y:S01]  /*a300*/  MUFU.EX2 R190, R2 ;  /* 0x0000000200be7308 */ /* 0x0005e20000000800 */
[----:B------:R-:W3:Y:S01]  /*a310*/  LDL.LU R196, [R1+0x14] ;  /* 0x0000140001c47983 */ /* 0x000ee20000300800 */
[C---:B------:R-:W-:Y:S08]  /*a320*/  HMMA.16816.F32 R64, R112.reuse, R118, R64 ;  /* 0x000000767040723c */ /* 0x040ff00000001840 */
[-C--:B-1----:R-:W-:Y:S01]  /*a330*/  HMMA.16816.F32 R68, R112, R124.reuse, R68 ;  /* 0x0000007c7044723c */ /* 0x082fe20000001844 */
[----:B------:R-:W1:Y:S07]  /*a340*/  MUFU.EX2 R189, R110 ;  /* 0x0000006e00bd7308 */ /* 0x000e6e0000000800 */
[C---:B------:R-:W-:Y:S01]  /*a350*/  HMMA.16816.F32 R72, R120.reuse, R124, R72 ;  /* 0x0000007c7848723c */ /* 0x040fe20000001848 */
[--C-:B--2---:R-:W-:Y:S03]  /*a360*/  FFMA.FTZ R2, R192, c[0x0][0x2d0], -R111.reuse ;  /* 0x0000b400c0027a23 */ /* 0x104fe6000001086f */
[----:B------:R-:W-:Y:S04]  /*a370*/  MOV R192, R103 ;  /* 0x0000006700c07202 */ /* 0x000fe80000000f00 */
[-C--:B------:R-:W-:Y:S01]  /*a380*/  HMMA.16816.F32 R76, R120, R126.reuse, R76 ;  /* 0x0000007e784c723c */ /* 0x080fe2000000184c */
[----:B------:R-:W-:Y:S01]  /*a390*/  FFMA.FTZ R111, R193, c[0x0][0x2d0], -R111 ;  /* 0x0000b400c16f7a23 */ /* 0x000fe2000001086f */
[----:B------:R2:W-:Y:S01]  /*a3a0*/  MUFU.EX2 R186, R2 ;  /* 0x0000000200ba7308 */ /* 0x0005e20000000800 */
[----:B------:R-:W5:Y:S05]  /*a3b0*/  LDL.LU R193, [R1+0x10] ;  /* 0x0000100001c17983 */ /* 0x000f6a0000300800 */
[C---:B------:R-:W-:Y:S01]  /*a3c0*/  HMMA.16816.F32 R80, R112.reuse, R126, R80 ;  /* 0x0000007e7050723c */ /* 0x040fe20000001850 */
[----:B-1----:R-:W-:Y:S03]  /*a3d0*/  F2FP.PACK_AB R110, R189, R190 ;  /* 0x000000bebd6e723e */ /* 0x002fe600000000ff */
[----:B------:R-:W1:Y:S04]  /*a3e0*/  MUFU.EX2 R185, R111 ;  /* 0x0000006f00b97308 */ /* 0x000e680000000800 */
[-C--:B----4-:R-:W-:Y:S08]  /*a3f0*/  HMMA.16816.F32 R84, R112, R128.reuse, R84 ;  /* 0x000000807054723c */ /* 0x090ff00000001854 */
[C---:B------:R-:W-:Y:S01]  /*a400*/  HMMA.16816.F32 R88, R120.reuse, R128, R88 ;  /* 0x000000807858723c */ /* 0x040fe20000001858 */
[--C-:B--2---:R-:W-:Y:S02]  /*a410*/  FFMA.FTZ R2, R187, c[0x0][0x2d0], -R164.reuse ;  /* 0x0000b400bb027a23 */ /* 0x104fe400000108a4 */
[----:B------:R-:W2:Y:S05]  /*a420*/  LDL.LU R187, [R1+0x8] ;  /* 0x0000080001bb7983 */ /* 0x000eaa0000300800 */
[-C--:B------:R-:W-:Y:S01]  /*a430*/  HMMA.16816.F32 R92, R120, R130.reuse, R92 ;  /* 0x00000082785c723c */ /* 0x080fe2000000185c */
[----:B------:R4:W-:Y:S03]  /*a440*/  MUFU.EX2 R183, R2 ;  /* 0x0000000200b77308 */ /* 0x0009e60000000800 */
[----:B-1----:R-:W-:Y:S04]  /*a450*/  F2FP.PACK_AB R111, R185, R186 ;  /* 0x000000bab96f723e */ /* 0x002fe800000000ff */
[----:B------:R-:W-:Y:S01]  /*a460*/  HMMA.16816.F32 R96, R112, R130, R96 ;  /* 0x000000827060723c */ /* 0x000fe20000001860 */
[--C-:B----4-:R-:W-:Y:S02]  /*a470*/  FFMA.FTZ R2, R191, c[0x0][0x2d0], -R164.reuse ;  /* 0x0000b400bf027a23 */ /* 0x110fe400000108a4 */
[----:B------:R-:W2:Y:S02]  /*a480*/  LDL.LU R191, [R1+0xc] ;  /* 0x00000c0001bf7983 */ /* 0x000ea40000300800 */
[----:B------:R1:W1:Y:S02]  /*a490*/  MUFU.EX2 R179, R2 ;  /* 0x0000000200b37308 */ /* 0x0002640000000800 */
[--C-:B-1----:R-:W-:Y:S01]  /*a4a0*/  FFMA.FTZ R2, R194, c[0x0][0x2d0], -R164.reuse ;  /* 0x0000b400c2027a23 */ /* 0x102fe200000108a4 */
[----:B------:R-:W-:Y:S01]  /*a4b0*/  F2FP.PACK_AB R160, R179, R183 ;  /* 0x000000b7b3a0723e */ /* 0x000fe200000000ff */
[----:B------:R-:W-:Y:S06]  /*a4c0*/  FFMA.FTZ R164, R188, c[0x0][0x2d0], -R164 ;  /* 0x0000b400bca47a23 */ /* 0x000fec00000108a4 */
[----:B------:R1:W-:Y:S10]  /*a4d0*/  MUFU.EX2 R181, R2 ;  /* 0x0000000200b57308 */ /* 0x0003f40000000800 */
[----:B------:R-:W1:Y:S02]  /*a4e0*/  MUFU.EX2 R178, R164 ;  /* 0x000000a400b27308 */ /* 0x000e640000000800 */
[--C-:B-1----:R-:W-:Y:S08]  /*a4f0*/  FFMA.FTZ R2, R180, c[0x0][0x2d0], -R165.reuse ;  /* 0x0000b400b4027a23 */ /* 0x102ff000000108a5 */
[----:B------:R1:W-:Y:S01]  /*a500*/  MUFU.EX2 R173, R2 ;  /* 0x0000000200ad7308 */ /* 0x0003e20000000800 */
[----:B------:R-:W-:Y:S01]  /*a510*/  F2FP.PACK_AB R162, R178, R181 ;  /* 0x000000b5b2a2723e */ /* 0x000fe200000000ff */
[--C-:B-1----:R-:W-:Y:S08]  /*a520*/  FFMA.FTZ R2, R182, c[0x0][0x2d0], -R165.reuse ;  /* 0x0000b400b6027a23 */ /* 0x102ff000000108a5 */
[----:B------:R1:W1:Y:S02]  /*a530*/  MUFU.EX2 R172, R2 ;  /* 0x0000000200ac7308 */ /* 0x0002640000000800 */
[--C-:B-1----:R-:W-:Y:S01]  /*a540*/  FFMA.FTZ R2, R184, c[0x0][0x2d0], -R165.reuse ;  /* 0x0000b400b8027a23 */ /* 0x102fe200000108a5 */
[----:B------:R-:W-:Y:S01]  /*a550*/  F2FP.PACK_AB R161, R172, R173 ;  /* 0x000000adaca1723e */ /* 0x000fe200000000ff */
        /* <DEDUP_REMOVED lines=8> */
[C---:B------:R-:W-:Y:S02]  /*a5e0*/  HMMA.16816.F32 R116, R160.reuse, R132, R8 ;  /* 0x00000084a074723c */ /* 0x040fe40000001808 */
[----:B------:R-:W4:Y:S06]  /*a5f0*/  LDL R11, [R1+0x24] ;  /* 0x00002400010b7983 */ /* 0x000f2c0000100800 */
        /* <DEDUP_REMOVED lines=11> */
[----:B-----5:R-:W-:Y:S04]  /*a6b0*/  FFMA.FTZ R3, R3, R193, R243 ;  /* 0x000000c103037223 */ /* 0x020fe800000100f3 */
[----:B------:R-:W-:Y:S03]  /*a6c0*/  FADD.FTZ R3, R244, R3 ;  /* 0x00000003f4037221 */ /* 0x000fe60000010000 */
[C---:B------:R-:W-:Y:S01]  /*a6d0*/  HMMA.16816.F32 R56, R160.reuse, R164, R56 ;  /* 0x000000a4a038723c */ /* 0x040fe20000001838 */
[----:B------:R-:W-:Y:S03]  /*a6e0*/  FADD.FTZ R8, R245, R3 ;  /* 0x00000003f5087221 */ /* 0x000fe60000010000 */
[----:B---3--:R-:W-:Y:S02]  /*a6f0*/  FFMA.FTZ R3, R0, R196, R239 ;  /* 0x000000c400037223 */ /* 0x008fe400000100ef */
[----:B------:R-:W-:Y:S02]  /*a700*/  FADD.FTZ R0, R246, R8 ;  /* 0x00000008f6007221 */ /* 0x000fe40000010000 */
[----:B------:R-:W-:Y:S01]  /*a710*/  FADD.FTZ R3, R240, R3 ;  /* 0x00000003f0037221 */ /* 0x000fe20000010000 */
[-C--:B------:R-:W-:Y:S03]  /*a720*/  HMMA.16816.F32 R60, R160, R166.reuse, R60 ;  /* 0x000000a6a03c723c */ /* 0x080fe6000000183c */
[----:B------:R-:W-:Y:S02]  /*a730*/  FADD.FTZ R3, R241, R3 ;  /* 0x00000003f1037221 */ /* 0x000fe40000010000 */
[----:B------:R-:W-:Y:S01]  /*a740*/  FADD.FTZ R8, R224, R0 ;  /* 0x00000000e0087221 */ /* 0x000fe20000010000 */
[----:B------:R-:W-:Y:S01]  /*a750*/  IADD3 R224, R204, -0x1, RZ ;  /* 0xffffffffcce07810 */ /* 0x000fe20007ffe0ff */
[----:B------:R-:W-:Y:S01]  /*a760*/  FADD.FTZ R3, R242, R3 ;  /* 0x00000003f2037221 */ /* 0x000fe20000010000 */
[C---:B------:R-:W-:Y:S01]  /*a770*/  HMMA.16816.F32 R64, R108.reuse, R166, R64 ;  /* 0x000000a66c40723c */ /* 0x040fe20000001840 */
[----:B--2---:R-:W-:Y:S03]  /*a780*/  FFMA.FTZ R100, R100, R187, R247 ;  /* 0x000000bb64647223 */ /* 0x004fe600000100f7 */
[----:B------:R-:W-:Y:S02]  /*a790*/  FADD.FTZ R3, R177, R3 ;  /* 0x00000003b1037221 */ /* 0x000fe40000010000 */
[----:B------:R-:W-:Y:S02]  /*a7a0*/  FADD.FTZ R100, R248, R100 ;  /* 0x00000064f8647221 */ /* 0x000fe40000010000 */
[-C--:B------:R-:W-:Y:S04]  /*a7b0*/  HMMA.16816.F32 R68, R108, R168.reuse, R68 ;  /* 0x000000a86c44723c */ /* 0x080fe80000001844 */
[----:B------:R-:W-:Y:S02]  /*a7c0*/  FADD.FTZ R100, R249, R100 ;  /* 0x00000064f9647221 */ /* 0x000fe40000010000 */
[----:B------:R-:W-:Y:S02]  /*a7d0*/  FADD.FTZ R3, R176, R3 ;  /* 0x00000003b0037221 */ /* 0x000fe40000010000 */
[C---:B------:R-:W-:Y:S04]  /*a7e0*/  HMMA.16816.F32 R72, R160.reuse, R168, R72 ;  /* 0x000000a8a048723c */ /* 0x040fe80000001848 */
[----:B------:R-:W-:Y:S04]  /*a7f0*/  FADD.FTZ R3, R174, R3 ;  /* 0x00000003ae037221 */ /* 0x000fe80000010000 */
[----:B------:R-:W-:Y:S01]  /*a800*/  FADD.FTZ R3, R175, R3 ;  /* 0x00000003af037221 */ /* 0x000fe20000010000 */
[-C--:B------:R-:W-:Y:S03]  /*a810*/  HMMA.16816.F32 R76, R160, R170.reuse, R76 ;  /* 0x000000aaa04c723c */ /* 0x080fe6000000184c */
[----:B------:R-:W-:Y:S05]  /*a820*/  FFMA.FTZ R101, R101, R191, R251 ;  /* 0x000000bf65657223 */ /* 0x000fea00000100fb */
[C---:B------:R-:W-:Y:S01]  /*a830*/  HMMA.16816.F32 R80, R108.reuse, R170, R80 ;  /* 0x000000aa6c50723c */ /* 0x040fe20000001850 */
[----:B------:R-:W-:Y:S03]  /*a840*/  FADD.FTZ R2, R252, R101 ;  /* 0x00000065fc027221 */ /* 0x000fe60000010000 */
[----:B------:R-:W-:Y:S01]  /*a850*/  MOV R101, R106 ;  /* 0x0000006a00657202 */ /* 0x000fe20000000f00 */
[----:B------:R-:W-:Y:S03]  /*a860*/  FADD.FTZ R2, R192, R2 ;  /* 0x00000002c0027221 */ /* 0x000fe60000010000 */
        /* <DEDUP_REMOVED lines=17> */
[----:B------:R-:W-:Y:S01]  /*a980*/  FADD.FTZ R8, R201, R2 ;  /* 0x00000002c9087221 */ /* 0x000fe20000010000 */
[----:B------:R-:W-:Y:S01]  /*a990*/  MOV R108, R102 ;  /* 0x00000066006c7202 */ /* 0x000fe20000000f00 */
        /* <DEDUP_REMOVED lines=21> */
[----:B------:R1:W-:Y:S01]  /*aaf0*/  STL [R1+0x14], R0 ;  /* 0x0000140001007387 */ /* 0x0003e20000100800 */
[----:B----4-:R-:W-:Y:S02]  /*ab00*/  ISETP.GT.AND P0, PT, R204, R11, PT ;  /* 0x0000000bcc00720c */ /* 0x010fe40003f04270 */
[----:B------:R-:W-:Y:S11]  /*ab10*/  MOV R204, R224 ;  /* 0x000000e000cc7202 */ /* 0x000ff60000000f00 */
[----:B-1----:R-:W-:-:S05]  /*ab20*/  @P0 BRA `(.L_x_335) ;  /* 0xffffb95000000947 */ /* 0x002fca000383ffff */
.L_x_314:
[----:B------:R-:W-:Y:S01]  /*ab30*/  IMAD.MOV.U32 R0, RZ, RZ, c[0x0][0x2c4] ;  /* 0x0000b100ff007624 */ /* 0x000fe200078e00ff */
[----:B------:R-:W-:Y:S01]  /*ab40*/  IADD3 R2, R229, 0x1, -R230 ;  /* 0x00000001e5027810 */ /* 0x000fe20007ffe8e6 */
[----:B------:R-:W-:-:S03]  /*ab50*/  IMAD.MOV.U32 R4, RZ, RZ, c[0x0][0x32c] ;  /* 0x0000cb00ff047624 */ /* 0x000fc600078e00ff */
[----:B------:R-:W-:Y:S02]  /*ab60*/  ISETP.NE.AND P1, PT, R0, 0x1, PT ;  /* 0x000000010000780c */ /* 0x000fe40003f25270 */
[----:B------:R-:W2:Y:S01]  /*ab70*/  S2R R0, SR_CTAID.X ;  /* 0x0000000000007919 */ /* 0x000ea20000002500 */
[----:B------:R-:W-:Y:S02]  /*ab80*/  ISETP.GE.AND P0, PT, R4, 0x1, PT ;  /* 0x000000010400780c */ /* 0x000fe40003f06270 */
[----:B--2---:R-:W-:-:S08]  /*ab90*/  LEA R0, R0, 0x7f, 0x7 ;  /* 0x0000007f00007811 */ /* 0x004fd000078e38ff */
[----:B-1----:R-:W-:-:S05]  /*aba0*/  @P1 IMAD.HI.U32 R3, R0, c[0x0][0x2c8], RZ ;  /* 0x0000b20000031a27 */ /* 0x002fca00078e00ff */
[----:B------:R-:W-:-:S05]  /*abb0*/  @P1 SHF.R.U32.HI R0, RZ, c[0x0][0x2cc], R3 ;  /* 0x0000b300ff001a19 */ /* 0x000fca0000011603 */
[----:B------:R-:W-:-:S05]  /*abc0*/  IMAD.IADD R0, R2, 0x1, R0 ;  /* 0x0000000102007824 */ /* 0x000fca00078e0200 */
[----:B------:R-:W-:Y:S01]  /*abd0*/  IADD3 R2, R0, -c[0x0][0x324], RZ ;  /* 0x8000c90000027a10 */ /* 0x000fe20007ffe0ff */
[----:B------:R-:W-:Y:S05]  /*abe0*/  @!P0 BRA `(.L_x_336) ;  /* 0x000000f000008947 */ /* 0x000fea0003800000 */
        /* <DEDUP_REMOVED lines=9> */
.L_x_337:
[----:B------:R-:W-:-:S04]  /*ac80*/  MOV R3, 0x1 ;  /* 0x0000000100037802 */ /* 0x000fc80000000f00 */
[----:B------:R-:W-:-:S13]  /*ac90*/  ISETP.NE.AND P0, PT, R3, c[0x0][0x32c], PT ;  /* 0x0000cb0003007a0c */ /* 0x000fda0003f05270 */
[----:B------:R-:W-:-:S05]  /*aca0*/  @P0 IMAD.HI.U32 R3, R0, c[0x0][0x330], RZ ;  /* 0x0000cc0000030a27 */ /* 0x000fca00078e00ff */
[----:B------:R-:W-:-:S05]  /*acb0*/  @P0 SHF.R.U32.HI R0, RZ, c[0x0][0x334], R3 ;  /* 0x0000cd00ff000a19 */ /* 0x000fca0000011603 */
.L_x_338:
[----:B------:R-:W-:-:S05]  /*acc0*/  IMAD R0, R0, c[0x0][0x32c], RZ ;  /* 0x0000cb0000007a24 */ /* 0x000fca00078e02ff */
[----:B------:R-:W-:-:S03]  /*acd0*/  IMNMX R2, R2, R0, !PT ;  /* 0x0000000002027217 */ /* 0x000fc60007800200 */
.L_x_336:
[----:B------:R-:W2:Y:S01]  /*ace0*/  LDL R3, [R1+0x18] ;  /* 0x0000180001037983 */ /* 0x000ea20000100800 */
[----:B------:R-:W-:-:S05]  /*acf0*/  IADD3 R2, R2, 0x2f, RZ ;  /* 0x0000002f02027810 */ /* 0x000fca0007ffe0ff */
[----:B------:R-:W-:-:S05]  /*ad00*/  IMAD.HI R2, R2, 0x2aaaaaab, RZ ;  /* 0x2aaaaaab02027827 */ /* 0x000fca00078e02ff */
[----:B------:R-:W-:-:S04]  /*ad10*/  SHF.R.U32.HI R0, RZ, 0x1f, R2 ;  /* 0x0000001fff007819 */ /* 0x000fc80000011602 */
[----:B------:R-:W-:-:S04]  /*ad20*/  LEA.HI.SX32 R0, R2, R0, 0x1d ;  /* 0x0000000002007211 */ /* 0x000fc800078feaff */
[----:B--2---:R-:W-:-:S04]  /*ad30*/  IMNMX R3, R3, R0, !PT ;  /* 0x0000000003037217 */ /* 0x004fc80007800200 */
[----:B------:R-:W-:Y:S01]  /*ad40*/  ISETP.GE.AND P0, PT, R224, R3, PT ;  /* 0x00000003e000720c */ /* 0x000fe20003f06270 */
[----:B------:R1:W-:-:S12]  /*ad50*/  STL [R1], R3 ;  /* 0x0000000301007387 */ /* 0x0003d80000100800 */
        /* <DEDUP_REMOVED lines=20> */
.L_x_344:
        /* <DEDUP_REMOVED lines=64> */
.L_x_386:
        /* <DEDUP_REMOVED lines=18> */
.L_x_341:
[----:B------:R-:W-:Y:S05]  /*b3c0*/  BSYNC B0 ;  /* 0x0000000000007941 */ /* 0x000fea0003800000 */
.L_x_340:
[----:B-1-34-:R-:W0:Y:S01]  /*b3d0*/  LDGDEPBAR ;  /* 0x00000000000079af */ /* 0x01ae220000000000 */
[----:B------:R-:W-:Y:S01]  /*b3e0*/  WARPSYNC 0xffffffff ;  /* 0xffffffff00007948 */ /* 0x000fe20003800000 */
[-C--:B------:R-:W-:Y:S06]  /*b3f0*/  HMMA.16816.F32 R4, R48, R16.reuse, RZ ;  /* 0x000000103004723c */ /* 0x080fec00000018ff */
[----:B------:R-:W2:Y:S02]  /*b400*/  LDL R2, [R1+0x18] ;  /* 0x0000180001027983 */ /* 0x000ea40000100800 */
[C---:B------:R-:W-:Y:S02]  /*b410*/  HMMA.16816.F32 R8, R44.reuse, R16, RZ ;  /* 0x000000102c08723c */ /* 0x040fe400000018ff */
[----:B------:R-:W-:Y:S06]  /*b420*/  LDSM.16.M88.4 R184, [R211+0x9080] ;  /* 0x00908000d3b8783b */ /* 0x000fec0000000200 */
[-C--:B------:R-:W-:Y:S02]  /*b430*/  HMMA.16816.F32 R12, R44, R18.reuse, RZ ;  /* 0x000000122c0c723c */ /* 0x080fe400000018ff */
[----:B------:R-:W-:Y:S06]  /*b440*/  LDSM.16.M88.4 R188, [R208+0x4c80] ;  /* 0x004c8000d0bc783b */ /* 0x000fec0000000200 */
[C---:B------:R-:W-:Y:S02]  /*b450*/  HMMA.16816.F32 R16, R48.reuse, R18, RZ ;  /* 0x000000123010723c */ /* 0x040fe400000018ff */
[----:B------:R-:W-:Y:S06]  /*b460*/  LDSM.16.M88.4 R192, [R208+0x5080] ;  /* 0x00508000d0c0783b */ /* 0x000fec0000000200 */
[-C--:B------:R-:W-:Y:S02]  /*b470*/  HMMA.16816.F32 R20, R48, R32.reuse, RZ ;  /* 0x000000203014723c */ /* 0x080fe400000018ff */
[----:B------:R-:W-:Y:S06]  /*b480*/  LDSM.16.M88.4 R196, [R212+0x9080] ;  /* 0x00908000d4c4783b */ /* 0x000fec0000000200 */
[C---:B------:R-:W-:Y:S08]  /*b490*/  HMMA.16816.F32 R24, R44.reuse, R32, RZ ;  /* 0x000000202c18723c */ /* 0x040ff000000018ff */
[-C--:B------:R-:W-:Y:S08]  /*b4a0*/  HMMA.16816.F32 R28, R44, R34.reuse, RZ ;  /* 0x000000222c1c723c */ /* 0x080ff000000018ff */
[C---:B------:R-:W-:Y:S08]  /*b4b0*/  HMMA.16816.F32 R32, R48.reuse, R34, RZ ;  /* 0x000000223020723c */ /* 0x040ff000000018ff */
[-C--:B------:R-:W-:Y:S08]  /*b4c0*/  HMMA.16816.F32 R36, R48, R160.reuse, RZ ;  /* 0x000000a03024723c */ /* 0x080ff000000018ff */
[C---:B------:R-:W-:Y:S08]  /*b4d0*/  HMMA.16816.F32 R40, R44.reuse, R160, RZ ;  /* 0x000000a02c28723c */ /* 0x040ff000000018ff */
[-C--:B------:R-:W-:Y:S08]  /*b4e0*/  HMMA.16816.F32 R44, R44, R162.reuse, RZ ;  /* 0x000000a22c2c723c */ /* 0x080ff000000018ff */
[----:B------:R-:W-:Y:S01]  /*b4f0*/  HMMA.16816.F32 R48, R48, R162, RZ ;  /* 0x000000a23030723c */ /* 0x000fe200000018ff */
[----:B------:R-:W-:Y:S07]  /*b500*/  LDSM.16.M88.4 R160, [R211+0x8080] ;  /* 0x00808000d3a0783b */ /* 0x000fee0000000200 */
        /* <DEDUP_REMOVED lines=9> */
[----:B------:R-:W-:Y:S07]  /*b5a0*/  LDSM.16.M88.4 R176, [R219] ;  /* 0x00000000dbb0783b */ /* 0x000fee0000000200 */
[-C--:B------:R-:W-:Y:S08]  /*b5b0*/  HMMA.16816.F32 R36, R164, R180.reuse, R36 ;  /* 0x000000b4a424723c */ /* 0x080ff00000001824 */
[C---:B------:R-:W-:Y:S08]  /*b5c0*/  HMMA.16816.F32 R40, R172.reuse, R180, R40 ;  /* 0x000000b4ac28723c */ /* 0x040ff00000001828 */
[-C--:B------:R-:W-:Y:S01]  /*b5d0*/  HMMA.16816.F32 R44, R172, R182.reuse, R44 ;  /* 0x000000b6ac2c723c */ /* 0x080fe2000000182c */
[----:B------:R-:W3:Y:S07]  /*b5e0*/  LDSM.16.M88.4 R172, [R212+0x8080] ;  /* 0x00808000d4ac783b */ /* 0x000eee0000000200 */
[----:B------:R-:W-:Y:S01]  /*b5f0*/  HMMA.16816.F32 R48, R164, R182, R48 ;  /* 0x000000b6a430723c */ /* 0x000fe20000001830 */
[----:B------:R-:W4:Y:S08]  /*b600*/  LDSM.16.M88.4 R164, [R218] ;  /* 0x00000000daa4783b */ /* 0x000f300000000200 */
[----:B------:R-:W-:Y:S01]  /*b610*/  LDSM.16.M88.4 R180, [R208+0x5480] ;  /* 0x00548000d0b4783b */ /* 0x000fe20000000200 */
[----:B--2---:R-:W-:Y:S01]  /*b620*/  ISETP.GT.AND P0, PT, R224, R2, PT ;  /* 0x00000002e000720c */ /* 0x004fe20003f04270 */
[-C--:B-1----:R-:W-:Y:S08]  /*b630*/  HMMA.16816.F32 R4, R160, R168.reuse, R4 ;  /* 0x000000a8a004723c */ /* 0x082ff00000001804 */
[C---:B------:R-:W-:Y:S08]  /*b640*/  HMMA.16816.F32 R8, R184.reuse, R168, R8 ;  /* 0x000000a8b808723c */ /* 0x040ff00000001808 */
[-C--:B------:R-:W-:Y:S08]  /*b650*/  HMMA.16816.F32 R12, R184, R170.reuse, R12 ;  /* 0x000000aab80c723c */ /* 0x080ff0000000180c */
[C---:B------:R-:W-:Y:S01]  /*b660*/  HMMA.16816.F32 R16, R160.reuse, R170, R16 ;  /* 0x000000aaa010723c */ /* 0x040fe20000001810 */
[----:B------:R-:W1:Y:S07]  /*b670*/  LDSM.16.M88.4 R168, [R217] ;  /* 0x00000000d9a8783b */ /* 0x000e6e0000000200 */
        /* <DEDUP_REMOVED lines=8> */
[----:B------:R-:W-:Y:S07]  /*b700*/  LDSM.16.M88.4 R184, [R208+0x5880] ;  /* 0x00588000d0b8783b */ /* 0x000fee0000000200 */
[----:B------:R-:W-:Y:S01]  /*b710*/  HMMA.16816.F32 R48, R160, R194, R48 ;  /* 0x000000c2a030723c */ /* 0x000fe20000001830 */
[----:B------:R-:W2:Y:S07]  /*b720*/  LDSM.16.M88.4 R160, [R211+0xa080] ;  /* 0x00a08000d3a0783b */ /* 0x000eae0000000200 */
[-C--:B---3--:R-:W-:Y:S01]  /*b730*/  HMMA.16816.F32 R4, R172, R176.reuse, R4 ;  /* 0x000000b0ac04723c */ /* 0x088fe20000001804 */
[----:B------:R-:W-:Y:S07]  /*b740*/  LDSM.16.M88.4 R192, [R216] ;  /* 0x00000000d8c0783b */ /* 0x000fee0000000200 */
[C---:B------:R-:W-:Y:S08]  /*b750*/  HMMA.16816.F32 R8, R196.reuse, R176, R8 ;  /* 0x000000b0c408723c */ /* 0x040ff00000001808 */
[-C--:B------:R-:W-:Y:S08]  /*b760*/  HMMA.16816.F32 R12, R196, R178.reuse, R12 ;  /* 0x000000b2c40c723c */ /* 0x080ff0000000180c */
[C---:B------:R-:W-:Y:S01]  /*b770*/  HMMA.16816.F32 R16, R172.reuse, R178, R16 ;  /* 0x000000b2ac10723c */ /* 0x040fe20000001810 */
[----:B------:R-:W3:Y:S07]  /*b780*/  LDSM.16.M88.4 R176, [R211+0xb080] ;  /* 0x00b08000d3b0783b */ /* 0x000eee0000000200 */
[-C--:B----4-:R-:W-:Y:S08]  /*b790*/  HMMA.16816.F32 R20, R172, R164.reuse, R20 ;  /* 0x000000a4ac14723c */ /* 0x090ff00000001814 */
[C---:B------:R-:W-:Y:S08]  /*b7a0*/  HMMA.16816.F32 R24, R196.reuse, R164, R24 ;  /* 0x000000a4c418723c */ /* 0x040ff00000001818 */
[-C--:B------:R-:W-:Y:S08]  /*b7b0*/  HMMA.16816.F32 R28, R196, R166.reuse, R28 ;  /* 0x000000a6c41c723c */ /* 0x080ff0000000181c */
[C---:B------:R-:W-:Y:S01]  /*b7c0*/  HMMA.16816.F32 R32, R172.reuse, R166, R32 ;  /* 0x000000a6ac20723c */ /* 0x040fe20000001820 */
[----:B------:R-:W4:Y:S07]  /*b7d0*/  LDSM.16.M88.4 R164, [R212+0xa080] ;  /* 0x00a08000d4a4783b */ /* 0x000f2e0000000200 */
[-C--:B-1----:R-:W-:Y:S08]  /*b7e0*/  HMMA.16816.F32 R36, R172, R168.reuse, R36 ;  /* 0x000000a8ac24723c */ /* 0x082ff00000001824 */
[C---:B------:R-:W-:Y:S08]  /*b7f0*/  HMMA.16816.F32 R40, R196.reuse, R168, R40 ;  /* 0x000000a8c428723c */ /* 0x040ff00000001828 */
[-C--:B------:R-:W-:Y:S08]  /*b800*/  HMMA.16816.F32 R44, R196, R170.reuse, R44 ;  /* 0x000000aac42c723c */ /* 0x080ff0000000182c */
[----:B------:R-:W-:Y:S01]  /*b810*/  HMMA.16816.F32 R48, R172, R170, R48 ;  /* 0x000000aaac30723c */ /* 0x000fe20000001830 */
[----:B------:R-:W1:Y:S07]  /*b820*/  LDSM.16.M88.4 R168, [R212+0xb080] ;  /* 0x00b08000d4a8783b */ /* 0x000e6e0000000200 */
[-C--:B--2---:R-:W-:Y:S08]  /*b830*/  HMMA.16816.F32 R4, R160, R180.reuse, R4 ;  /* 0x000000b4a004723c */ /* 0x084ff00000001804 */
[C---:B---3--:R-:W-:Y:S08]  /*b840*/  HMMA.16816.F32 R8, R176.reuse, R180, R8 ;  /* 0x000000b4b008723c */ /* 0x048ff00000001808 */
        /* <DEDUP_REMOVED lines=11> */
[C---:B-1----:R-:W-:Y:S08]  /*b900*/  HMMA.16816.F32 R8, R168.reuse, R192, R8 ;  /* 0x000000c0a808723c */ /* 0x042ff00000001808 */
        /* <DEDUP_REMOVED lines=111> */
[----:B--23--:R-:W2:Y:S01]  /*c000*/  LDL R2, [R1+0x28] ;  /* 0x0000280001027983 */ /* 0x00cea20000100800 */
[----:B------:R-:W-:Y:S01]  /*c010*/  IMAD.MOV.U32 R223, RZ, RZ, RZ ;  /* 0x000000ffffdf7224 */ /* 0x000fe200078e00ff */
[----:B------:R-:W-:Y:S01]  /*c020*/  ISETP.GE.AND P5, PT, R226, c[0x0][0x1d4], PT ;  /* 0x00007500e2007a0c */ /* 0x000fe20003fa6270 */
[----:B------:R-:W-:Y:S01]  /*c030*/  IMAD.MOV.U32 R227, RZ, RZ, c[0x0][0x2b8] ;  /* 0x0000ae00ffe37624 */ /* 0x000fe200078e00ff */
[----:B------:R-:W3:Y:S04]  /*c040*/  LDL R3, [R1+0x1c] ;  /* 0x00001c0001037983 */ /* 0x000ee80000100800 */
[----:B------:R-:W5:Y:S01]  /*c050*/  LDL.64 R206, [R1+0x30] ;  /* 0x0000300001ce7983 */ /* 0x000f620000100a00 */
[----:B------:R-:W-:Y:S03]  /*c060*/  ISETP.NE.AND P2, PT, R227, 0x1, PT ;  /* 0x00000001e300780c */ /* 0x000fe60003f45270 */
[----:B----4-:R-:W4:Y:S01]  /*c070*/  LDL R103, [R1+0x38] ;  /* 0x0000380001677983 */ /* 0x010f220000100800 */
[----:B---3--:R-:W-:Y:S01]  /*c080*/  ISETP.GT.AND P1, PT, R3, 0x2f, PT ;  /* 0x0000002f0300780c */ /* 0x008fe20003f24270 */
[----:B--2---:R-:W-:Y:S05]  /*c090*/  IMAD R2, R224, 0x30, R2 ;  /* 0x00000030e0027824 */ /* 0x004fea00078e0202 */
[----:B------:R-:W-:Y:S05]  /*c0a0*/  IADD3 R2, R2, -0x30, R3 ;  /* 0xffffffd002027810 */ /* 0x000fea0007ffe003 */
[----:B------:R-:W-:Y:S04]  /*c0b0*/  @P2 IMAD.HI.U32 R3, R2, c[0x0][0x2bc], RZ ;  /* 0x0000af0002032a27 */ /* 0x000fe800078e00ff */
[----:B------:R-:W-:Y:S01]  /*c0c0*/  IMAD.MOV.U32 R0, RZ, RZ, R2 ;  /* 0x000000ffff007224 */ /* 0x000fe200078e0002 */
[----:B------:R-:W-:Y:S04]  /*c0d0*/  @P2 SHF.R.U32.HI R0, RZ, c[0x0][0x2c0], R3 ;  /* 0x0000b000ff002a19 */ /* 0x000fe80000011603 */
[C---:B-----5:R-:W-:Y:S02]  /*c0e0*/  @!P1 IADD3 R3, P0, R0.reuse, R206, RZ ;  /* 0x000000ce00039210 */ /* 0x060fe40007f1e0ff */
[----:B------:R-:W2:Y:S02]  /*c0f0*/  S2R R206, SR_CTAID.Y ;  /* 0x0000000000ce7919 */ /* 0x000ea40000002600 */
[----:B----4-:R-:W-:Y:S01]  /*c100*/  @!P1 LEA.HI.X.SX32 R5, R0, R103, 0x1, P0 ;  /* 0x0000006700059211 */ /* 0x010fe200000f0eff */
[----:B------:R-:W-:Y:S01]  /*c110*/  IMAD.MOV R0, RZ, RZ, -R0 ;  /* 0x000000ffff007224 */ /* 0x000fe200078e0a00 */
[----:B------:R-:W3:Y:S01]  /*c120*/  S2R R103, SR_CTAID.Y ;  /* 0x0000000000677919 */ /* 0x000ee20000002600 */
[C---:B------:R-:W-:Y:S02]  /*c130*/  @!P1 LEA R4, P0, R3.reuse, c[0x0][0x2a0], 0x2 ;  /* 0x0000a80003049a11 */ /* 0x040fe400078010ff */
[----:B------:R-:W-:Y:S02]  /*c140*/  IMAD R225, R0, c[0x0][0x2b8], R2 ;  /* 0x0000ae0000e17a24 */ /* 0x000fe400078e0202 */
[----:B------:R-:W-:Y:S02]  /*c150*/  @!P1 LEA.HI.X R5, R3, c[0x0][0x2a4], R5, 0x2, P0 ;  /* 0x0000a90003059a11 */ /* 0x000fe400000f1405 */
[C---:B------:R-:W-:Y:S01]  /*c160*/  IMAD.WIDE.U32 R2, R225.reuse, c[0x0][0x1e0], RZ ;  /* 0x00007800e1027a25 */ /* 0x040fe200078e00ff */
[----:B------:R-:W-:Y:S02]  /*c170*/  SHF.R.S32.HI R0, RZ, 0x1f, R225 ;  /* 0x0000001fff007819 */ /* 0x000fe400000114e1 */
[----:B------:R4:W5:Y:S03]  /*c180*/  @!P1 LDG.E R223, [R4.64] ;  /* 0x0000000604df9981 */ /* 0x000966000c1e1900 */
[----:B------:R-:W-:Y:S04]  /*c190*/  IMAD R0, R0, c[0x0][0x1e0], RZ ;  /* 0x0000780000007a24 */ /* 0x000fe800078e02ff */
[----:B------:R-:W-:Y:S01]  /*c1a0*/  IMAD R0, R225, c[0x0][0x1e4], R0 ;  /* 0x00007900e1007a24 */ /* 0x000fe200078e0200 */
[----:B--2---:R-:W-:Y:S03]  /*c1b0*/  SHF.R.S32.HI R206, RZ, 0x1f, R206 ;  /* 0x0000001fffce7819 */ /* 0x004fe600000114ce */
[----:B------:R-:W-:Y:S02]  /*c1c0*/  IMAD.IADD R3, R3, 0x1, R0 ;  /* 0x0000000103037824 */ /* 0x000fe400078e0200 */
[C---:B---3--:R-:W-:Y:S04]  /*c1d0*/  IMAD.WIDE.U32 R232, R103.reuse, c[0x0][0x1e8], RZ ;  /* 0x00007a0067e87a25 */ /* 0x048fe800078e00ff */
[----:B------:R-:W-:Y:S04]  /*c1e0*/  IMAD R206, R206, c[0x0][0x1e8], RZ ;  /* 0x00007a00cece7a24 */ /* 0x000fe800078e02ff */
[----:B------:R-:W-:Y:S02]  /*c1f0*/  IMAD R206, R103, c[0x0][0x1ec], R206 ;  /* 0x00007b0067ce7a24 */ /* 0x000fe400078e02ce */
[----:B------:R-:W2:Y:S02]  /*c200*/  S2R R103, SR_TID.X ;  /* 0x0000000000677919 */ /* 0x000ea40000002100 */
[----:B------:R-:W-:Y:S01]  /*c210*/  IMAD.IADD R206, R233, 0x1, R206 ;  /* 0x00000001e9ce7824 */ /* 0x000fe200078e02ce */
[----:B--2---:R-:W-:Y:S04]  /*c220*/  SHF.R.S32.HI R6, RZ, 0x1f, R103 ;  /* 0x0000001fff067819 */ /* 0x004fe80000011467 */
[----:B------:R-:W-:Y:S01]  /*c230*/  LEA.HI R6, R6, R103, RZ, 0x2 ;  /* 0x0000006706067211 */ /* 0x000fe200078f10ff */
[----:B------:R-:W-:Y:S03]  /*c240*/  IMAD.SHL.U32 R103, R226, 0x2, RZ ;  /* 0x00000002e2677824 */ /* 0x000fe600078e00ff */
[----:B------:R-:W-:Y:S04]  /*c250*/  SHF.R.S32.HI R6, RZ, 0x2, R6 ;  /* 0x00000002ff067819 */ /* 0x000fe80000011406 */
[----:B----4-:R-:W-:Y:S04]  /*c260*/  IADD3 R5, -R6, 0x30, RZ ;  /* 0x0000003006057810 */ /* 0x010fe80007ffe1ff */
[----:B------:R-:W-:Y:S02]  /*c270*/  ISETP.GE.AND P1, PT, R5, 0x1, PT ;  /* 0x000000010500780c */ /* 0x000fe40003f26270 */
[----:B-----5:R-:W-:Y:S01]  /*c280*/  SHF.R.S32.HI R4, RZ, 0x1f, R223 ;  /* 0x0000001fff047819 */ /* 0x020fe200000114df */
        /* <DEDUP_REMOVED lines=8> */
[----:B------:R-:W2:Y:S01]  /*c310*/  SHFL.IDX PT, R0, R4, RZ, 0x1c1f ;  /* 0x001c1fff04007589 */ /* 0x000ea200000e0000 */
[----:B------:R-:W-:Y:S03]  /*c320*/  ISETP.GE.AND P4, PT, R206, c[0x0][0x1d4], PT ;  /* 0x00007500ce007a0c */ /* 0x000fe60003f86270 */
        /* <DEDUP_REMOVED lines=25> */
.L_x_343:
[----:B--234-:R-:W-:Y:S01]  /*c4c0*/  FMNMX.FTZ R0, R162, R106, !PT ;  /* 0x0000006aa2007209 */ /* 0x01cfe20007810000 */
[----:B------:R-:W-:Y:S03]  /*c4d0*/  LDSM.16.MT88.4 R20, [R209+0x1880] ;  /* 0x00188000d114783b */ /* 0x000fe60000004200 */
        /* <DEDUP_REMOVED lines=36> */
[----:B------:R-:W-:Y:S01]  /*c720*/  SHFL.BFLY PT, R4, R2, 0x2, 0x1f ;  /* 0x0c401f0002047f89 */ /* 0x000fe200000e0000 */
[----:B------:R-:W-:Y:S04]  /*c730*/  FMNMX.FTZ R0, R168, R0, !PT ;  /* 0x00000000a8007209 */ /* 0x000fe80007810000 */
[----:B------:R-:W-:Y:S05]  /*c740*/  FMNMX.FTZ R0, R170, R0, !PT ;  /* 0x00000000aa007209 */ /* 0x000fea0007810000 */
[----:B------:R-:W1:Y:S02]  /*c750*/  SHFL.BFLY PT, R104, R0, 0x2, 0x1f ;  /* 0x0c401f0000687f89 */ /* 0x000e6400000e0000 */
[----:B-1----:R-:W-:Y:S02]  /*c760*/  FMNMX.FTZ R104, R0, R104, !PT ;  /* 0x0000006800687209 */ /* 0x002fe40007810000 */
[----:B------:R-:W-:Y:S02]  /*c770*/  FMNMX.FTZ R106, R106, R3, !PT ;  /* 0x000000036a6a7209 */ /* 0x000fe40007810000 */
        /* <DEDUP_REMOVED lines=12> */
[----:B------:R-:W-:Y:S03]  /*c840*/  FMNMX.FTZ R3, R194, R0, !PT ;  /* 0x00000000c2037209 */ /* 0x000fe60007810000 */
[----:B------:R-:W-:Y:S01]  /*c850*/  FADD.FTZ R0, -R106, R101 ;  /* 0x000000656a007221 */ /* 0x000fe20000010100 */
[----:B------:R-:W-:Y:S02]  /*c860*/  FMNMX.FTZ R3, R171, R3, !PT ;  /* 0x00000003ab037209 */ /* 0x000fe40007810000 */
[----:B--2---:R-:W-:Y:S01]  /*c870*/  FMNMX.FTZ R105, R2, R105, !PT ;  /* 0x0000006902697209 */ /* 0x004fe20007810000 */
[----:B------:R-:W-:Y:S01]  /*c880*/  FMUL.FTZ R2, R0, c[0x0][0x2d0] ;  /* 0x0000b40000027a20 */ /* 0x000fe20000410000 */
[----:B------:R-:W-:Y:S03]  /*c890*/  FMNMX.FTZ R0, R200, R3, !PT ;  /* 0x00000003c8007209 */ /* 0x000fe60007810000 */
[----:B------:R1:W2:Y:S01]  /*c8a0*/  MUFU.EX2 R103, R2 ;  /* 0x0000000200677308 */ /* 0x0002a20000000800 */
[----:B------:R-:W-:Y:S02]  /*c8b0*/  FMNMX.FTZ R0, R107, R0, !PT ;  /* 0x000000006b007209 */ /* 0x000fe40007810000 */
[----:B---3--:R-:W-:Y:S02]  /*c8c0*/  FMNMX.FTZ R104, R104, R4, !PT ;  /* 0x0000000468687209 */ /* 0x008fe40007810000 */
[----:B------:R-:W-:Y:S05]  /*c8d0*/  FMNMX.FTZ R0, R108, R0, !PT ;  /* 0x000000006c007209 */ /* 0x000fea0007810000 */
[----:B------:R-:W3:Y:S01]  /*c8e0*/  SHFL.BFLY PT, R3, R0, 0x2, 0x1f ;  /* 0x0c401f0000037f89 */ /* 0x000ee200000e0000 */
[----:B-1----:R-:W-:Y:S02]  /*c8f0*/  FADD.FTZ R2, -R105, R102 ;  /* 0x0000006669027221 */ /* 0x002fe40000010100 */
[C---:B--2---:R-:W-:Y:S02]  /*c900*/  FMUL.FTZ R5, R103.reuse, R113 ;  /* 0x0000007167057220 */ /* 0x044fe40000410000 */
[----:B------:R-:W-:Y:S02]  /*c910*/  FMUL.FTZ R2, R2, c[0x0][0x2d0] ;  /* 0x0000b40002027a20 */ /* 0x000fe40000410000 */
[C---:B------:R-:W-:Y:S02]  /*c920*/  FMUL.FTZ R32, R103.reuse, R140 ;  /* 0x0000008c67207220 */ /* 0x040fe40000410000 */
[----:B------:R1:W2:Y:S01]  /*c930*/  MUFU.EX2 R102, R2 ;  /* 0x0000000200667308 */ /* 0x0002a20000000800 */
[C---:B------:R-:W-:Y:S01]  /*c940*/  FMUL.FTZ R33, R103.reuse, R141 ;  /* 0x0000008d67217220 */ /* 0x040fe20000410000 */
[----:B---3--:R-:W-:Y:S01]  /*c950*/  FMNMX.FTZ R0, R0, R3, !PT ;  /* 0x0000000300007209 */ /* 0x008fe20007810000 */
        /* <DEDUP_REMOVED lines=161> */
[--C-:B---3--:R-:W-:Y:S09]  /*d370*/  FFMA.FTZ R4, R174, c[0x0][0x2d0], -R3.reuse ;  /* 0x0000b400ae047a23 */ /* 0x108ff20000010803 */
[----:B------:R3:W4:Y:S01]  /*d380*/  MUFU.EX2 R241, R4 ;  /* 0x0000000400f17308 */ /* 0x0007220000000800 */
[--C-:B-1----:R-:W-:Y:S01]  /*d390*/  FFMA.FTZ R100, R191, c[0x0][0x2d0], -R110.reuse ;  /* 0x0000b400bf647a23 */ /* 0x102fe2000001086e */
[----:B------:R-:W-:Y:S08]  /*d3a0*/  MOV R191, R162 ;  /* 0x000000a200bf7202 */ /* 0x000ff00000000f00 */
[----:B------:R1:W-:Y:S01]  /*d3b0*/  MUFU.EX2 R189, R100 ;  /* 0x0000006400bd7308 */ /* 0x0003e20000000800 */
[----:B---3--:R-:W-:Y:S01]  /*d3c0*/  FMUL.FTZ R4, R103, R112 ;  /* 0x0000007067047220 */ /* 0x008fe20000410000 */
[----:B------:R-:W-:Y:S02]  /*d3d0*/  F2FP.PACK_AB R112, R162, R252 ;  /* 0x000000fca270723e */ /* 0x000fe400000000ff */
[----:B----4-:R-:W-:Y:S05]  /*d3e0*/  F2FP.PACK_AB R119, R241, R240 ;  /* 0x000000f0f177723e */ /* 0x010fea00000000ff */
[-C--:B------:R-:W-:Y:S05]  /*d3f0*/  HMMA.16816.F32 R4, R112, R20.reuse, R4 ;  /* 0x000000147004723c */ /* 0x080fea0000001804 */
[--C-:B-1----:R-:W-:Y:S02]  /*d400*/  FFMA.FTZ R100, R192, c[0x0][0x2d0], -R110.reuse ;  /* 0x0000b400c0647a23 */ /* 0x102fe4000001086e */
[----:B------:R-:W3:Y:S01]  /*d410*/  LDL.LU R192, [R1+0x14] ;  /* 0x0000140001c07983 */ /* 0x000ee20000300800 */
[C---:B------:R-:W-:Y:S01]  /*d420*/  HMMA.16816.F32 R8, R116.reuse, R20, R8 ;  /* 0x000000147408723c */ /* 0x040fe20000001808 */
[----:B------:R1:W4:Y:S06]  /*d430*/  MUFU.EX2 R188, R100 ;  /* 0x0000006400bc7308 */ /* 0x00032c0000000800 */
[C---:B------:R-:W-:Y:S01]  /*d440*/  FMUL.FTZ R20, R103.reuse, R128 ;  /* 0x0000008067147220 */ /* 0x040fe20000410000 */
[-C--:B------:R-:W-:Y:S04]  /*d450*/  HMMA.16816.F32 R12, R116, R22.reuse, R12 ;  /* 0x00000016740c723c */ /* 0x080fe8000000180c */
[----:B------:R-:W-:Y:S04]  /*d460*/  FMUL.FTZ R21, R103, R129 ;  /* 0x0000008167157220 */ /* 0x000fe80000410000 */
[C---:B------:R-:W-:Y:S07]  /*d470*/  HMMA.16816.F32 R16, R112.reuse, R22, R16 ;  /* 0x000000167010723c */ /* 0x040fee0000001810 */
[C---:B------:R-:W-:Y:S02]  /*d480*/  FMUL.FTZ R22, R102.reuse, R130 ;  /* 0x0000008266167220 */ /* 0x040fe40000410000 */
[----:B-1----:R-:W-:Y:S02]  /*d490*/  FFMA.FTZ R100, R193, c[0x0][0x2d0], -R3 ;  /* 0x0000b400c1647a23 */ /* 0x002fe40000010803 */
[----:B------:R-:W5:Y:S01]  /*d4a0*/  LDL.LU R193, [R1+0x10] ;  /* 0x0000100001c17983 */ /* 0x000f620000300800 */
[----:B------:R-:W-:Y:S01]  /*d4b0*/  FMUL.FTZ R23, R102, R131 ;  /* 0x0000008366177220 */ /* 0x000fe20000410000 */
[----:B------:R1:W-:Y:S02]  /*d4c0*/  MUFU.EX2 R187, R100 ;  /* 0x0000006400bb7308 */ /* 0x0003e40000000800 */
[----:B------:R-:W-:Y:S04]  /*d4d0*/  LDSM.16.MT88.4 R128, [R210+0x1c80] ;  /* 0x001c8000d280783b */ /* 0x000fe80000004200 */
        /* <DEDUP_REMOVED lines=12> */
[----:B--2---:R-:W-:Y:S07]  /*d5a0*/  FMUL.FTZ R36, R103, R144 ;  /* 0x0000009067247220 */ /* 0x004fee0000410000 */
[-C--:B------:R-:W-:Y:S03]  /*d5b0*/  HMMA.16816.F32 R36, R112, R120.reuse, R36 ;  /* 0x000000787024723c */ /* 0x080fe60000001824 */
        /* <DEDUP_REMOVED lines=9> */
[----:B------:R1:W-:Y:S07]  /*d650*/  MUFU.EX2 R184, R100 ;  /* 0x0000006400b87308 */ /* 0x0003ee0000000800 */
[C---:B------:R-:W-:Y:S08]  /*d660*/  HMMA.16816.F32 R56, R116.reuse, R124, R56 ;  /* 0x0000007c7438723c */ /* 0x040ff00000001838 */
[-C--:B------:R-:W-:Y:S08]  /*d670*/  HMMA.16816.F32 R60, R116, R126.reuse, R60 ;  /* 0x0000007e743c723c */ /* 0x080ff0000000183c */
[C---:B------:R-:W-:Y:S01]  /*d680*/  HMMA.16816.F32 R64, R112.reuse, R126, R64 ;  /* 0x0000007e7040723c */ /* 0x040fe20000001840 */
[----:B------:R-:W4:Y:S03]  /*d690*/  LDSM.16.MT88.4 R124, [R210+0x3080] ;  /* 0x00308000d27c783b */ /* 0x000f260000004200 */
[--C-:B-1----:R-:W-:Y:S04]  /*d6a0*/  FFMA.FTZ R100, R197, c[0x0][0x2d0], -R161.reuse ;  /* 0x0000b400c5647a23 */ /* 0x102fe800000108a1 */
[----:B------:R1:W-:Y:S01]  /*d6b0*/  MUFU.EX2 R183, R100 ;  /* 0x0000006400b77308 */ /* 0x0003e20000000800 */
[-C--:B----4-:R-:W-:Y:S08]  /*d6c0*/  HMMA.16816.F32 R68, R112, R120.reuse, R68 ;  /* 0x000000787044723c */ /* 0x090ff00000001844 */
[C---:B------:R-:W-:Y:S08]  /*d6d0*/  HMMA.16816.F32 R72, R116.reuse, R120, R72 ;  /* 0x000000787448723c */ /* 0x040ff00000001848 */
[-C--:B------:R-:W-:Y:S04]  /*d6e0*/  HMMA.16816.F32 R76, R116, R122.reuse, R76 ;  /* 0x0000007a744c723c */ /* 0x080fe8000000184c */
[----:B-1----:R-:W-:Y:S04]  /*d6f0*/  FFMA.FTZ R100, R198, c[0x0][0x2d0], -R161 ;  /* 0x0000b400c6647a23 */ /* 0x002fe800000108a1 */
[C---:B------:R-:W-:Y:S01]  /*d700*/  HMMA.16816.F32 R80, R112.reuse, R122, R80 ;  /* 0x0000007a7050723c */ /* 0x040fe20000001850 */
[----:B------:R-:W1:Y:S01]  /*d710*/  LDSM.16.MT88.4 R120, [R209+0x1c80] ;  /* 0x001c8000d178783b */ /* 0x000e620000004200 */
[----:B------:R4:W1:Y:S06]  /*d720*/  MUFU.EX2 R182, R100 ;  /* 0x0000006400b67308 */ /* 0x00086c0000000800 */
[-C--:B------:R-:W-:Y:S08]  /*d730*/  HMMA.16816.F32 R84, R112, R124.reuse, R84 ;  /* 0x0000007c7054723c */ /* 0x080ff00000001854 */
[C---:B------:R-:W-:Y:S08]  /*d740*/  HMMA.16816.F32 R88, R116.reuse, R124, R88 ;  /* 0x0000007c7458723c */ /* 0x040ff00000001858 */
[-C--:B------:R-:W-:Y:S04]  /*d750*/  HMMA.16816.F32 R92, R116, R126.reuse, R92 ;  /* 0x0000007e745c723c */ /* 0x080fe8000000185c */
[--C-:B----4-:R-:W-:Y:S02]  /*d760*/  FFMA.FTZ R100, R164, c[0x0][0x2d0], -R109.reuse ;  /* 0x0000b400a4647a23 */ /* 0x110fe4000001086d */
        /* <DEDUP_REMOVED lines=13> */
[-C--:B-1----:R-:W-:Y:S03]  /*d840*/  HMMA.16816.F32 R4, R112, R120.reuse, R4 ;  /* 0x000000787004723c */ /* 0x082fe60000001804 */
[--C-:B----4-:R-:W-:Y:S04]  /*d850*/  FFMA.FTZ R100, R166, c[0x0][0x2d0], -R161.reuse ;  /* 0x0000b400a6647a23 */ /* 0x110fe800000108a1 */
[----:B------:R1:W-:Y:S01]  /*d860*/  MUFU.EX2 R179, R100 ;  /* 0x0000006400b37308 */ /* 0x0003e20000000800 */
[C---:B------:R-:W-:Y:S04]  /*d870*/  HMMA.16816.F32 R8, R116.reuse, R120, R8 ;  /* 0x000000787408723c */ /* 0x040fe80000001808 */
[--C-:B------:R-:W-:Y:S04]  /*d880*/  FFMA.FTZ R109, R169, c[0x0][0x2d0], -R110.reuse ;  /* 0x0000b400a96d7a23 */ /* 0x100fe8000001086e */
        /* <DEDUP_REMOVED lines=9> */
[----:B----4-:R-:W-:Y:S04]  /*d920*/  F2FP.PACK_AB R109, R182, R183 ;  /* 0x000000b7b66d723e */ /* 0x010fe800000000ff */
[-C--:B------:R-:W-:Y:S08]  /*d930*/  HMMA.16816.F32 R28, R116, R130.reuse, R28 ;  /* 0x00000082741c723c */ /* 0x080ff0000000181c */
[C---:B------:R-:W-:Y:S01]  /*d940*/  HMMA.16816.F32 R32, R112.reuse, R130, R32 ;  /* 0x000000827020723c */ /* 0x040fe20000001820 */
[----:B------:R-:W4:Y:S03]  /*d950*/  LDSM.16.MT88.4 R128, [R209+0x3480] ;  /* 0x00348000d180783b */ /* 0x000f260000004200 */
[----:B-1----:R-:W-:Y:S01]  /*d960*/  FFMA.FTZ R100, R199, c[0x0][0x2d0], -R110 ;  /* 0x0000b400c7647a23 */ /* 0x002fe2000001086e */
[----:B------:R-:W-:Y:S03]  /*d970*/  F2FP.PACK_AB R111, R178, R179 ;  /* 0x000000b3b26f723e */ /* 0x000fe600000000ff */
[-C--:B---3--:R-:W-:Y:S01]  /*d980*/  HMMA.16816.F32 R36, R112, R124.reuse, R36 ;  /* 0x0000007c7024723c */ /* 0x088fe20000001824 */
[----:B------:R1:W3:Y:S03]  /*d990*/  MUFU.EX2 R177, R100 ;  /* 0x0000006400b17308 */ /* 0x0002e60000000800 */
[----:B------:R-:W-:Y:S04]  /*d9a0*/  FFMA.FTZ R0, R0, R192, R238 ;  /* 0x000000c000007223 */ /* 0x000fe800000100ee */
[C---:B------:R-:W-:Y:S04]  /*d9b0*/  HMMA.16816.F32 R40, R116.reuse, R124, R40 ;  /* 0x0000007c7428723c */ /* 0x040fe80000001828 */
[----:B------:R-:W-:Y:S04]  /*d9c0*/  FADD.FTZ R0, R239, R0 ;  /* 0x00000000ef007221 */ /* 0x000fe80000010000 */
[-C--:B------:R-:W-:Y:S04]  /*d9d0*/  HMMA.16816.F32 R44, R116, R126.reuse, R44 ;  /* 0x0000007e742c723c */ /* 0x080fe8000000182c */
[----:B------:R-:W-:Y:S04]  /*d9e0*/  FADD.FTZ R0, R240, R0 ;  /* 0x00000000f0007221 */ /* 0x000fe80000010000 */
[C---:B------:R-:W-:Y:S01]  /*d9f0*/  HMMA.16816.F32 R48, R112.reuse, R126, R48 ;  /* 0x0000007e7030723c */ /* 0x040fe20000001830 */
[----:B------:R-:W2:Y:S03]  /*da00*/  LDSM.16.MT88.4 R124, [R210+0x3480] ;  /* 0x00348000d27c783b */ /* 0x000ea60000004200 */
[--C-:B-1----:R-:W-:Y:S01]  /*da10*/  FFMA.FTZ R100, R171, c[0x0][0x2d0], -R3.reuse ;  /* 0x0000b400ab647a23 */ /* 0x102fe20000010803 */
[----:B---3--:R-:W-:Y:S01]  /*da20*/  F2FP.PACK_AB R160, R176, R177 ;  /* 0x000000b1b0a0723e */ /* 0x008fe200000000ff */
[----:B------:R-:W-:Y:S02]  /*da30*/  FADD.FTZ R0, R241, R0 ;  /* 0x00000000f1007221 */ /* 0x000fe40000010000 */
[-C--:B------:R-:W-:Y:S01]  /*da40*/  HMMA.16816.F32 R52, R112, R120.reuse, R52 ;  /* 0x000000787034723c */ /* 0x080fe20000001834 */
[----:B------:R1:W-:Y:S03]  /*da50*/  MUFU.EX2 R175, R100 ;  /* 0x0000006400af7308 */ /* 0x0003e60000000800 */
[----:B-----5:R-:W-:Y:S04]  /*da60*/  FFMA.FTZ R101, R101, R193, R242 ;  /* 0x000000c165657223 */ /* 0x020fe800000100f2 */
[C---:B------:R-:W-:Y:S08]  /*da70*/  HMMA.16816.F32 R56, R116.reuse, R120, R56 ;  /* 0x000000787438723c */ /* 0x040ff00000001838 */
[-C--:B------:R-:W-:Y:S08]  /*da80*/  HMMA.16816.F32 R60, R116, R122.reuse, R60 ;  /* 0x0000007a743c723c */ /* 0x080ff0000000183c */
[C---:B------:R-:W-:Y:S04]  /*da90*/  HMMA.16816.F32 R64, R112.reuse, R122, R64 ;  /* 0x0000007a7040723c */ /* 0x040fe80000001840 */
[--C-:B-1----:R-:W-:Y:S02]  /*daa0*/  FFMA.FTZ R100, R200, c[0x0][0x2d0], -R3.reuse ;  /* 0x0000b400c8647a23 */ /* 0x102fe40000010803 */
[----:B------:R-:W-:Y:S01]  /*dab0*/  FFMA.FTZ R3, R108, c[0x0][0x2d0], -R3 ;  /* 0x0000b4006c037a23 */ /* 0x000fe20000010803 */
[----:B------:R-:W-:Y:S01]  /*dac0*/  F2FP.PACK_AB R108, R184, R185 ;  /* 0x000000b9b86c723e */ /* 0x000fe200000000ff */
[-C--:B----4-:R-:W-:Y:S01]  /*dad0*/  HMMA.16816.F32 R68, R112, R128.reuse, R68 ;  /* 0x000000807044723c */ /* 0x090fe20000001844 */
[----:B------:R1:W3:Y:S03]  /*dae0*/  MUFU.EX2 R174, R100 ;  /* 0x0000006400ae7308 */ /* 0x0002e60000000800 */
[----:B------:R-:W-:Y:S04]  /*daf0*/  FFMA.FTZ R102, R102, R194, R248 ;  /* 0x000000c266667223 */ /* 0x000fe800000100f8 */
[C---:B------:R-:W-:Y:S08]  /*db00*/  HMMA.16816.F32 R72, R116.reuse, R128, R72 ;  /* 0x000000807448723c */ /* 0x040ff00000001848 */
[-C--:B------:R-:W-:Y:S08]  /*db10*/  HMMA.16816.F32 R76, R116, R130.reuse, R76 ;  /* 0x00000082744c723c */ /* 0x080ff0000000184c */
[C---:B------:R-:W-:Y:S04]  /*db20*/  HMMA.16816.F32 R80, R112.reuse, R130, R80 ;  /* 0x000000827050723c */ /* 0x040fe80000001850 */
[----:B-1----:R-:W-:Y:S01]  /*db30*/  FFMA.FTZ R100, R168, c[0x0][0x2d0], -R110 ;  /* 0x0000b400a8647a23 */ /* 0x002fe2000001086e */
[----:B---3--:R-:W-:Y:S03]  /*db40*/  F2FP.PACK_AB R161, R174, R175 ;  /* 0x000000afaea1723e */ /* 0x008fe600000000ff */
[-C--:B--2---:R-:W-:Y:S01]  /*db50*/  HMMA.16816.F32 R84, R112, R124.reuse, R84 ;  /* 0x0000007c7054723c */ /* 0x084fe20000001854 */
[----:B------:R1:W-:Y:S03]  /*db60*/  MUFU.EX2 R173, R100 ;  /* 0x0000006400ad7308 */ /* 0x0003e60000000800 */
[----:B------:R-:W-:Y:S04]  /*db70*/  FFMA.FTZ R103, R103, R195, R252 ;  /* 0x000000c367677223 */ /* 0x000fe800000100fc */
[C---:B------:R-:W-:Y:S08]  /*db80*/  HMMA.16816.F32 R88, R116.reuse, R124, R88 ;  /* 0x0000007c7458723c */ /* 0x040ff00000001858 */
[-C--:B------:R-:W-:Y:S08]  /*db90*/  HMMA.16816.F32 R92, R116, R126.reuse, R92 ;  /* 0x0000007e745c723c */ /* 0x080ff0000000185c */
[----:B------:R-:W-:Y:S04]  /*dba0*/  HMMA.16816.F32 R96, R112, R126, R96 ;  /* 0x0000007e7060723c */ /* 0x000fe80000001860 */
[----:B-1----:R-:W-:Y:S01]  /*dbb0*/  FFMA.FTZ R100, R170, c[0x0][0x2d0], -R110 ;  /* 0x0000b400aa647a23 */ /* 0x002fe2000001086e */
[----:B------:R-:W-:Y:S01]  /*dbc0*/  F2FP.PACK_AB R110, R180, R181 ;  /* 0x000000b5b46e723e */ /* 0x000fe200000000ff */
[----:B------:R-:W1:Y:S02]  /*dbd0*/  LDSM.16.MT88.4 R168, [R209+0x3880] ;  /* 0x00388000d1a8783b */ /* 0x000e640000004200 */
[----:B------:R-:W2:Y:S04]  /*dbe0*/  MUFU.EX2 R172, R100 ;  /* 0x0000006400ac7308 */ /* 0x000ea80000000800 */
[-C--:B------:R-:W-:Y:S02]  /*dbf0*/  HMMA.16816.F32 R112, R108, R132.reuse, R4 ;  /* 0x000000846c70723c */ /* 0x080fe40000001804 */
[----:B------:R-:W3:Y:S04]  /*dc00*/  LDSM.16.MT88.4 R4, [R210+0x3880] ;  /* 0x00388000d204783b */ /* 0x000ee80000004200 */
[----:B------:R-:W4:Y:S01]  /*dc10*/  MUFU.EX2 R100, R3 ;  /* 0x0000000300647308 */ /* 0x000f220000000800 */
[----:B--2---:R-:W-:Y:S02]  /*dc20*/  F2FP.PACK_AB R162, R172, R173 ;  /* 0x000000adaca2723e */ /* 0x004fe400000000ff */
[----:B----4-:R-:W-:Y:S03]  /*dc30*/  F2FP.PACK_AB R163, R100, R107 ;  /* 0x0000006b64a3723e */ /* 0x010fe600000000ff */
[----:B------:R-:W-:Y:S04]  /*dc40*/  FADD.FTZ R3, R206, R0 ;  /* 0x00000000ce037221 */ /* 0x000fe80000010000 */
[C---:B------:R-:W-:Y:S07]  /*dc50*/  HMMA.16816.F32 R116, R160.reuse, R132, R8 ;  /* 0x00000084a074723c */ /* 0x040fee0000001808 */
[----:B------:R-:W-:Y:S01]  /*dc60*/  FADD.FTZ R9, R191, R103 ;  /* 0x00000067bf097221 */ /* 0x000fe20000010000 */
[-C--:B------:R-:W-:Y:S01]  /*dc70*/  HMMA.16816.F32 R120, R160, R134.reuse, R12 ;  /* 0x00000086a078723c */ /* 0x080fe2000000180c */
[----:B------:R-:W2:Y:S03]  /*dc80*/  LDL R12, [R1] ;  /* 0x00000000010c7983 */ /* 0x000ea60000100800 */
        /* <DEDUP_REMOVED lines=34> */
[-C--:B-1----:R-:W-:Y:S08]  /*deb0*/  HMMA.16816.F32 R68, R108, R168.reuse, R68 ;  /* 0x000000a86c44723c */ /* 0x082ff00000001844 */
[C---:B------:R-:W-:Y:S08]  /*dec0*/  HMMA.16816.F32 R72, R160.reuse, R168, R72 ;  /* 0x000000a8a048723c */ /* 0x040ff00000001848 */
[-C--:B------:R-:W-:Y:S08]  /*ded0*/  HMMA.16816.F32 R76, R160, R170.reuse, R76 ;  /* 0x000000aaa04c723c */ /* 0x080ff0000000184c */
[C---:B------:R-:W-:Y:S08]  /*dee0*/  HMMA.16816.F32 R80, R108.reuse, R170, R80 ;  /* 0x000000aa6c50723c */ /* 0x040ff00000001850 */
[-C--:B---3--:R-:W-:Y:S08]  /*def0*/  HMMA.16816.F32 R84, R108, R4.reuse, R84 ;  /* 0x000000046c54723c */ /* 0x088ff00000001854 */
        /* <DEDUP_REMOVED lines=27> */
[----:B--2---:R-:W-:Y:S02]  /*e0b0*/  ISETP.GT.AND P0, PT, R224, R12, PT ;  /* 0x0000000ce000720c */ /* 0x004fe40003f04270 */
[----:B------:R-:W-:Y:S11]  /*e0c0*/  MOV R224, R0 ;  /* 0x0000000000e07202 */ /* 0x000ff60000000f00 */
[----:B-1----:R-:W-:-:S05]  /*e0d0*/  @P0 BRA `(.L_x_344) ;  /* 0xffffcdc000000947 */ /* 0x002fca000383ffff */
.L_x_339:
        /* <DEDUP_REMOVED lines=15> */
.L_x_366:
[----:B------:R-:W2:Y:S01]  /*e1d0*/  LDL R13, [R1+0x40] ;  /* 0x00004000010d7983 */ /* 0x000ea20000100800 */
[----:B------:R-:W-:Y:S04]  /*e1e0*/  DEPBAR.LE SB0, 0x0 ;  /* 0x000080000000791a */ /* 0x000fe80000000000 */
[----:B------:R-:W3:Y:S01]  /*e1f0*/  LDL R12, [R1+0x3c] ;  /* 0x00003c00010c7983 */ /* 0x000ee20000100800 */
[C---:B------:R-:W-:Y:S01]  /*e200*/  ISETP.GE.AND P1, PT, R226.reuse, c[0x0][0x1d4], PT ;  /* 0x00007500e2007a0c */ /* 0x040fe20003f26270 */
[----:B-1----:R-:W-:Y:S01]  /*e210*/  IMAD.WIDE.U32 R2, R225, c[0x0][0x208], RZ ;  /* 0x00008200e1027a25 */ /* 0x002fe200078e00ff */
[----:B------:R-:W-:Y:S01]  /*e220*/  SHF.R.S32.HI R4, RZ, 0x1f, R223 ;  /* 0x0000001fff047819 */ /* 0x000fe200000114df */
[----:B------:R-:W1:Y:S01]  /*e230*/  S2R R5, SR_CTAID.Y ;  /* 0x0000000000057919 */ /* 0x000e620000002600 */
[----:B------:R-:W-:Y:S01]  /*e240*/  IADD3 R11, R226, 0x40, RZ ;  /* 0x00000040e20b7810 */ /* 0x000fe20007ffe0ff */
[----:B------:R-:W-:Y:S01]  /*e250*/  BSSY B0, `(.L_x_346) ;  /* 0x0000051000007945 */ /* 0x000fe20003800000 */
[----:B------:R-:W-:Y:S01]  /*e260*/  SHF.R.S32.HI R0, RZ, 0x1f, R225 ;  /* 0x0000001fff007819 */ /* 0x000fe200000114e1 */
[----:B------:R-:W4:Y:S01]  /*e270*/  S2R R8, SR_CTAID.Y ;  /* 0x0000000000087919 */ /* 0x000f220000002600 */
[----:B------:R-:W-:Y:S03]  /*e280*/  IMAD R4, R4, c[0x0][0x218], RZ ;  /* 0x0000860004047a24 */ /* 0x000fe600078e02ff */
[----:B------:R-:W-:Y:S01]  /*e290*/  BAR.SYNC.DEFER_BLOCKING 0x0 ;  /* 0x0000000000007b1d */ /* 0x000fe20000010000 */
[----:B------:R-:W-:Y:S02]  /*e2a0*/  IMAD R0, R0, c[0x0][0x208], RZ ;  /* 0x0000820000007a24 */ /* 0x000fe400078e02ff */
[----:B------:R-:W-:Y:S02]  /*e2b0*/  IMAD R4, R223, c[0x0][0x21c], R4 ;  /* 0x00008700df047a24 */ /* 0x000fe400078e0204 */
[----:B------:R-:W-:Y:S04]  /*e2c0*/  IMAD R0, R225, c[0x0][0x20c], R0 ;  /* 0x00008300e1007a24 */ /* 0x000fe800078e0200 */
[----:B------:R-:W-:Y:S04]  /*e2d0*/  IMAD.IADD R3, R3, 0x1, R0 ;  /* 0x0000000103037824 */ /* 0x000fe800078e0200 */
[----:B------:R-:W-:Y:S01]  /*e2e0*/  IMAD.WIDE.U32 R2, R223, c[0x0][0x218], R2 ;  /* 0x00008600df027a25 */ /* 0x000fe200078e0002 */
[----:B------:R-:W-:Y:S04]  /*e2f0*/  LDSM.16.M88.4 R48, [R211+0x6080] ;  /* 0x00608000d330783b */ /* 0x000fe80000000200 */
[----:B------:R-:W-:Y:S04]  /*e300*/  LDSM.16.M88.4 R44, [R211+0x7080] ;  /* 0x00708000d32c783b */ /* 0x000fe80000000200 */
[----:B------:R-:W-:Y:S04]  /*e310*/  LDSM.16.M88.4 R16, [R208+0x3c80] ;  /* 0x003c8000d010783b */ /* 0x000fe80000000200 */
[----:B------:R-:W-:Y:S04]  /*e320*/  LDSM.16.M88.4 R32, [R208+0x4080] ;  /* 0x00408000d020783b */ /* 0x000fe80000000200 */
[----:B------:R-:W-:Y:S01]  /*e330*/  LDSM.16.M88.4 R160, [R208+0x4480] ;  /* 0x00448000d0a0783b */ /* 0x000fe20000000200 */
[----:B-1----:R-:W-:Y:S01]  /*e340*/  SHF.R.S32.HI R5, RZ, 0x1f, R5 ;  /* 0x0000001fff057819 */ /* 0x002fe20000011405 */
[----:B----4-:R-:W-:Y:S02]  /*e350*/  IMAD.WIDE.U32 R6, R8, c[0x0][0x210], RZ ;  /* 0x0000840008067a25 */ /* 0x010fe400078e00ff */
[----:B------:R-:W-:Y:S02]  /*e360*/  LDSM.16.M88.4 R164, [R212+0x6080] ;  /* 0x00608000d4a4783b */ /* 0x000fe40000000200 */
[----:B------:R-:W-:Y:S01]  /*e370*/  IMAD R5, R5, c[0x0][0x210], RZ ;  /* 0x0000840005057a24 */ /* 0x000fe200078e02ff */
[----:B------:R-:W-:Y:S01]  /*e380*/  IADD3 R0, P0, R6, R2, RZ ;  /* 0x0000000206007210 */ /* 0x000fe20007f1e0ff */
[----:B------:R-:W-:Y:S01]  /*e390*/  LDSM.16.M88.4 R172, [R212+0x7080] ;  /* 0x00708000d4ac783b */ /* 0x000fe20000000200 */
[----:B------:R-:W-:Y:S01]  /*e3a0*/  IADD3 R6, R226, 0x20, RZ ;  /* 0x00000020e2067810 */ /* 0x000fe20007ffe0ff */
[----:B------:R-:W-:Y:S02]  /*e3b0*/  IMAD R5, R8, c[0x0][0x214], R5 ;  /* 0x0000850008057a24 */ /* 0x000fe400078e0205 */
[----:B------:R-:W-:Y:S01]  /*e3c0*/  LDSM.16.M88.4 R168, [R213] ;  /* 0x00000000d5a8783b */ /* 0x000fe20000000200 */
[----:B------:R-:W-:Y:S01]  /*e3d0*/  SHF.R.S32.HI R6, RZ, 0x1f, R6 ;  /* 0x0000001fff067819 */ /* 0x000fe20000011406 */
[----:B------:R-:W-:Y:S01]  /*e3e0*/  IMAD.IADD R5, R7, 0x1, R5 ;  /* 0x0000000107057824 */ /* 0x000fe200078e0205 */
[----:B------:R-:W-:Y:S01]  /*e3f0*/  IADD3 R7, R226, 0x20, RZ ;  /* 0x00000020e2077810 */ /* 0x000fe20007ffe0ff */
[----:B------:R-:W-:Y:S03]  /*e400*/  LDSM.16.M88.4 R176, [R221] ;  /* 0x00000000ddb0783b */ /* 0x000fe60000000200 */
[----:B------:R-:W-:Y:S01]  /*e410*/  IADD3.X R3, R5, R3, R4, P0, !PT ;  /* 0x0000000305037210 */ /* 0x000fe200007fe404 */
[----:B------:R-:W-:Y:S01]  /*e420*/  LDSM.16.M88.4 R180, [R220] ;  /* 0x00000000dcb4783b */ /* 0x000fe20000000200 */
[----:B------:R-:W-:Y:S02]  /*e430*/  LEA R10, P0, R0, c[0x0][0x1f8], 0x1 ;  /* 0x00007e00000a7a11 */ /* 0x000fe400078008ff */
[----:B------:R-:W-:Y:S02]  /*e440*/  IADD3 R5, R226, 0x40, RZ ;  /* 0x00000040e2057810 */ /* 0x000fe40007ffe0ff */
[----:B------:R-:W-:Y:S02]  /*e450*/  LEA.HI.X R3, R0, c[0x0][0x1fc], R3, 0x1, P0 ;  /* 0x00007f0000037a11 */ /* 0x000fe400000f0c03 */
[----:B------:R-:W-:Y:S01]  /*e460*/  LEA.HI R6, R6, R7, RZ, 0x3 ;  /* 0x0000000706067211 */ /* 0x000fe200078f18ff */
[----:B------:R-:W1:Y:S01]  /*e470*/  SHFL.IDX PT, R0, R10, RZ, 0x1c1f ;  /* 0x001c1fff0a007589 */ /* 0x000e6200000e0000 */
[----:B------:R-:W-:Y:S02]  /*e480*/  SHF.R.S32.HI R5, RZ, 0x1f, R5 ;  /* 0x0000001fff057819 */ /* 0x000fe40000011405 */
[----:B------:R-:W-:Y:S01]  /*e490*/  LOP3.LUT R6, R6, 0xfffffff8, RZ, 0xc0, !PT ;  /* 0xfffffff806067812 */ /* 0x000fe200078ec0ff */
[----:B------:R-:W4:Y:S01]  /*e4a0*/  SHFL.IDX PT, R2, R3, RZ, 0x1c1f ;  /* 0x001c1fff03027589 */ /* 0x000f2200000e0000 */
[----:B------:R-:W-:Y:S03]  /*e4b0*/  LEA.HI R5, R5, R11, RZ, 0x3 ;  /* 0x0000000b05057211 */ /* 0x000fe600078f18ff */
[----:B------:R-:W-:Y:S01]  /*e4c0*/  IMAD.SHL.U32 R100, R6, 0x2, RZ ;  /* 0x0000000206647824 */ /* 0x000fe200078e00ff */
[----:B------:R-:W-:Y:S01]  /*e4d0*/  LOP3.LUT R5, R5, 0xfffffff8, RZ, 0xc0, !PT ;  /* 0xfffffff805057812 */ /* 0x000fe200078ec0ff */
[----:B------:R-:W5:Y:S04]  /*e4e0*/  S2R R11, SR_TID.X ;  /* 0x00000000000b7919 */ /* 0x000f680000002100 */
[----:B------:R-:W-:Y:S01]  /*e4f0*/  IMAD.SHL.U32 R102, R5, 0x2, RZ ;  /* 0x0000000205667824 */ /* 0x000fe200078e00ff */
[----:B-1----:R-:W-:Y:S05]  /*e500*/  IADD3 R8, P0, R0, R252, RZ ;  /* 0x000000fc00087210 */ /* 0x002fea0007f1e0ff */
[----:B----4-:R-:W-:Y:S05]  /*e510*/  IMAD.X R9, R2, 0x1, R228, P0 ;  /* 0x0000000102097824 */ /* 0x010fea00000e06e4 */
[----:B------:R-:W-:Y:S01]  /*e520*/  @!PT LDS RZ, [RZ] ;  /* 0x00000000fffff984 */ /* 0x000fe20000000800 */
[----:B------:R1:W-:Y:S01]  /*e530*/  LDGSTS.E.BYPASS.LTC128B.128 [R222+0x1880], [R8.64], !P1 ;  /* 0x0188000008de7fae */ /* 0x0003e2000c901d46 */
[----:B-----5:R-:W-:Y:S02]  /*e540*/  ISETP.GT.AND P1, PT, R11, 0x3f, PT ;  /* 0x0000003f0b00780c */ /* 0x020fe40003f24270 */
        /* <DEDUP_REMOVED lines=14> */
[----:B-1----:R1:W2:Y:S04]  /*e630*/  SHFL.IDX PT, R4, R3, 0x1, 0x1c1f ;  /* 0x003c1f0003047f89 */ /* 0x0022a800000e0000 */
[----:B------:R1:W3:Y:S02]  /*e640*/  SHFL.IDX PT, R0, R10, 0x1, 0x1c1f ;  /* 0x003c1f000a007f89 */ /* 0x0002e400000e0000 */
.L_x_387:
[C---:B-1----:R-:W-:Y:S02]  /*e650*/  IADD3 R10, R226.reuse, 0x20, RZ ;  /* 0x00000020e20a7810 */ /* 0x042fe40007ffe0ff */
[----:B------:R-:W-:Y:S02]  /*e660*/  ISETP.GE.AND P3, PT, R226, c[0x0][0x1d4], PT ;  /* 0x00007500e2007a0c */ /* 0x000fe40003f66270 */
        /* <DEDUP_REMOVED lines=15> */
.L_x_347:
[----:B------:R-:W-:Y:S05]  /*e760*/  BSYNC B0 ;  /* 0x0000000000007941 */ /* 0x000fea0003800000 */
.L_x_346:
[----:B------:R-:W0:Y:S01]  /*e770*/  LDGDEPBAR ;  /* 0x00000000000079af */ /* 0x000e220000000000 */
[----:B------:R-:W-:Y:S01]  /*e780*/  WARPSYNC 0xffffffff ;  /* 0xffffffff00007948 */ /* 0x000fe20003800000 */
[-C--:B-1----:R-:W-:Y:S06]  /*e790*/  HMMA.16816.F32 R4, R48, R16.reuse, RZ ;  /* 0x000000103004723c */ /* 0x082fec00000018ff */
        /* <DEDUP_REMOVED lines=155> */
[----:B---3--:R-:W-:Y:S02]  /*f150*/  FMUL.FTZ R26, R50, c[0x0][0x320] ;  /* 0x0000c800321a7a20 */ /* 0x008fe40000410000 */
[----:B------:R-:W-:Y:S02]  /*f160*/  FMUL.FTZ R18, R51, c[0x0][0x320] ;  /* 0x0000c80033127a20 */ /* 0x000fe40000410000 */
[----:B------:R-:W-:Y:S02]  /*f170*/  FMUL.FTZ R22, R22, c[0x0][0x320] ;  /* 0x0000c80016167a20 */ /* 0x000fe40000410000 */
[----:B------:R-:W-:Y:S02]  /*f180*/  FMUL.FTZ R23, R23, c[0x0][0x320] ;  /* 0x0000c80017177a20 */ /* 0x000fe40000410000 */
[----:B------:R-:W-:Y:S01]  /*f190*/  FMUL.FTZ R24, R24, c[0x0][0x320] ;  /* 0x0000c80018187a20 */ /* 0x000fe20000410000 */
[----:B------:R2:W3:Y:S01]  /*f1a0*/  MUFU.TANH R161, R22 ;  /* 0x0000001600a17308 */ /* 0x0004e20000002400 */
        /* <DEDUP_REMOVED lines=39> */
[----:B------:R-:W1:Y:S01]  /*f420*/  S2R R233, SR_CTAID.Y ;  /* 0x0000000000e97919 */ /* 0x000e620000002600 */
[----:B---3--:R-:W-:Y:S01]  /*f430*/  ISETP.GT.AND P1, PT, R0, 0x2f, PT ;  /* 0x0000002f0000780c */ /* 0x008fe20003f24270 */
[----:B--2---:R-:W-:Y:S05]  /*f440*/  IMAD R2, R224, 0x30, R2 ;  /* 0x00000030e0027824 */ /* 0x004fea00078e0202 */
[----:B------:R-:W-:Y:S05]  /*f450*/  IADD3 R2, R2, -0x30, R0 ;  /* 0xffffffd002027810 */ /* 0x000fea0007ffe000 */
[----:B------:R-:W-:Y:S04]  /*f460*/  @P2 IMAD.HI.U32 R3, R2, c[0x0][0x2bc], RZ ;  /* 0x0000af0002032a27 */ /* 0x000fe800078e00ff */
[----:B------:R-:W-:Y:S01]  /*f470*/  IMAD.MOV.U32 R0, RZ, RZ, R2 ;  /* 0x000000ffff007224 */ /* 0x000fe200078e0002 */
[----:B------:R-:W-:Y:S04]  /*f480*/  @P2 SHF.R.U32.HI R0, RZ, c[0x0][0x2c0], R3 ;  /* 0x0000b000ff002a19 */ /* 0x000fe80000011603 */
[C---:B----4-:R-:W-:Y:S01]  /*f490*/  @!P1 IADD3 R3, P0, R0.reuse, R234, RZ ;  /* 0x000000ea00039210 */ /* 0x050fe20007f1e0ff */
[----:B-1----:R-:W-:Y:S03]  /*f4a0*/  IMAD.WIDE.U32 R234, R233, c[0x0][0x1e8], RZ ;  /* 0x00007a00e9ea7a25 */ /* 0x002fe600078e00ff */
[----:B-----5:R-:W-:Y:S01]  /*f4b0*/  @!P1 LEA.HI.X.SX32 R5, R0, R232, 0x1, P0 ;  /* 0x000000e800059211 */ /* 0x020fe200000f0eff */
[----:B------:R-:W-:Y:S01]  /*f4c0*/  IMAD.MOV R0, RZ, RZ, -R0 ;  /* 0x000000ffff007224 */ /* 0x000fe200078e0a00 */
[----:B------:R-:W1:Y:S01]  /*f4d0*/  S2R R232, SR_CTAID.Y ;  /* 0x0000000000e87919 */ /* 0x000e620000002600 */
[C---:B------:R-:W-:Y:S02]  /*f4e0*/  @!P1 LEA R4, P0, R3.reuse, c[0x0][0x2a0], 0x2 ;  /* 0x0000a80003049a11 */ /* 0x040fe400078010ff */
[----:B------:R-:W-:Y:S02]  /*f4f0*/  IMAD R225, R0, c[0x0][0x2b8], R2 ;  /* 0x0000ae0000e17a24 */ /* 0x000fe400078e0202 */
[----:B------:R-:W-:Y:S02]  /*f500*/  @!P1 LEA.HI.X R5, R3, c[0x0][0x2a4], R5, 0x2, P0 ;  /* 0x0000a90003059a11 */ /* 0x000fe400000f1405 */
[----:B------:R-:W-:Y:S01]  /*f510*/  IMAD.WIDE.U32 R2, R225, c[0x0][0x1e0], RZ ;  /* 0x00007800e1027a25 */ /* 0x000fe200078e00ff */
[----:B------:R-:W-:Y:S02]  /*f520*/  SHF.R.S32.HI R0, RZ, 0x1f, R225 ;  /* 0x0000001fff007819 */ /* 0x000fe400000114e1 */
[----:B------:R-:W2:Y:S01]  /*f530*/  @!P1 LDG.E R223, [R4.64] ;  /* 0x0000000604df9981 */ /* 0x000ea2000c1e1900 */
[----:B------:R-:W-:Y:S02]  /*f540*/  ISETP.GE.AND P1, PT, R227, 0x1, PT ;  /* 0x00000001e300780c */ /* 0x000fe40003f26270 */
[----:B------:R-:W-:Y:S04]  /*f550*/  IMAD R0, R0, c[0x0][0x1e0], RZ ;  /* 0x0000780000007a24 */ /* 0x000fe800078e02ff */
[----:B------:R-:W-:Y:S04]  /*f560*/  IMAD R0, R225, c[0x0][0x1e4], R0 ;  /* 0x00007900e1007a24 */ /* 0x000fe800078e0200 */
[----:B------:R-:W-:Y:S01]  /*f570*/  IMAD.IADD R3, R3, 0x1, R0 ;  /* 0x0000000103037824 */ /* 0x000fe200078e0200 */
[----:B-1----:R-:W-:Y:S05]  /*f580*/  SHF.R.S32.HI R232, RZ, 0x1f, R232 ;  /* 0x0000001fffe87819 */ /* 0x002fea00000114e8 */
[----:B------:R-:W-:Y:S04]  /*f590*/  IMAD R232, R232, c[0x0][0x1e8], RZ ;  /* 0x00007a00e8e87a24 */ /* 0x000fe800078e02ff */
[----:B------:R-:W-:Y:S01]  /*f5a0*/  IMAD R232, R233, c[0x0][0x1ec], R232 ;  /* 0x00007b00e9e87a24 */ /* 0x000fe200078e02e8 */
[----:B------:R-:W-:Y:S03]  /*f5b0*/  IADD3 R233, R226, 0x20, RZ ;  /* 0x00000020e2e97810 */ /* 0x000fe60007ffe0ff */
[----:B------:R-:W-:Y:S01]  /*f5c0*/  IMAD.IADD R232, R235, 0x1, R232 ;  /* 0x00000001ebe87824 */ /* 0x000fe200078e02e8 */
[----:B------:R-:W-:Y:S02]  /*f5d0*/  ISETP.GE.AND P4, PT, R233, c[0x0][0x1d4], PT ;  /* 0x00007500e9007a0c */ /* 0x000fe40003f86270 */
[----:B--2---:R-:W-:Y:S01]  /*f5e0*/  SHF.R.S32.HI R4, RZ, 0x1f, R223 ;  /* 0x0000001fff047819 */ /* 0x004fe200000114df */
        /* <DEDUP_REMOVED lines=33> */
.L_x_349:
        /* <DEDUP_REMOVED lines=12> */
[C---:B---3--:R-:W-:Y:S02]  /*f8c0*/  IADD3 R7, -R3.reuse, 0x1, R2 ;  /* 0x0000000103077810 */ /* 0x048fe40007ffe102 */
[----:B------:R-:W-:Y:S02]  /*f8d0*/  IADD3 R8, -R3, R2, RZ ;  /* 0x0000000203087210 */ /* 0x000fe40007ffe1ff */
[----:B------:R-:W-:Y:S04]  /*f8e0*/  IADD3 R7, -R230, R7, R229 ;  /* 0x00000007e6077210 */ /* 0x000fe80007ffe1e5 */
[C---:B------:R-:W-:Y:S02]  /*f8f0*/  IADD3 R6, R7.reuse, c[0x0][0x328], RZ ;  /* 0x0000ca0007067a10 */ /* 0x040fe40007ffe0ff */
[----:B------:R-:W-:Y:S04]  /*f900*/  IADD3 R7, R7, UR4, RZ ;  /* 0x0000000407077c10 */ /* 0x000fe8000fffe0ff */
[----:B-1----:R-:W-:Y:S01]  /*f910*/  IADD3 R0, R7, R4, RZ ;  /* 0x0000000407007210 */ /* 0x002fe20007ffe0ff */
        /* <DEDUP_REMOVED lines=15> */
.L_x_352:
[----:B------:R-:W-:Y:S04]  /*fa10*/  MOV R9, 0x1 ;  /* 0x0000000100097802 */ /* 0x000fe80000000f00 */
[----:B------:R-:W-:Y:S11]  /*fa20*/  ISETP.NE.AND P0, PT, R9, c[0x0][0x32c], PT ;  /* 0x0000cb0009007a0c */ /* 0x000ff60003f05270 */
[----:B------:R-:W-:Y:S02]  /*fa30*/  @!UPT UIADD3 URZ, URZ, URZ, URZ ;  /* 0x0000003f3f3ff290 */ /* 0x000fe4000fffe03f */
[----:B------:R-:W-:Y:S05]  /*fa40*/  @P0 IMAD.HI.U32 R9, R4, c[0x0][0x330], RZ ;  /* 0x0000cc0004090a27 */ /* 0x000fea00078e00ff */
[----:B------:R-:W-:Y:S02]  /*fa50*/  @P0 SHF.R.U32.HI R4, RZ, c[0x0][0x334], R9 ;  /* 0x0000cd00ff040a19 */ /* 0x000fe40000011609 */
.L_x_353:
[----:B------:R-:W-:Y:S05]  /*fa60*/  BSYNC B0 ;  /* 0x0000000000007941 */ /* 0x000fea0003800000 */
.L_x_351:
[----:B------:R-:W-:Y:S05]  /*fa70*/  IMAD R4, R4, c[0x0][0x32c], R8 ;  /* 0x0000cb0004047a24 */ /* 0x000fea00078e0208 */
[----:B------:R-:W-:Y:S02]  /*fa80*/  IADD3 R9, R4, c[0x0][0x32c], RZ ;  /* 0x0000cb0004097a10 */ /* 0x000fe40007ffe0ff */
[----:B------:R-:W-:Y:S02]  /*fa90*/  IMNMX R0, R0, R4, !PT ;  /* 0x0000000400007217 */ /* 0x000fe40007800200 */
[----:B------:R-:W-:Y:S02]  /*faa0*/  IMNMX R3, R3, R9, PT ;  /* 0x0000000903037217 */ /* 0x000fe40003800200 */
.L_x_350:
        /* <DEDUP_REMOVED lines=55> */
[----:B------:R-:W-:Y:S01]  /*fe20*/  ISETP.GE.AND P0, PT, R33, 0x1, PT ;  /* 0x000000012100780c */ /* 0x000fe20003f06270 */
[--C-:B-1----:R-:W-:Y:S02]  /*fe30*/  IMAD.IADD R2, R6, 0x1, R3.reuse ;  /* 0x0000000106027824 */ /* 0x102fe400078e0203 */
[----:B------:R-:W-:Y:S10]  /*fe40*/  IMAD.IADD R0, R7, 0x1, R3 ;  /* 0x0000000107007824 */ /* 0x000ff400078e0203 */
        /* <DEDUP_REMOVED lines=14> */
.L_x_356:
[----:B------:R-:W-:Y:S04]  /*ff30*/  MOV R14, 0x1 ;  /* 0x00000001000e7802 */ /* 0x000fe80000000f00 */
[----:B------:R-:W-:Y:S11]  /*ff40*/  ISETP.NE.AND P0, PT, R14, c[0x0][0x32c], PT ;  /* 0x0000cb000e007a0c */ /* 0x000ff60003f05270 */
[----:B------:R-:W-:Y:S02]  /*ff50*/  @!UPT UIADD3 URZ, URZ, URZ, URZ ;  /* 0x0000003f3f3ff290 */ /* 0x000fe4000fffe03f */
[----:B------:R-:W-:Y:S05]  /*ff60*/  @P0 IMAD.HI.U32 R14, R3, c[0x0][0x330], RZ ;  /* 0x0000cc00030e0a27 */ /* 0x000fea00078e00ff */
[----:B------:R-:W-:Y:S02]  /*ff70*/  @P0 SHF.R.U32.HI R3, RZ, c[0x0][0x334], R14 ;  /* 0x0000cd00ff030a19 */ /* 0x000fe4000001160e */
.L_x_357:
[----:B------:R-:W-:Y:S05]  /*ff80*/  BSYNC B0 ;  /* 0x0000000000007941 */ /* 0x000fea0003800000 */
.L_x_355:
[----:B------:R-:W-:Y:S05]  /*ff90*/  IMAD R3, R3, c[0x0][0x32c], R8 ;  /* 0x0000cb0003037a24 */ /* 0x000fea00078e0208 */
[----:B------:R-:W-:Y:S02]  /*ffa0*/  IADD3 R14, R3, c[0x0][0x32c], RZ ;  /* 0x0000cb00030e7a10 */ /* 0x000fe40007ffe0ff */
[----:B------:R-:W-:Y:S02]  /*ffb0*/  IMNMX R0, R0, R3, !PT ;  /* 0x0000000300007217 */ /* 0x000fe40007800200 */
[----:B------:R-:W-:Y:S02]  /*ffc0*/  IMNMX R2, R2, R14, PT ;  /* 0x0000000e02027217 */ /* 0x000fe40003800200 */
.L_x_354:
        /* <DEDUP_REMOVED lines=61> */
.L_x_360:
[----:B------:R-:W-:Y:S04]  /*103a0*/  MOV R14, 0x1 ;  /* 0x00000001000e7802 */ /* 0x000fe80000000f00 */
[----:B------:R-:W-:Y:S11]  /*103b0*/  ISETP.NE.AND P0, PT, R14, c[0x0][0x32c], PT ;  /* 0x0000cb000e007a0c */ /* 0x000ff60003f05270 */
[----:B------:R-:W-:Y:S02]  /*103c0*/  @!UPT UIADD3 URZ, URZ, URZ, URZ ;  /* 0x0000003f3f3ff290 */ /* 0x000fe4000fffe03f */
[----:B------:R-:W-:Y:S05]  /*103d0*/  @P0 IMAD.HI.U32 R14, R3, c[0x0][0x330], RZ ;  /* 0x0000cc00030e0a27 */ /* 0x000fea00078e00ff */
[----:B------:R-:W-:Y:S02]  /*103e0*/  @P0 SHF.R.U32.HI R3, RZ, c[0x0][0x334], R14 ;  /* 0x0000cd00ff030a19 */ /* 0x000fe4000001160e */
.L_x_361:
[----:B------:R-:W-:Y:S05]  /*103f0*/  BSYNC B0 ;  /* 0x0000000000007941 */ /* 0x000fea0003800000 */
.L_x_359:
[----:B------:R-:W-:Y:S05]  /*10400*/  IMAD R3, R3, c[0x0][0x32c], R8 ;  /* 0x0000cb0003037a24 */ /* 0x000fea00078e0208 */
[----:B------:R-:W-:Y:S02]  /*10410*/  IADD3 R14, R3, c[0x0][0x32c], RZ ;  /* 0x0000cb00030e7a10 */ /* 0x000fe40007ffe0ff */
[----:B------:R-:W-:Y:S02]  /*10420*/  IMNMX R0, R0, R3, !PT ;  /* 0x0000000300007217 */ /* 0x000fe40007800200 */
[----:B------:R-:W-:Y:S02]  /*10430*/  IMNMX R2, R2, R14, PT ;  /* 0x0000000e02027217 */ /* 0x000fe40003800200 */
.L_x_358:
        /* <DEDUP_REMOVED lines=61> */
.L_x_364:
[----:B------:R-:W-:Y:S04]  /*10810*/  MOV R5, 0x1 ;  /* 0x0000000100057802 */ /* 0x000fe80000000f00 */
[----:B------:R-:W-:Y:S11]  /*10820*/  ISETP.NE.AND P0, PT, R5, c[0x0][0x32c], PT ;  /* 0x0000cb0005007a0c */ /* 0x000ff60003f05270 */
[----:B------:R-:W-:Y:S02]  /*10830*/  @!UPT UIADD3 URZ, URZ, URZ, URZ ;  /* 0x0000003f3f3ff290 */ /* 0x000fe4000fffe03f */
[----:B------:R-:W-:Y:S05]  /*10840*/  @P0 IMAD.HI.U32 R5, R3, c[0x0][0x330], RZ ;  /* 0x0000cc0003050a27 */ /* 0x000fea00078e00ff */
[----:B------:R-:W-:Y:S02]  /*10850*/  @P0 SHF.R.U32.HI R3, RZ, c[0x0][0x334], R5 ;  /* 0x0000cd00ff030a19 */ /* 0x000fe40000011605 */
.L_x_365:
[----:B------:R-:W-:Y:S05]  /*10860*/  BSYNC B0 ;  /* 0x0000000000007941 */ /* 0x000fea0003800000 */
.L_x_363:
[----:B------:R-:W-:Y:S05]  /*10870*/  IMAD R8, R3, c[0x0][0x32c], R8 ;  /* 0x0000cb0003087a24 */ /* 0x000fea00078e0208 */
[----:B------:R-:W-:Y:S02]  /*10880*/  IADD3 R3, R8, c[0x0][0x32c], RZ ;  /* 0x0000cb0008037a10 */ /* 0x000fe40007ffe0ff */
[----:B------:R-:W-:Y:S02]  /*10890*/  IMNMX R0, R0, R8, !PT ;  /* 0x0000000800007217 */ /* 0x000fe40007800200 */
[----:B------:R-:W-:Y:S02]  /*108a0*/  IMNMX R2, R2, R3, PT ;  /* 0x0000000302027217 */ /* 0x000fe40003800200 */
.L_x_362:
[----:B------:R-:W-:Y:S01]  /*108b0*/  ISETP.GT.AND P0, PT, R0, RZ, !P1 ;  /* 0x000000ff0000720c */ /* 0x000fe20004f04270 */
[----:B------:R-:W-:Y:S01]  /*108c0*/  LDSM.16.MT88.4 R36, [R210+0x1880] ;  /* 0x00188000d224783b */ /* 0x000fe20000004200 */
        /* <DEDUP_REMOVED lines=30> */
[----:B------:R-:W-:Y:S02]  /*10ab0*/  MOV R191, R231 ;  /* 0x000000e700bf7202 */ /* 0x000fe40000000f00 */
        /* <DEDUP_REMOVED lines=20> */
[----:B------:R-:W-:Y:S02]  /*10c00*/  ISETP.GT.AND P0, PT, R0, 0x29, !P1 ;  /* 0x000000290000780c */ /* 0x000fe40004f04270 */
[----:B------:R-:W1:Y:S02]  /*10c10*/  SHFL.BFLY PT, R0, R106, 0x2, 0x1f ;  /* 0x0c401f006a007f89 */ /* 0x000e6400000e0000 */
[----:B------:R-:W-:Y:S04]  /*10c20*/  ISETP.LT.OR P0, PT, R2, 0x2a, P0 ;  /* 0x0000002a0200780c */ /* 0x000fe80000701670 */
[----:B------:R-:W-:Y:S02]  /*10c30*/  FSEL R109, R47, -INF , !P0 ;  /* 0xff8000002f6d7808 */ /* 0x000fe40004000000 */
[----:B-1----:R-:W-:Y:S05]  /*10c40*/  FMNMX.FTZ R106, R106, R0, !PT ;  /* 0x000000006a6a7209 */ /* 0x002fea0007810000 */
        /* <DEDUP_REMOVED lines=10> */
[--C-:B------:R-:W-:Y:S01]  /*10cf0*/  FFMA.FTZ R6, R24, c[0x0][0x2d0], -R110.reuse ;  /* 0x0000b40018067a23 */ /* 0x100fe2000001086e */
[----:B------:R-:W-:Y:S01]  /*10d00*/  FMNMX.FTZ R0, R48, R0, !PT ;  /* 0x0000000030007209 */ /* 0x000fe20007810000 */
[----:B------:R-:W-:Y:S02]  /*10d10*/  FFMA.FTZ R7, R23, c[0x0][0x2d0], -R110 ;  /* 0x0000b40017077a23 */ /* 0x000fe4000001086e */
[----:B------:R1:W-:Y:S01]  /*10d20*/  MUFU.EX2 R250, R6 ;  /* 0x0000000600fa7308 */ /* 0x0003e20000000800 */
[----:B------:R-:W-:Y:S04]  /*10d30*/  FMNMX.FTZ R0, R49, R0, !PT ;  /* 0x0000000031007209 */ /* 0x000fe80007810000 */
[----:B------:R-:W-:Y:S04]  /*10d40*/  FMNMX.FTZ R0, R168, R0, !PT ;  /* 0x00000000a8007209 */ /* 0x000fe80007810000 */
[----:B------:R-:W-:Y:S01]  /*10d50*/  FMNMX.FTZ R0, R170, R0, !PT ;  /* 0x00000000aa007209 */ /* 0x000fe20007810000 */
[----:B------:R-:W-:Y:S03]  /*10d60*/  MUFU.EX2 R249, R7 ;  /* 0x0000000700f97308 */ /* 0x000fe60000000800 */
[----:B------:R-:W-:Y:S04]  /*10d70*/  FMNMX.FTZ R0, R180, R0, !PT ;  /* 0x00000000b4007209 */ /* 0x000fe80007810000 */
[----:B------:R-:W-:Y:S04]  /*10d80*/  FMNMX.FTZ R0, R181, R0, !PT ;  /* 0x00000000b5007209 */ /* 0x000fe80007810000 */
[----:B------:R-:W-:Y:S04]  /*10d90*/  FMNMX.FTZ R0, R190, R0, !PT ;  /* 0x00000000be007209 */ /* 0x000fe80007810000 */
[----:B------:R-:W-:Y:S05]  /*10da0*/  FMNMX.FTZ R0, R192, R0, !PT ;  /* 0x00000000c0007209 */ /* 0x000fea0007810000 */
[----:B------:R-:W2:Y:S02]  /*10db0*/  SHFL.BFLY PT, R2, R0, 0x2, 0x1f ;  /* 0x0c401f0000027f89 */ /* 0x000ea400000e0000 */
[----:B--2---:R-:W-:Y:S06]  /*10dc0*/  FMNMX.FTZ R0, R0, R2, !PT ;  /* 0x0000000200007209 */ /* 0x004fec0007810000 */
[----:B------:R-:W2:Y:S02]  /*10dd0*/  SHFL.BFLY PT, R105, R0, 0x1, 0x1f ;  /* 0x0c201f0000697f89 */ /* 0x000ea400000e0000 */
[----:B--2---:R-:W-:Y:S02]  /*10de0*/  FMNMX.FTZ R105, R0, R105, !PT ;  /* 0x0000006900697209 */ /* 0x004fe40007810000 */
[----:B------:R-:W-:Y:S02]  /*10df0*/  FMNMX.FTZ R0, R14, R107, !PT ;  /* 0x0000006b0e007209 */ /* 0x000fe40007810000 */
[C---:B------:R-:W-:Y:S01]  /*10e00*/  FSETP.NEU.FTZ.AND P0, PT, R105.reuse, -INF , PT ;  /* 0xff8000006900780b */ /* 0x040fe20003f1d000 */
[C---:B------:R-:W-:Y:S01]  /*10e10*/  FMUL.FTZ R111, R105.reuse, c[0x0][0x2d0] ;  /* 0x0000b400696f7a20 */ /* 0x040fe20000410000 */
        /* <DEDUP_REMOVED lines=25> */
[----:B-1----:R-:W-:Y:S01]  /*10fb0*/  FFMA.FTZ R6, R17, c[0x0][0x2d0], -R164 ;  /* 0x0000b40011067a23 */ /* 0x002fe200000108a4 */
        /* <DEDUP_REMOVED lines=124> */
[C---:B------:R-:W-:Y:S02]  /*11780*/  FMUL.FTZ R86, R100.reuse, R86 ;  /* 0x0000005664567220 */ /* 0x040fe40000410000 */
[--C-:B-1----:R-:W-:Y:S02]  /*11790*/  FFMA.FTZ R2, R41, c[0x0][0x2d0], -R110.reuse ;  /* 0x0000b40029027a23 */ /* 0x102fe4000001086e */
[C---:B------:R-:W-:Y:S02]  /*117a0*/  FMUL.FTZ R41, R3.reuse, R149 ;  /* 0x0000009503297220 */ /* 0x040fe40000410000 */
[----:B------:R1:W3:Y:S01]  /*117b0*/  MUFU.EX2 R235, R2 ;  /* 0x0000000200eb7308 */ /* 0x0002e20000000800 */
[----:B------:R-:W-:Y:S02]  /*117c0*/  FMUL.FTZ R87, R100, R87 ;  /* 0x0000005764577220 */ /* 0x000fe40000410000 */
        /* <DEDUP_REMOVED lines=138> */
[C---:B------:R-:W-:Y:S01]  /*12070*/  HMMA.16816.F32 R64, R112.reuse, R118, R64 ;  /* 0x000000767040723c */ /* 0x040fe20000001840 */
[----:B------:R-:W-:Y:S07]  /*12080*/  ISETP.GT.AND P0, PT, R224, R196, PT ;  /* 0x000000c4e000720c */ /* 0x000fee0003f04270 */
[-C--:B-1----:R-:W-:Y:S01]  /*12090*/  HMMA.16816.F32 R68, R112, R124.reuse, R68 ;  /* 0x0000007c7044723c */ /* 0x082fe20000001844 */
[----:B------:R-:W1:Y:S07]  /*120a0*/  MUFU.EX2 R188, R110 ;  /* 0x0000006e00bc7308 */ /* 0x000e6e0000000800 */
[C---:B------:R-:W-:Y:S01]  /*120b0*/  HMMA.16816.F32 R72, R120.reuse, R124, R72 ;  /* 0x0000007c7848723c */ /* 0x040fe20000001848 */
[--C-:B--2---:R-:W-:Y:S07]  /*120c0*/  FFMA.FTZ R2, R190, c[0x0][0x2d0], -R111.reuse ;  /* 0x0000b400be027a23 */ /* 0x104fee000001086f */
[-C--:B------:R-:W-:Y:S01]  /*120d0*/  HMMA.16816.F32 R76, R120, R126.reuse, R76 ;  /* 0x0000007e784c723c */ /* 0x080fe2000000184c */
[----:B------:R-:W2:Y:S01]  /*120e0*/  LDL.LU R190, [R1+0x10] ;  /* 0x0000100001be7983 */ /* 0x000ea20000300800 */
[----:B------:R5:W-:Y:S02]  /*120f0*/  MUFU.EX2 R185, R2 ;  /* 0x0000000200b97308 */ /* 0x000be40000000800 */
[----:B------:R-:W-:Y:S02]  /*12100*/  FFMA.FTZ R111, R192, c[0x0][0x2d0], -R111 ;  /* 0x0000b400c06f7a23 */ /* 0x000fe4000001086f */
[----:B------:R-:W3:Y:S02]  /*12110*/  LDL.LU R192, [R1+0x8] ;  /* 0x0000080001c07983 */ /* 0x000ee40000300800 */
[C---:B------:R-:W-:Y:S01]  /*12120*/  HMMA.16816.F32 R80, R112.reuse, R126, R80 ;  /* 0x0000007e7050723c */ /* 0x040fe20000001850 */
[----:B-1----:R-:W-:Y:S03]  /*12130*/  F2FP.PACK_AB R110, R188, R191 ;  /* 0x000000bfbc6e723e */ /* 0x002fe600000000ff */
[----:B------:R-:W1:Y:S04]  /*12140*/  MUFU.EX2 R184, R111 ;  /* 0x0000006f00b87308 */ /* 0x000e680000000800 */
[-C--:B----4-:R-:W-:Y:S08]  /*12150*/  HMMA.16816.F32 R84, R112, R128.reuse, R84 ;  /* 0x000000807054723c */ /* 0x090ff00000001854 */
[C---:B------:R-:W-:Y:S01]  /*12160*/  HMMA.16816.F32 R88, R120.reuse, R128, R88 ;  /* 0x000000807858723c */ /* 0x040fe20000001858 */
[--C-:B-----5:R-:W-:Y:S02]  /*12170*/  FFMA.FTZ R2, R186, c[0x0][0x2d0], -R164.reuse ;  /* 0x0000b400ba027a23 */ /* 0x120fe400000108a4 */
[----:B------:R-:W4:Y:S05]  /*12180*/  LDL.LU R186, [R1+0xc] ;  /* 0x00000c0001ba7983 */ /* 0x000f2a0000300800 */
[-C--:B------:R-:W-:Y:S01]  /*12190*/  HMMA.16816.F32 R92, R120, R130.reuse, R92 ;  /* 0x00000082785c723c */ /* 0x080fe2000000185c */
[----:B------:R5:W-:Y:S03]  /*121a0*/  MUFU.EX2 R181, R2 ;  /* 0x0000000200b57308 */ /* 0x000be60000000800 */
[----:B-1----:R-:W-:Y:S04]  /*121b0*/  F2FP.PACK_AB R111, R184, R185 ;  /* 0x000000b9b86f723e */ /* 0x002fe800000000ff */
[----:B------:R-:W-:Y:S01]  /*121c0*/  HMMA.16816.F32 R96, R112, R130, R96 ;  /* 0x000000827060723c */ /* 0x000fe20000001860 */
[--C-:B-----5:R-:W-:Y:S04]  /*121d0*/  FFMA.FTZ R2, R189, c[0x0][0x2d0], -R164.reuse ;  /* 0x0000b400bd027a23 */ /* 0x120fe800000108a4 */
        /* <DEDUP_REMOVED lines=32> */
[----:B--2---:R-:W-:Y:S07]  /*123e0*/  FFMA.FTZ R3, R3, R190, R240 ;  /* 0x000000be03037223 */ /* 0x004fee00000100f0 */
[-C--:B-1----:R-:W-:Y:S01]  /*123f0*/  HMMA.16816.F32 R52, R108, R164.reuse, R52 ;  /* 0x000000a46c34723c */ /* 0x082fe20000001834 */
[----:B---3--:R-:W-:Y:S03]  /*12400*/  FFMA.FTZ R100, R100, R192, R244 ;  /* 0x000000c064647223 */ /* 0x008fe600000100f4 */
[----:B------:R-:W-:Y:S02]  /*12410*/  FADD.FTZ R3, R241, R3 ;  /* 0x00000003f1037221 */ /* 0x000fe40000010000 */
[----:B------:R-:W-:Y:S02]  /*12420*/  FADD.FTZ R100, R245, R100 ;  /* 0x00000064f5647221 */ /* 0x000fe40000010000 */
        /* <DEDUP_REMOVED lines=21> */
[-C--:B------:R-:W-:Y:S01]  /*12580*/  MOV R100, R102.reuse ;  /* 0x0000006600647202 */ /* 0x080fe20000000f00 */
[----:B------:R-:W-:Y:S02]  /*12590*/  FADD.FTZ R9, R236, R9 ;  /* 0x00000009ec097221 */ /* 0x000fe40000010000 */
[----:B------:R-:W-:Y:S01]  /*125a0*/  FADD.FTZ R10, R234, R2 ;  /* 0x00000002ea0a7221 */ /* 0x000fe20000010000 */
[-C--:B------:R-:W-:Y:S01]  /*125b0*/  HMMA.16816.F32 R76, R160, R170.reuse, R76 ;  /* 0x000000aaa04c723c */ /* 0x080fe2000000184c */
[----:B------:R-:W-:Y:S03]  /*125c0*/  FADD.FTZ R2, R235, R9 ;  /* 0x00000009eb027221 */ /* 0x000fe60000010000 */
[----:B------:R-:W-:Y:S02]  /*125d0*/  FADD.FTZ R0, R233, R10 ;  /* 0x0000000ae9007221 */ /* 0x000fe40000010000 */
[----:B------:R-:W-:Y:S02]  /*125e0*/  FADD.FTZ R9, R204, R8 ;  /* 0x00000008cc097221 */ /* 0x000fe40000010000 */
[----:B------:R-:W-:Y:S01]  /*125f0*/  FADD.FTZ R10, R232, R2 ;  /* 0x00000002e80a7221 */ /* 0x000fe20000010000 */
[C---:B------:R-:W-:Y:S03]  /*12600*/  HMMA.16816.F32 R80, R108.reuse, R170, R80 ;  /* 0x000000aa6c50723c */ /* 0x040fe60000001850 */
[----:B------:R-:W-:Y:S02]  /*12610*/  FADD.FTZ R8, R207, R0 ;  /* 0x00000000cf087221 */ /* 0x000fe40000010000 */
[----:B------:R-:W-:Y:S02]  /*12620*/  FADD.FTZ R2, R203, R9 ;  /* 0x00000009cb027221 */ /* 0x000fe40000010000 */
[----:B------:R-:W-:Y:S01]  /*12630*/  FADD.FTZ R0, R231, R10 ;  /* 0x0000000ae7007221 */ /* 0x000fe20000010000 */
[-C--:B------:R-:W-:Y:S01]  /*12640*/  HMMA.16816.F32 R84, R108, R4.reuse, R84 ;  /* 0x000000046c54723c */ /* 0x080fe20000001854 */
[----:B------:R-:W-:Y:S04]  /*12650*/  FADD.FTZ R3, R174, R3 ;  /* 0x00000003ae037221 */ /* 0x000fe80000010000 */
[----:B------:R-:W-:Y:S03]  /*12660*/  FADD.FTZ R3, R175, R3 ;  /* 0x00000003af037221 */ /* 0x000fe60000010000 */
        /* <DEDUP_REMOVED lines=31> */
.L_x_345:
[----:B------:R-:W2:Y:S04]  /*12860*/  LDL.LU R0, [R1+0xc] ;  /* 0x00000c0001007983 */ /* 0x000ea80000300800 */
[----:B-1----:R-:W3:Y:S04]  /*12870*/  LDL.LU R3, [R1+0x8] ;  /* 0x0000080001037983 */ /* 0x002ee80000300800 */
[----:B------:R-:W4:Y:S04]  /*12880*/  LDL.LU R4, [R1+0x10] ;  /* 0x0000100001047983 */ /* 0x000f280000300800 */
[----:B------:R-:W5:Y:S01]  /*12890*/  LDL.LU R2, [R1+0x14] ;  /* 0x0000140001027983 */ /* 0x000f620000300800 */
[----:B------:R-:W-:-:S02]  /*128a0*/  MOV R50, 0xff800000 ;  /* 0xff80000000327802 */ /* 0x000fc40000000f00 */
        /* <DEDUP_REMOVED lines=23> */
[----:B------:R-:W-:-:S05]  /*12a20*/  FSETP.NE.FTZ.AND P1, PT, R6, RZ, PT ;  /* 0x000000ff0600720b */ /* 0x000fca0003f35000 */
[----:B------:R-:W1:Y:S01]  /*12a30*/  @P3 MUFU.RCP R0, R10 ;  /* 0x0000000a00003308 */ /* 0x000e620000001000 */
[----:B------:R-:W-:-:S07]  /*12a40*/  FSETP.NE.FTZ.AND P0, PT, R5, RZ, PT ;  /* 0x000000ff0500720b */ /* 0x000fce0003f15000 */
[----:B------:R-:W-:Y:S06]  /*12a50*/  @P2 MUFU.RCP R3, R8 ;  /* 0x0000000800032308 */ /* 0x000fec0000001000 */
[----:B------:R-:W-:Y:S01]  /*12a60*/  @P0 MOV R7, 0x3f317218 ;  /* 0x3f31721800070802 */ /* 0x000fe20000000f00 */
[C---:B-1----:R-:W-:Y:S01]  /*12a70*/  FMUL.FTZ R112, R0.reuse, R112 ;  /* 0x0000007000707220 */ /* 0x042fe20000410000 */
[----:B------:R-:W1:Y:S01]  /*12a80*/  @P1 MUFU.RCP R2, R6 ;  /* 0x0000000600021308 */ /* 0x000e620000001000 */
        /* <DEDUP_REMOVED lines=15> */
[C---:B------:R-:W-:Y:S01]  /*12b80*/  FMUL.FTZ R28, R0.reuse, R53 ;  /* 0x00000035001c7220 */ /* 0x040fe20000410000 */
[----:B------:R-:W-:Y:S01]  /*12b90*/  MOV R53, 0xff800000 ;  /* 0xff80000000357802 */ /* 0x000fe20000000f00 */
        /* <DEDUP_REMOVED lines=10> */
[----:B------:R-:W-:Y:S01]  /*12c40*/  MOV R0, RZ ;  /* 0x000000ff00007202 */ /* 0x000fe20000000f00 */
[C---:B-1----:R-:W-:Y:S02]  /*12c50*/  FMUL.FTZ R47, R2.reuse, R116 ;  /* 0x00000074022f7220 */ /* 0x042fe40000410000 */
[C---:B------:R-:W-:Y:S02]  /*12c60*/  FMUL.FTZ R117, R2.reuse, R117 ;  /* 0x0000007502757220 */ /* 0x040fe40000410000 */
[C---:B------:R-:W-:Y:S01]  /*12c70*/  FMUL.FTZ R120, R2.reuse, R120 ;  /* 0x0000007802787220 */ /* 0x040fe20000410000 */
[----:B------:R-:W1:Y:S01]  /*12c80*/  @P0 MUFU.RCP R0, R5 ;  /* 0x0000000500000308 */ /* 0x000e620000001000 */
[----:B------:R-:W-:-:S02]  /*12c90*/  FMUL.FTZ R46, R2, R121 ;  /* 0x00000079022e7220 */ /* 0x000fc40000410000 */
[C---:B------:R-:W-:Y:S02]  /*12ca0*/  FMUL.FTZ R132, R2.reuse, R132 ;  /* 0x0000008402847220 */ /* 0x040fe40000410000 */
[C---:B------:R-:W-:Y:S02]  /*12cb0*/  FMUL.FTZ R39, R2.reuse, R133 ;  /* 0x0000008502277220 */ /* 0x040fe40000410000 */
[C---:B------:R-:W-:Y:S01]  /*12cc0*/  FMUL.FTZ R136, R2.reuse, R136 ;  /* 0x0000008802887220 */ /* 0x040fe20000410000 */
[----:B------:R-:W2:Y:S01]  /*12cd0*/  @P0 MUFU.LG2 R5, R5 ;  /* 0x0000000500050308 */ /* 0x000ea20000000c00 */
        /* <DEDUP_REMOVED lines=44> */
[C---:B-1----:R-:W-:Y:S02]  /*12fa0*/  FMUL.FTZ R118, R0.reuse, R118 ;  /* 0x0000007600767220 */ /* 0x042fe40000410000 */
        /* <DEDUP_REMOVED lines=24> */
[----:B------:R-:W-:Y:S02]  /*13130*/  @P2 FMUL.FTZ R4, R2, c[0x0][0x2d0] ;  /* 0x0000b40002042a20 */ /* 0x000fe40000410000 */
[----:B------:R-:W-:Y:S02]  /*13140*/  @P3 FMUL.FTZ R9, R3, c[0x0][0x2d0] ;  /* 0x0000b40003093a20 */ /* 0x000fe40000410000 */
[----:B------:R-:W-:Y:S02]  /*13150*/  @P1 FMUL.FTZ R2, R0, c[0x0][0x2d0] ;  /* 0x0000b40000021a20 */ /* 0x000fe40000410000 */
[----:B------:R-:W-:-:S02]  /*13160*/  @P3 FMUL.FTZ R10, R10, 0.69314718246459960938 ;  /* 0x3f3172180a0a3820 */ /* 0x000fc40000410000 */
[----:B------:R-:W-:Y:S02]  /*13170*/  @P2 FMUL.FTZ R8, R8, 0.69314718246459960938 ;  /* 0x3f31721808082820 */ /* 0x000fe40000410000 */
[----:B------:R-:W-:Y:S02]  /*13180*/  @P1 FMUL.FTZ R6, R6, 0.69314718246459960938 ;  /* 0x3f31721806061820 */ /* 0x000fe40000410000 */
[----:B--2---:R-:W-:Y:S02]  /*13190*/  @P0 FMUL.FTZ R3, R5, 0.69314718246459960938 ;  /* 0x3f31721805030820 */ /* 0x004fe40000410000 */
[----:B------:R-:W-:Y:S02]  /*131a0*/  @P0 FMUL.FTZ R0, R7, c[0x0][0x2d0] ;  /* 0x0000b40007000a20 */ /* 0x000fe40000410000 */
[----:B------:R-:W-:Y:S02]  /*131b0*/  @P3 FFMA.FTZ R50, R9, R106, R10 ;  /* 0x0000006a09323223 */ /* 0x000fe4000001000a */
[----:B------:R-:W-:-:S02]  /*131c0*/  @P2 FFMA.FTZ R51, R4, R105, R8 ;  /* 0x0000006904332223 */ /* 0x000fc40000010008 */
[----:B------:R-:W-:Y:S02]  /*131d0*/  @P1 FFMA.FTZ R53, R2, R104, R6 ;  /* 0x0000006802351223 */ /* 0x000fe40000010006 */
[----:B------:R-:W-:Y:S02]  /*131e0*/  @P0 FFMA.FTZ R55, R0, R100, R3 ;  /* 0x0000006400370223 */ /* 0x000fe40000010003 */
.L_x_281:
[----:B-1----:R-:W-:Y:S05]  /*131f0*/  @P4 BRA `(.L_x_367) ;  /* 0x0000176000004947 */ /* 0x002fea0003800000 */
[----:B------:R-:W2:Y:S01]  /*13200*/  LDL R65, [R1+0x44] ;  /* 0x0000440001417983 */ /* 0x000ea20000100800 */
[----:B------:R-:W-:Y:S02]  /*13210*/  F2FP.PACK_AB R28, R28, R13 ;  /* 0x0000000d1c1c723e */ /* 0x000fe400000000ff */
[----:B------:R-:W-:Y:S01]  /*13220*/  F2FP.PACK_AB R45, R45, R112 ;  /* 0x000000702d2d723e */ /* 0x000fe200000000ff */
[----:B------:R-:W1:Y:S01]  /*13230*/  S2R R61, SR_TID.X ;  /* 0x00000000003d7919 */ /* 0x000e620000002100 */
        /* <DEDUP_REMOVED lines=12> */
[----:B-1----:R-:W-:Y:S02]  /*13300*/  SHF.R.S32.HI R63, RZ, 0x1f, R61 ;  /* 0x0000001fff3f7819 */ /* 0x002fe4000001143d */
[----:B------:R-:W-:Y:S02]  /*13310*/  F2FP.PACK_AB R134, R135, R134 ;  /* 0x000000868786723e */ /* 0x000fe400000000ff */
[----:B------:R-:W-:-:S02]  /*13320*/  LEA.HI R3, R63, R61, RZ, 0x2 ;  /* 0x0000003d3f037211 */ /* 0x000fc400078f10ff */
[----:B------:R-:W-:Y:S02]  /*13330*/  LEA.HI R48, R63, R61, RZ, 0x5 ;  /* 0x0000003d3f307211 */ /* 0x000fe400078f28ff */
[--C-:B------:R-:W-:Y:S02]  /*13340*/  SHF.R.S32.HI R52, RZ, 0x2, R3.reuse ;  /* 0x00000002ff347819 */ /* 0x100fe40000011403 */
[----:B------:R-:W-:Y:S02]  /*13350*/  SHF.R.S32.HI R0, RZ, 0x1f, R3 ;  /* 0x0000001fff007819 */ /* 0x000fe40000011403 */
[----:B------:R-:W-:Y:S02]  /*13360*/  LOP3.LUT R3, R3, 0xfffffffc, RZ, 0xc0, !PT ;  /* 0xfffffffc03037812 */ /* 0x000fe400078ec0ff */
[----:B------:R-:W-:Y:S02]  /*13370*/  LEA.HI R0, R0, R52, RZ, 0x3 ;  /* 0x0000003400007211 */ /* 0x000fe400078f18ff */
[----:B------:R-:W-:Y:S01]  /*13380*/  SHF.R.S32.HI R49, RZ, 0x5, R48 ;  /* 0x00000005ff317819 */ /* 0x000fe20000011430 */
[----:B------:R-:W-:Y:S01]  /*13390*/  IMAD.IADD R29, R61, 0x1, -R3 ;  /* 0x000000013d1d7824 */ /* 0x000fe200078e0a03 */
[----:B------:R-:W-:-:S02]  /*133a0*/  LOP3.LUT R0, R0, 0xfffffff8, RZ, 0xc0, !PT ;  /* 0xfffffff800007812 */ /* 0x000fc400078ec0ff */
[----:B------:R-:W-:Y:S02]  /*133b0*/  F2FP.PACK_AB R36, R36, R136 ;  /* 0x000000882424723e */ /* 0x000fe400000000ff */
[----:B------:R-:W-:Y:S01]  /*133c0*/  F2FP.PACK_AB R138, R139, R138 ;  /* 0x0000008a8b8a723e */ /* 0x000fe200000000ff */
[----:B------:R-:W-:Y:S01]  /*133d0*/  IMAD.IADD R2, R52, 0x1, -R0 ;  /* 0x0000000134027824 */ /* 0x000fe200078e0a00 */
[----:B------:R-:W-:Y:S02]  /*133e0*/  F2FP.PACK_AB R35, R35, R144 ;  /* 0x000000902323723e */ /* 0x000fe400000000ff */
[----:B------:R-:W-:Y:S02]  /*133f0*/  F2FP.PACK_AB R34, R34, R146 ;  /* 0x000000922222723e */ /* 0x000fe400000000ff */
[----:B------:R-:W-:Y:S02]  /*13400*/  LEA.HI R0, R2, R2, RZ, 0x1 ;  /* 0x0000000202007211 */ /* 0x000fe400078f08ff */
[----:B------:R-:W-:-:S02]  /*13410*/  F2FP.PACK_AB R32, R32, R156 ;  /* 0x0000009c2020723e */ /* 0x000fc400000000ff */
        /* <DEDUP_REMOVED lines=116> */
.L_x_368:
        /* <DEDUP_REMOVED lines=8> */
[----:B------:R-:W-:Y:S01]  /*13be0*/  IMAD R12, R29, 0x20, R52 ;  /* 0x000000201d0c7824 */ /* 0x000fe200078e0234 */
        /* <DEDUP_REMOVED lines=8> */
[----:B------:R-:W-:-:S02]  /*13c70*/  IADD3 R6, R29, -R5, RZ ;  /* 0x800000051d067210 */ /* 0x000fc40007ffe0ff */
[----:B------:R-:W-:Y:S01]  /*13c80*/  LOP3.LUT R5, R0, 0xffffffc0, RZ, 0xc0, !PT ;  /* 0xffffffc000057812 */ /* 0x000fe200078ec0ff */
[----:B------:R-:W-:Y:S01]  /*13c90*/  IMAD.IADD R0, R49, 0x1, -R4 ;  /* 0x0000000131007824 */ /* 0x000fe200078e0a04 */
        /* <DEDUP_REMOVED lines=15> */
[----:B------:R-:W-:Y:S02]  /*13d90*/  IMAD R9, R11, c[0x0][0x490], RZ ;  /* 0x000124000b097a24 */ /* 0x000fe400078e02ff */
[----:B------:R-:W-:Y:S01]  /*13da0*/  IMAD.IADD R3, R3, 0x1, R7 ;  /* 0x0000000103037824 */ /* 0x000fe200078e0207 */
        /* <DEDUP_REMOVED lines=114> */
.L_x_370:
[----:B---3--:R-:W-:Y:S05]  /*144d0*/  BSYNC B0 ;  /* 0x0000000000007941 */ /* 0x008fea0003800000 */
.L_x_369:
        /* <DEDUP_REMOVED lines=23> */
.L_x_372:
[----:B------:R-:W-:Y:S05]  /*14650*/  BSYNC B0 ;  /* 0x0000000000007941 */ /* 0x000fea0003800000 */
.L_x_371:
        /* <DEDUP_REMOVED lines=23> */
.L_x_374:
[----:B------:R-:W-:Y:S05]  /*147d0*/  BSYNC B0 ;  /* 0x0000000000007941 */ /* 0x000fea0003800000 */
.L_x_373:
        /* <DEDUP_REMOVED lines=24> */
.L_x_367:
        /* <DEDUP_REMOVED lines=19> */
.L_x_375:
[----:B-1----:R-:W1:Y:S01]  /*14a90*/  S2R R11, SR_TID.X ;  /* 0x00000000000b7919 */ /* 0x002e620000002100 */
[----:B------:R-:W-:Y:S01]  /*14aa0*/  SHF.R.S32.HI R0, RZ, 0x1f, R8 ;  /* 0x0000001fff007819 */ /* 0x000fe20000011408 */
[----:B------:R-:W-:Y:S01]  /*14ab0*/  BSSY B0, `(.L_x_376) ;  /* 0x0000029000007945 */ /* 0x000fe20003800000 */
[----:B------:R-:W-:Y:S01]  /*14ac0*/  SEL R9, R8, RZ, !P0 ;  /* 0x000000ff08097207 */ /* 0x000fe20004000000 */
[----:B------:R-:W2:Y:S01]  /*14ad0*/  S2R R2, SR_CTAID.Y ;  /* 0x0000000000027919 */ /* 0x000ea20000002600 */
[----:B------:R-:W-:-:S03]  /*14ae0*/  SEL R10, R0, RZ, !P0 ;  /* 0x000000ff000a7207 */ /* 0x000fc60004000000 */
[----:B------:R-:W3:Y:S01]  /*14af0*/  S2R R12, SR_CTAID.Y ;  /* 0x00000000000c7919 */ /* 0x000ee20000002600 */
[----:B-1----:R-:W-:Y:S02]  /*14b00*/  ISETP.GT.AND P1, PT, R11, 0x7f, PT ;  /* 0x0000007f0b00780c */ /* 0x002fe40003f24270 */
        /* <DEDUP_REMOVED lines=35> */
.L_x_377:
[----:B---3--:R-:W-:Y:S05]  /*14d40*/  BSYNC B0 ;  /* 0x0000000000007941 */ /* 0x008fea0003800000 */
.L_x_376:
        /* <DEDUP_REMOVED lines=64> */
.L_x_379:
[----:B------:R-:W-:Y:S05]  /*15150*/  BSYNC B0 ;  /* 0x0000000000007941 */ /* 0x000fea0003800000 */
.L_x_378:
        /* <DEDUP_REMOVED lines=21> */
.L_x_381:
[----:B------:R-:W-:Y:S05]  /*152b0*/  BSYNC B0 ;  /* 0x0000000000007941 */ /* 0x000fea0003800000 */
.L_x_380:
        /* <DEDUP_REMOVED lines=21> */
.L_x_383:
[----:B------:R-:W-:Y:S05]  /*15410*/  BSYNC B0 ;  /* 0x0000000000007941 */ /* 0x000fea0003800000 */
.L_x_382:
        /* <DEDUP_REMOVED lines=22> */
.L_x_290:
[----:B------:R-:W-:Y:S01]  /*15580*/  IMAD.MOV.U32 R3, RZ, RZ, R28 ;  /* 0x000000ffff037224 */ /* 0x000fe200078e001c */
[----:B------:R-:W-:Y:S02]  /*15590*/  MOV R7, 0x1 ;  /* 0x0000000100077802 */ /* 0x000fe40000000f00 */
[----:B------:R-:W-:Y:S02]  /*155a0*/  MOV R2, 0x155c0 ;  /* 0x000155c000027802 */ /* 0x000fe40000000f00 */
[----:B------:R-:W-:Y:S05]  /*155b0*/  CALL.REL.NOINC `($__internal_1_$__cuda_sm70_shflsync_idx_p) ;  /* 0x0000025000007944 */ /* 0x000fea0003c00000 */
[----:B------:R-:W-:Y:S01]  /*155c0*/  IMAD.MOV.U32 R6, RZ, RZ, R7 ;  /* 0x000000ffff067224 */ /* 0x000fe200078e0007 */
[----:B------:R-:W-:Y:S01]  /*155d0*/  MOV R3, R30 ;  /* 0x0000001e00037202 */ /* 0x000fe20000000f00 */
[----:B------:R-:W-:Y:S01]  /*155e0*/  IMAD.MOV.U32 R7, RZ, RZ, 0x1 ;  /* 0x00000001ff077424 */ /* 0x000fe200078e00ff */
[----:B------:R-:W-:Y:S02]  /*155f0*/  MOV R2, 0x15610 ;  /* 0x0001561000027802 */ /* 0x000fe40000000f00 */
[----:B------:R-:W-:Y:S05]  /*15600*/  CALL.REL.NOINC `($__internal_1_$__cuda_sm70_shflsync_idx_p) ;  /* 0x0000020000007944 */ /* 0x000fea0003c00000 */
[----:B------:R-:W-:Y:S01]  /*15610*/  MOV R2, R7 ;  /* 0x0000000700027202 */ /* 0x000fe20000000f00 */
[----:B------:R-:W-:Y:S05]  /*15620*/  BRA `(.L_x_384) ;  /* 0xfffecd4000007947 */ /* 0x000fea000383ffff */
.L_x_317:
[----:B-1----:R-:W-:Y:S02]  /*15630*/  MOV R7, 0x1 ;  /* 0x0000000100077802 */ /* 0x002fe40000000f00 */
[----:B------:R-:W-:Y:S02]  /*15640*/  MOV R2, 0x15660 ;  /* 0x0001566000027802 */ /* 0x000fe40000000f00 */
[----:B------:R-:W-:Y:S05]  /*15650*/  CALL.REL.NOINC `($__internal_1_$__cuda_sm70_shflsync_idx_p) ;  /* 0x000001b000007944 */ /* 0x000fea0003c00000 */
[----:B------:R-:W-:Y:S01]  /*15660*/  MOV R3, R10 ;  /* 0x0000000a00037202 */ /* 0x000fe20000000f00 */
[----:B------:R-:W-:Y:S01]  /*15670*/  IMAD.MOV.U32 R4, RZ, RZ, R7 ;  /* 0x000000ffff047224 */ /* 0x000fe200078e0007 */
[----:B------:R-:W-:Y:S01]  /*15680*/  MOV R2, 0x156b0 ;  /* 0x000156b000027802 */ /* 0x000fe20000000f00 */
[----:B------:R-:W-:Y:S02]  /*15690*/  IMAD.MOV.U32 R7, RZ, RZ, 0x1 ;  /* 0x00000001ff077424 */ /* 0x000fe400078e00ff */
[----:B------:R-:W-:Y:S05]  /*156a0*/  CALL.REL.NOINC `($__internal_1_$__cuda_sm70_shflsync_idx_p) ;  /* 0x0000016000007944 */ /* 0x000fea0003c00000 */
[----:B------:R-:W-:Y:S01]  /*156b0*/  MOV R0, R7 ;  /* 0x0000000700007202 */ /* 0x000fe20000000f00 */
[----:B------:R-:W-:-:S05]  /*156c0*/  BRA `(.L_x_385) ;  /* 0xffff118000007947 */ /* 0x000fca000383ffff */
.L_x_342:
        /* <DEDUP_REMOVED lines=10> */
.L_x_348:
        /* <DEDUP_REMOVED lines=10> */
        .weak           $__internal_1_$__cuda_sm70_shflsync_idx_p
        .type           $__internal_1_$__cuda_sm70_shflsync_idx_p,@function
        .size           $__internal_1_$__cuda_sm70_shflsync_idx_p,(.L_x_860 - $__internal_1_$__cuda_sm70_shflsync_idx_p)
$__internal_1_$__cuda_sm70_shflsync_idx_p:
[----:B------:R-:W-:Y:S02]  /*15810*/  MOV R25, 0xffffffff ;  /* 0xffffffff00197802 */ /* 0x000fe40000000f00 */
[----:B------:R-:W-:-:S02]  /*15820*/  MOV R24, 0x1c1f ;  /* 0x00001c1f00187802 */ /* 0x000fc40000000f00 */
[----:B------:R-:W-:Y:S04]  /*15830*/  WARPSYNC R25 ;  /* 0x0000001900007348 */ /* 0x000fe80003800000 */
[----:B------:R1:W2:Y:S02]  /*15840*/  SHFL.IDX PT, R7, R3, R7, R24 ;  /* 0x0000000703077389 */ /* 0x0002a400000e0018 */
[----:B-1----:R-:W-:-:S04]  /*15850*/  MOV R3, 0x0 ;  /* 0x0000000000037802 */ /* 0x002fc80000000f00 */
[----:B--2---:R-:W-:Y:S05]  /*15860*/  RET.REL.NODEC R2 `(_ZN7cutlass13device_kernelIN5flash19enable_sm80_to_sm89INS1_16FlashAttnFwdSm80INS1_25CollectiveMainloopFwdSm80ILi4ELi1ELb0EN4cute5tupleIJNS5_1CILi128EEENS7_ILi48EEENS7_ILi96EEEEEELi96ENS_6half_tEfNS_4arch4Sm80ELb0ELb1ELb1ELb1ELb1ELb0ELb1ELb0EEENS1_21CollectiveEpilogueFwdINS6_IJS8_SA_S9_EEENS6_IJNS7_ILi1EEESI_SI_EEESC_SE_Li128ELb1ELb1ELb0ELb0EEENS1_19SingleTileSchedulerILb1ELb0ELb1ELi128EEEEEEEEEvNT_6ParamsE) ;  /* 0xfffea79002007950 */ /* 0x004fea0003c3ffff */
.L_x_388:
        /* <DEDUP_REMOVED lines=9> */
.L_x_860:


//--------------------- .text._ZN7cutlass13device_kernelIN5flash19enable_sm80_to_sm89INS1_16FlashAttnFwdSm80INS1_25CollectiveMainloopFwdSm80ILi4ELi1ELb0EN4cute5tupleIJNS5_1CILi128EEENS7_ILi48EEENS7_ILi96EEEEEELi96ENS_6half_tEfNS_4arch4Sm80ELb0ELb1ELb1ELb1ELb1ELb1ELb1ELb0EEENS1_21CollectiveEpilogueFwdINS6_IJS8_SA_S9_EEENS6_IJNS7_ILi1EEESI_SI_EEESC_SE_Li128ELb1ELb1ELb0ELb0EEENS1_19SingleTileSchedulerILb1ELb0ELb1ELi128EEEEEEEEEvNT_6ParamsE --------------------------
	.section	.text._ZN7cutlass13device_kernelIN5flash19enable_sm80_to_sm89INS1_16FlashAttnFwdSm80INS1_25CollectiveMainloopFwdSm80ILi4ELi1ELb0EN4cute5tupleIJNS5_1CILi128EEENS7_ILi48EEENS7_ILi96EEEEEELi96ENS_6half_tEfNS_4arch4Sm80ELb0ELb1ELb1ELb1ELb1ELb1ELb1ELb0EEENS1_21CollectiveEpilogueFwdINS6_IJS8_SA_S9_EEENS6_IJNS7_ILi1EEESI_SI_EEESC_SE_Li128ELb1ELb1ELb0ELb0EEENS1_19SingleTileSchedulerILb1ELb0ELb1ELi128EEEEEEEEEvNT_6ParamsE,"ax",@progbits
	.sectioninfo	@"SHI_REGISTERS=255"
	.align	128
.text._ZN7cutlass13device_kernelIN5flash19enable_sm80_to_sm89INS1_16FlashAttnFwdSm80INS1_25CollectiveMainloopFwdSm80ILi4ELi1ELb0EN4cute5tupleIJNS5_1CILi128EEENS7_ILi48EEENS7_ILi96EEEEEELi96ENS_6half_tEfNS_4arch4Sm80ELb0ELb1ELb1ELb1ELb1ELb1ELb1ELb0EEENS1_21CollectiveEpilogueFwdINS6_IJS8_SA_S9_EEENS6_IJNS7_ILi1EEESI_SI_EEESC_SE_Li128ELb1ELb1ELb0ELb0EEENS1_19SingleTileSchedulerILb1ELb0ELb1ELi128EEEEEEEEEvNT_6ParamsE:
        .type           _ZN7cutlass13device_kernelIN5flash19enable_sm80_to_sm89INS1_16FlashAttnFwdSm80INS1_25CollectiveMainloopFwdSm80ILi4ELi1ELb0EN4cute5tupleIJNS5_1CILi128EEENS7_ILi48EEENS7_ILi96EEEEEELi96ENS_6half_tEfNS_4arch4Sm80ELb0ELb1ELb1ELb1ELb1ELb1ELb1ELb0EEENS1_21CollectiveEpilogueFwdINS6_IJS8_SA_S9_EEENS6_IJNS7_ILi1EEESI_SI_EEESC_SE_Li128ELb1ELb1ELb0ELb0EEENS1_19SingleTileSchedulerILb1ELb0ELb1ELi128EEEEEEEEEvNT_6ParamsE,@function
        .size           _ZN7cutlass13device_kernelIN5flash19enable_sm80_to_sm89INS1_16FlashAttnFwdSm80INS1_25CollectiveMainloopFwdSm80ILi4ELi1ELb0EN4cute5tupleIJNS5_1CILi128EEENS7_ILi48EEENS7_ILi96EEEEEELi96ENS_6half_tEfNS_4arch4Sm80ELb0ELb1ELb1ELb1ELb1ELb1ELb1ELb0EEENS1_21CollectiveEpilogueFwdINS6_IJS8_SA_S9_EEENS6_IJNS7_ILi1EEESI_SI_EEESC_SE_Li128ELb1ELb1ELb0ELb0EEENS1_19SingleTileSchedulerILb1ELb0ELb1ELi128EEEEEEEEEvNT_6ParamsE,(.L_x_862 - _ZN7cutlass13device_kernelIN5flash19enable_sm80_to_sm89INS1_16FlashAttnFwdSm80INS1_25CollectiveMainloopFwdSm80ILi4ELi1ELb0EN4cute5tupleIJNS5_1CILi128EEENS7_ILi48EEENS7_ILi96EEEEEELi96ENS_6half_tEfNS_4arch4Sm80ELb0ELb1ELb1ELb1ELb1ELb1ELb1ELb0EEENS1_21CollectiveEpilogueFwdINS6_IJS8_SA_S9_EEENS6_IJNS7_ILi1EEESI_SI_EEESC_SE_Li128ELb1ELb1ELb0ELb0EEENS1_19SingleTileSchedulerILb1ELb0ELb1ELi128EEEEEEEEEvNT_6ParamsE)
        .other          _ZN7cutlass13device_kernelIN5flash19enable_sm80_to_sm89INS1_16FlashAttnFwdSm80INS1_25CollectiveMainloopFwdSm80ILi4ELi1ELb0EN4cute5tupleIJNS5_1CILi128EEENS7_ILi48EEENS7_ILi96EEEEEELi96ENS_6half_tEfNS_4arch4Sm80ELb0ELb1ELb1ELb1ELb1ELb1ELb1ELb0EEENS1_21CollectiveEpilogueFwdINS6_IJS8_SA_S9_EEENS6_IJNS7_ILi1EEESI_SI_EEESC_SE_Li128ELb1ELb1ELb0ELb0EEENS1_19SingleTileSchedulerILb1ELb0ELb1ELi128EEEEEEEEEvNT_6ParamsE,@"STO_CUDA_ENTRY STV_DEFAULT"
_ZN7cutlass13device_kernelIN5flash19enable_sm80_to_sm89INS1_16FlashAttnFwdSm80INS1_25CollectiveMainloopFwdSm80ILi4ELi1ELb0EN4cute5tupleIJNS5_1CILi128EEENS7_ILi48EEENS7_ILi96EEEEEELi96ENS_6half_tEfNS_4arch4Sm80ELb0ELb1ELb1ELb1ELb1ELb1ELb1ELb0EEENS1_21CollectiveEpilogueFwdINS6_IJS8_SA_S9_EEENS6_IJNS7_ILi1EEESI_SI_EEESC_SE_Li128ELb1ELb1ELb0ELb0EEENS1_19SingleTileSchedulerILb1ELb0ELb1ELi128EEEEEEEEEvNT_6ParamsE:
        /* <DEDUP_REMOVED lines=17> */
.L_x_390:
        /* <DEDUP_REMOVED lines=8> */
.L_x_392:
[----:B------:R-:W-:-:S04]  /*0190*/  MOV R0, c[0x0][0x54c] ;  /* 0x0001530000007a02 */ /* 0x000fc80000000f00 */
.L_x_391:
[----:B------:R-:W-:Y:S01]  /*01a0*/  USHF.L.U32 UR4, UR4, 0x7, URZ ;  /* 0x0000000704047899 */ /* 0x000fe2000800063f */
[----:B-----5:R-:W-:-:S05]  /*01b0*/  IMAD R0, R0, c[0x0][0x548], RZ ;  /* 0x0001520000007a24 */ /* 0x020fca00078e02ff */
[----:B------:R-:W-:-:S04]  /*01c0*/  MOV R12, UR4 ;  /* 0x00000004000c7c02 */ /* 0x000fc80008000f00 */
[----:B------:R-:W-:-:S04]  /*01d0*/  ISETP.GE.AND P0, PT, R12, R0, PT ;  /* 0x000000000c00720c */ /* 0x000fc80003f06270 */
[----:B------:R-:W-:-:S05]  /*01e0*/  SEL R0, R5, 0xffffffff, !P0 ;  /* 0xffffffff05007807 */ /* 0x000fca0004000000 */
[----:B------:R2:W-:Y:S01]  /*01f0*/  STL [R1+0x48], R0 ;  /* 0x0000480001007387 */ /* 0x0005e20000100800 */
[----:B------:R-:W-:Y:S05]  /*0200*/  BRA `(.L_x_393) ;  /* 0x0000014000007947 */ /* 0x000fea0003800000 */
.L_x_389:
[----:B------:R-:W-:-:S04]  /*0210*/  ISETP.NE.U32.AND P0, PT, RZ, c[0x0][0x568], PT ;  /* 0x00015a00ff007a0c */ /* 0x000fc80003f05070 */
[----:B------:R-:W-:-:S13]  /*0220*/  ISETP.NE.AND.EX P0, PT, RZ, c[0x0][0x56c], PT, P0 ;  /* 0x00015b00ff007a0c */ /* 0x000fda0003f05300 */
[----:B------:R-:W-:Y:S05]  /*0230*/  @!P0 BRA `(.L_x_394) ;  /* 0x0000002000008947 */ /* 0x000fea0003800000 */
[----:B------:R1:W5:Y:S01]  /*0240*/  LDG.E R0, [R2.64] ;  /* 0x0000000c02007981 */ /* 0x000362000c1e1900 */
[----:B------:R-:W-:Y:S05]  /*0250*/  BRA `(.L_x_395) ;  /* 0x0000009000007947 */ /* 0x000fea0003800000 */
.L_x_394:
        /* <DEDUP_REMOVED lines=8> */
.L_x_396:
[----:B------:R-:W-:-:S04]  /*02e0*/  MOV R0, c[0x0][0x54c] ;  /* 0x0001530000007a02 */ /* 0x000fc80000000f00 */
.L_x_395:
[----:B------:R-:W-:Y:S01]  /*02f0*/  USHF.L.U32 UR4, UR4, 0x7, URZ ;  /* 0x0000000704047899 */ /* 0x000fe2000800063f */
[----:B-----5:R-:W-:-:S05]  /*0300*/  IMAD R0, R0, c[0x0][0x548], RZ ;  /* 0x0001520000007a24 */ /* 0x020fca00078e02ff */
[----:B------:R-:W-:-:S04]  /*0310*/  MOV R12, UR4 ;  /* 0x00000004000c7c02 */ /* 0x000fc80008000f00 */
[----:B------:R-:W-:-:S04]  /*0320*/  ISETP.GE.AND P0, PT, R12, R0, PT ;  /* 0x000000000c00720c */ /* 0x000fc80003f06270 */
[----:B------:R-:W-:-:S05]  /*0330*/  SEL R0, R5, 0xffffffff, !P0 ;  /* 0xffffffff05007807 */ /* 0x000fca0004000000 */
[----:B------:R2:W-:Y:S04]  /*0340*/  STL [R1+0x48], R0 ;  /* 0x0000480001007387 */ /* 0x0005e80000100800 */
.L_x_393:
[----:B------:R-:W3:Y:S02]  /*0350*/  LDL R22, [R1+0x48] ;  /* 0x0000480001167983 */ /* 0x000ee40000100800 */
[----:B---3--:R-:W-:-:S13]  /*0360*/  ISETP.GE.AND P0, PT, R22, RZ, PT ;  /* 0x000000ff1600720c */ /* 0x008fda0003f06270 */
[----:B------:R-:W-:Y:S05]  /*0370*/  @!P0 EXIT ;  /* 0x000000000000894d */ /* 0x000fea0003800000 */
[----:B------:R-:W-:Y:S01]  /*0380*/  ISETP.NE.U32.AND P0, PT, RZ, c[0x0][0x370], PT ;  /* 0x0000dc00ff007a0c */ /* 0x000fe20003f05070 */
[----:B--2---:R-:W-:Y:S01]  /*0390*/  IMAD.MOV.U32 R0, RZ, RZ, c[0x0][0x168] ;  /* 0x00005a00ff007624 */ /* 0x004fe200078e00ff */
[----:B------:R-:W-:Y:S01]  /*03a0*/  ISETP.NE.U32.AND P1, PT, RZ, c[0x0][0x360], PT ;  /* 0x0000d800ff007a0c */ /* 0x000fe20003f25070 */
[----:B------:R-:W-:Y:S01]  /*03b0*/  CS2R R16, SRZ ;  /* 0x0000000000107805 */ /* 0x000fe2000001ff00 */
[----:B------:R-:W-:Y:S01]  /*03c0*/  ISETP.NE.AND.EX P2, PT, RZ, c[0x0][0x374], PT, P0 ;  /* 0x0000dd00ff007a0c */ /* 0x000fe20003f45300 */
[----:B------:R-:W-:Y:S01]  /*03d0*/  IMAD.MOV.U32 R159, RZ, RZ, RZ ;  /* 0x000000ffff9f7224 */ /* 0x000fe200078e00ff */
[----:B------:R-:W-:Y:S01]  /*03e0*/  ISETP.NE.AND.EX P0, PT, RZ, c[0x0][0x364], PT, P1 ;  /* 0x0000d900ff007a0c */ /* 0x000fe20003f05310 */
[----:B------:R-:W-:Y:S01]  /*03f0*/  IMAD.MOV.U32 R13, RZ, RZ, RZ ;  /* 0x000000ffff0d7224 */ /* 0x000fe200078e00ff */
[----:B------:R-:W-:Y:S01]  /*0400*/  ISETP.NE.U32.AND P1, PT, RZ, c[0x0][0x348], PT ;  /* 0x0000d200ff007a0c */ /* 0x000fe20003f25070 */
[----:B------:R-:W-:Y:S01]  /*0410*/  IMAD.WIDE R8, R22, R14, c[0x0][0x348] ;  /* 0x0000d20016087625 */ /* 0x000fe200078e020e */
[----:B------:R-:W-:-:S02]  /*0420*/  ISETP.NE.U32.AND P3, PT, RZ, c[0x0][0x350], PT ;  /* 0x0000d400ff007a0c */ /* 0x000fc40003f65070 */
[----:B------:R-:W-:Y:S01]  /*0430*/  ISETP.NE.U32.AND P4, PT, RZ, c[0x0][0x358], PT ;  /* 0x0000d600ff007a0c */ /* 0x000fe20003f85070 */
[CC--:B------:R-:W-:Y:S01]  /*0440*/  IMAD.WIDE R6, R22.reuse, R14.reuse, c[0x0][0x350] ;  /* 0x0000d40016067625 */ /* 0x0c0fe200078e020e */
[----:B------:R-:W-:Y:S02]  /*0450*/  ISETP.NE.AND.EX P1, PT, RZ, c[0x0][0x34c], PT, P1 ;  /* 0x0000d300ff007a0c */ /* 0x000fe40003f25310 */
[----:B------:R-:W-:Y:S01]  /*0460*/  ISETP.NE.AND.EX P3, PT, RZ, c[0x0][0x354], PT, P3 ;  /* 0x0000d500ff007a0c */ /* 0x000fe20003f65330 */
[----:B------:R-:W-:Y:S01]  /*0470*/  @P2 IMAD.WIDE R10, R22, R14, c[0x0][0x370] ;  /* 0x0000dc00160a2625 */ /* 0x000fe200078e020e */
[----:B------:R-:W-:-:S03]  /*0480*/  ISETP.NE.AND.EX P4, PT, RZ, c[0x0][0x35c], PT, P4 ;  /* 0x0000d700ff007a0c */ /* 0x000fc60003f85340 */
[CC--:B-1----:R-:W-:Y:S01]  /*0490*/  @P0 IMAD.WIDE R2, R22.reuse, R14.reuse, c[0x0][0x360] ;  /* 0x0000d80016020625 */ /* 0x0c2fe200078e020e */
[----:B------:R-:W2:Y:S03]  /*04a0*/  @P2 LDG.E R16, [R10.64] ;  /* 0x0000000c0a102981 */ /* 0x000ea6000c1e1900 */
[----:B------:R-:W-:Y:S01]  /*04b0*/  IMAD.WIDE R4, R22, R14, c[0x0][0x358] ;  /* 0x0000d60016047625 */ /* 0x000fe200078e020e */
[----:B------:R1:W3:Y:S04]  /*04c0*/  @P0 LDG.E R0, [R2.64] ;  /* 0x0000000c02000981 */ /* 0x0002e8000c1e1900 */
[----:B------:R4:W5:Y:S04]  /*04d0*/  @P1 LDG.E R159, [R8.64] ;  /* 0x0000000c089f1981 */ /* 0x000968000c1e1900 */
[----:B------:R4:W5:Y:S04]  /*04e0*/  @P3 LDG.E R17, [R6.64] ;  /* 0x0000000c06113981 */ /* 0x000968000c1e1900 */
[----:B------:R4:W5:Y:S04]  /*04f0*/  @P4 LDG.E R13, [R4.64] ;  /* 0x0000000c040d4981 */ /* 0x000968000c1e1900 */
[----:B------:R-:W4:Y:S01]  /*0500*/  S2R R28, SR_CTAID.Y ;  /* 0x00000000001c7919 */ /* 0x000f220000002600 */
[----:B------:R-:W-:-:S04]  /*0510*/  IMAD.MOV.U32 R15, RZ, RZ, c[0x0][0x2ac] ;  /* 0x0000ab00ff0f7624 */ /* 0x000fc800078e00ff */
[----:B------:R-:W-:Y:S01]  /*0520*/  IMAD R15, R15, c[0x0][0x1d0], RZ ;  /* 0x000074000f0f7a24 */ /* 0x000fe200078e02ff */
[----:B-1----:R-:W-:Y:S02]  /*0530*/  MOV R2, c[0x0][0x228] ;  /* 0x00008a0000027a02 */ /* 0x002fe40000000f00 */
[----:B----4-:R-:W-:Y:S01]  /*0540*/  SHF.R.S32.HI R29, RZ, 0x1f, R28 ;  /* 0x0000001fff1d7819 */ /* 0x010fe2000001141c */
[----:B---3--:R1:W-:Y:S04]  /*0550*/  STL [R1+0x18], R0 ;  /* 0x0000180001007387 */ /* 0x0083e80000100800 */
[----:B--2---:R1:W-:Y:S01]  /*0560*/  STL [R1+0x3c], R16 ;  /* 0x00003c1001007387 */ /* 0x0043e20000100800 */
[----:B------:R-:W-:Y:S01]  /*0570*/  MOV R10, R0 ;  /* 0x00000000000a7202 */ /* 0x000fe20000000f00 */
[----:B------:R-:W-:Y:S05]  /*0580*/  @P0 BRA `(.L_x_397) ;  /* 0x0000005000000947 */ /* 0x000fea0003800000 */
[----:B------:R-:W-:Y:S05]  /*0590*/  @!P1 BRA `(.L_x_397) ;  /* 0x0000004000009947 */ /* 0x000fea0003800000 */
[----:B-1----:R1:W2:Y:S04]  /*05a0*/  LDG.E R0, [R8.64] ;  /* 0x0000000c08007981 */ /* 0x0022a8000c1e1900 */
[----:B-1----:R-:W2:Y:S02]  /*05b0*/  LDG.E R8, [R8.64+0x4] ;  /* 0x0000040c08087981 */ /* 0x002ea4000c1e1900 */
[----:B--2---:R-:W-:-:S05]  /*05c0*/  IADD3 R10, -R0, R8, RZ ;  /* 0x00000008000a7210 */ /* 0x004fca0007ffe1ff */
[----:B------:R1:W-:Y:S02]  /*05d0*/  STL [R1+0x18], R10 ;  /* 0x0000180a01007387 */ /* 0x0003e40000100800 */
.L_x_397:
[----:B------:R-:W-:-:S04]  /*05e0*/  ISETP.NE.U32.AND P0, PT, RZ, c[0x0][0x368], PT ;  /* 0x0000da00ff007a0c */ /* 0x000fc80003f05070 */
[----:B------:R-:W-:-:S13]  /*05f0*/  ISETP.NE.AND.EX P0, PT, RZ, c[0x0][0x36c], PT, P0 ;  /* 0x0000db00ff007a0c */ /* 0x000fda0003f05300 */
[----:B------:R-:W-:Y:S05]  /*0600*/  @!P0 BRA `(.L_x_398) ;  /* 0x0000003000008947 */ /* 0x000fea0003800000 */
[----:B------:R-:W-:-:S05]  /*0610*/  IMAD.WIDE R6, R22, R14, c[0x0][0x368] ;  /* 0x0000da0016067625 */ /* 0x000fca00078e020e */
[----:B------:R2:W5:Y:S01]  /*0620*/  LDG.E R15, [R6.64] ;  /* 0x0000000c060f7981 */ /* 0x000562000c1e1900 */
[----:B------:R-:W-:Y:S05]  /*0630*/  BRA `(.L_x_399) ;  /* 0x0000004000007947 */ /* 0x000fea0003800000 */
.L_x_398:
[----:B------:R-:W-:Y:S05]  /*0640*/  @!P3 BRA `(.L_x_399) ;  /* 0x000000300000b947 */ /* 0x000fea0003800000 */
[----:B-1----:R1:W2:Y:S04]  /*0650*/  LDG.E R0, [R6.64] ;  /* 0x0000000c06007981 */ /* 0x0022a8000c1e1900 */
[----:B-1----:R-:W2:Y:S02]  /*0660*/  LDG.E R6, [R6.64+0x4] ;  /* 0x0000040c06067981 */ /* 0x002ea4000c1e1900 */
[----:B--2---:R-:W-:Y:S02]  /*0670*/  IADD3 R15, -R0, R6, RZ ;  /* 0x00000006000f7210 */ /* 0x004fe40007ffe1ff */
.L_x_399:
[----:B--2---:R2:W3:Y:S04]  /*0680*/  @P4 LDG.E R6, [R4.64] ;  /* 0x0000000c04064981 */ /* 0x0044e8000c1e1900 */
[----:B------:R2:W3:Y:S01]  /*0690*/  @P4 LDG.E R3, [R4.64+0x4] ;  /* 0x0000040c04034981 */ /* 0x0004e2000c1e1900 */
[----:B-1----:R-:W-:Y:S01]  /*06a0*/  IMAD.MOV.U32 R0, RZ, RZ, c[0x0][0x2c4] ;  /* 0x0000b100ff007624 */ /* 0x002fe200078e00ff */
[----:B------:R-:W-:Y:S01]  /*06b0*/  ISETP.NE.U32.AND P0, PT, RZ, c[0x0][0x378], PT ;  /* 0x0000de00ff007a0c */ /* 0x000fe20003f05070 */
[----:B-----5:R-:W-:-:S03]  /*06c0*/  IMAD.MOV.U32 R157, RZ, RZ, R15 ;  /* 0x000000ffff9d7224 */ /* 0x020fc600078e000f */
[----:B------:R-:W-:Y:S01]  /*06d0*/  ISETP.NE.AND P2, PT, R0, 0x1, PT ;  /* 0x000000010000780c */ /* 0x000fe20003f45270 */
[----:B------:R-:W-:Y:S01]  /*06e0*/  IMAD.MOV.U32 R196, RZ, RZ, R12 ;  /* 0x000000ffffc47224 */ /* 0x000fe200078e000c */
[----:B------:R-:W-:Y:S01]  /*06f0*/  ISETP.NE.AND.EX P0, PT, RZ, c[0x0][0x37c], PT, P0 ;  /* 0x0000df00ff007a0c */ /* 0x000fe20003f05300 */
[----:B------:R-:W-:Y:S01]  /*0700*/  IMAD.MOV.U32 R7, RZ, RZ, c[0x0][0x32c] ;  /* 0x0000cb00ff077624 */ /* 0x000fe200078e00ff */
[----:B------:R-:W-:-:S04]  /*0710*/  LOP3.LUT R153, R153, 0xffffefff, RZ, 0xc0, !PT ;  /* 0xffffefff99997812 */ /* 0x000fc800078ec0ff */
[----:B------:R-:W-:-:S05]  /*0720*/  ISETP.GE.AND P1, PT, R7, 0x1, PT ;  /* 0x000000010700780c */ /* 0x000fca0003f26270 */
[----:B------:R-:W-:Y:S02]  /*0730*/  @P2 IADD3 R0, R196, 0x7f, RZ ;  /* 0x0000007fc4002810 */ /* 0x000fe40007ffe0ff */
[----:B------:R-:W-:Y:S01]  /*0740*/  @P2 LOP3.LUT R153, R153, 0x1000, RZ, 0xfc, !PT ;  /* 0x0000100099992812 */ /* 0x000fe200078efcff */
[----:B--2---:R-:W-:-:S03]  /*0750*/  @P0 IMAD.WIDE R4, R22, R14, c[0x0][0x378] ;  /* 0x0000de0016040625 */ /* 0x004fc600078e020e */
[----:B------:R-:W-:Y:S02]  /*0760*/  LOP3.LUT R153, R153, 0xfffffbff, RZ, 0xc0, !PT ;  /* 0xfffffbff99997812 */ /* 0x000fe400078ec0ff */
[----:B------:R1:W5:Y:S02]  /*0770*/  @P0 LDG.E R157, [R4.64] ;  /* 0x0000000c049d0981 */ /* 0x000364000c1e1900 */
[----:B------:R-:W-:Y:S01]  /*0780*/  @P1 LOP3.LUT R153, R153, 0x400, RZ, 0xfc, !PT ;  /* 0x0000040099991812 */ /* 0x000fe200078efcff */
[----:B---3--:R-:W-:Y:S02]  /*0790*/  @P4 IMAD.IADD R2, R3, 0x1, -R6 ;  /* 0x0000000103024824 */ /* 0x008fe400078e0a06 */
[----:B------:R-:W-:Y:S02]  /*07a0*/  IMAD.IADD R6, R15, 0x1, -R16 ;  /* 0x000000010f067824 */ /* 0x000fe400078e0a10 */
[----:B------:R-:W-:Y:S01]  /*07b0*/  @P2 IMAD.HI.U32 R3, R0, c[0x0][0x2c8], RZ ;  /* 0x0000b20000032a27 */ /* 0x000fe200078e00ff */
[----:B------:R-:W-:-:S03]  /*07c0*/  IADD3 R0, R12, 0x7f, RZ ;  /* 0x0000007f0c007810 */ /* 0x000fc60007ffe0ff */
[----:B------:R-:W-:Y:S01]  /*07d0*/  IMAD.IADD R8, R6, 0x1, R2 ;  /* 0x0000000106087824 */ /* 0x000fe200078e0202 */
[----:B------:R-:W-:-:S04]  /*07e0*/  @P2 SHF.R.U32.HI R0, RZ, c[0x0][0x2cc], R3 ;  /* 0x0000b300ff002a19 */ /* 0x000fc80000011603 */
[----:B------:R2:W-:Y:S01]  /*07f0*/  STL [R1+0x14], R8 ;  /* 0x0000140801007387 */ /* 0x0005e20000100800 */
[----:B------:R-:W-:-:S05]  /*0800*/  IADD3 R154, R8, 0x1, -R10 ;  /* 0x00000001089a7810 */ /* 0x000fca0007ffe80a */
[----:B------:R-:W-:-:S05]  /*0810*/  IMAD.IADD R0, R154, 0x1, R0 ;  /* 0x000000019a007824 */ /* 0x000fca00078e0200 */
[----:B-1----:R-:W-:Y:S01]  /*0820*/  IADD3 R5, R0, c[0x0][0x328], RZ ;  /* 0x0000ca0000057a10 */ /* 0x002fe20007ffe0ff */
        /* <DEDUP_REMOVED lines=10> */
.L_x_401:
[----:B------:R-:W-:-:S13]  /*08d0*/  ISETP.NE.AND P0, PT, R7, 0x1, PT ;  /* 0x000000010700780c */ /* 0x000fda0003f05270 */
[----:B------:R-:W-:-:S05]  /*08e0*/  @P0 IMAD.HI.U32 R0, R3, c[0x0][0x330], RZ ;  /* 0x0000cc0003000a27 */ /* 0x000fca00078e00ff */
[----:B------:R-:W-:-:S05]  /*08f0*/  @P0 SHF.R.U32.HI R3, RZ, c[0x0][0x334], R0 ;  /* 0x0000cd00ff030a19 */ /* 0x000fca0000011600 */
.L_x_402:
[----:B------:R-:W-:-:S05]  /*0900*/  IMAD R3, R3, R7, c[0x0][0x32c] ;  /* 0x0000cb0003037624 */ /* 0x000fca00078e0207 */
[----:B------:R-:W-:Y:S02]  /*0910*/  IMNMX R5, R5, R3, PT ;  /* 0x0000000305057217 */ /* 0x000fe40003800200 */
.L_x_400:
[----:B------:R-:W-:Y:S01]  /*0920*/  IADD3 R3, R8, 0x2f, RZ ;  /* 0x0000002f08037810 */ /* 0x000fe20007ffe0ff */
[----:B------:R-:W-:-:S04]  /*0930*/  @P2 IMAD.HI.U32 R4, R196, c[0x0][0x2c8], RZ ;  /* 0x0000b200c4042a27 */ /* 0x000fc800078e00ff */
[----:B------:R-:W-:Y:S01]  /*0940*/  IMAD.MOV.U32 R0, RZ, RZ, R196 ;  /* 0x000000ffff007224 */ /* 0x000fe200078e00c4 */
[----:B------:R-:W-:Y:S01]  /*0950*/  @P2 SHF.R.U32.HI R0, RZ, c[0x0][0x2cc], R4 ;  /* 0x0000b300ff002a19 */ /* 0x000fe20000011604 */
[----:B------:R-:W-:-:S04]  /*0960*/  IMAD.HI R3, R3, 0x2aaaaaab, RZ ;  /* 0x2aaaaaab03037827 */ /* 0x000fc800078e02ff */
[----:B------:R-:W-:Y:S01]  /*0970*/  IMAD.IADD R248, R8, 0x1, -R10 ;  /* 0x0000000108f87824 */ /* 0x000fe200078e0a0a */
[----:B------:R-:W-:-:S03]  /*0980*/  SHF.R.U32.HI R4, RZ, 0x1f, R3 ;  /* 0x0000001fff047819 */ /* 0x000fc60000011603 */
[----:B------:R-:W-:Y:S01]  /*0990*/  IMAD.IADD R0, R248, 0x1, R0 ;  /* 0x00000001f8007824 */ /* 0x000fe200078e0200 */
[----:B------:R-:W-:-:S04]  /*09a0*/  LEA.HI.SX32 R155, R3, R4, 0x1d ;  /* 0x00000004039b7211 */ /* 0x000fc800078feaff */
[----:B------:R-:W-:Y:S01]  /*09b0*/  IADD3 R4, R0, -c[0x0][0x324], RZ ;  /* 0x8000c90000047a10 */ /* 0x000fe20007ffe0ff */
        /* <DEDUP_REMOVED lines=9> */
.L_x_404:
[----:B------:R-:W-:-:S13]  /*0a50*/  ISETP.NE.AND P0, PT, R7, 0x1, PT ;  /* 0x000000010700780c */ /* 0x000fda0003f05270 */
[----:B------:R-:W-:-:S05]  /*0a60*/  @P0 IMAD.HI.U32 R3, R0, c[0x0][0x330], RZ ;  /* 0x0000cc0000030a27 */ /* 0x000fca00078e00ff */
[----:B------:R-:W-:-:S05]  /*0a70*/  @P0 SHF.R.U32.HI R0, RZ, c[0x0][0x334], R3 ;  /* 0x0000cd00ff000a19 */ /* 0x000fca0000011603 */
.L_x_405:
[----:B------:R-:W-:-:S05]  /*0a80*/  IMAD R0, R0, c[0x0][0x32c], RZ ;  /* 0x0000cb0000007a24 */ /* 0x000fca00078e02ff */
[----:B------:R-:W-:-:S04]  /*0a90*/  IMNMX R4, R4, R0, !PT ;  /* 0x0000000004047217 */ /* 0x000fc80007800200 */
.L_x_403:
[----:B------:R-:W-:Y:S01]  /*0aa0*/  IADD3 R3, R5, 0x2f, RZ ;  /* 0x0000002f05037810 */ /* 0x000fe20007ffe0ff */
[----:B------:R-:W-:-:S04]  /*0ab0*/  IMAD.HI R0, R4, 0x2aaaaaab, RZ ;  /* 0x2aaaaaab04007827 */ /* 0x000fc800078e02ff */
[----:B------:R-:W-:Y:S01]  /*0ac0*/  IMAD.HI R4, R3, 0x2aaaaaab, RZ ;  /* 0x2aaaaaab03047827 */ /* 0x000fe200078e02ff */
[----:B------:R-:W-:-:S04]  /*0ad0*/  SHF.R.U32.HI R3, RZ, 0x1f, R0 ;  /* 0x0000001fff037819 */ /* 0x000fc80000011600 */
[----:B------:R-:W-:Y:S02]  /*0ae0*/  SHF.R.U32.HI R5, RZ, 0x1f, R4 ;  /* 0x0000001fff057819 */ /* 0x000fe40000011604 */
[----:B------:R-:W-:Y:S02]  /*0af0*/  LEA.HI.SX32 R0, R0, R3, 0x1d ;  /* 0x0000000300007211 */ /* 0x000fe400078feaff */
[----:B------:R-:W-:Y:S02]  /*0b00*/  LEA.HI.SX32 R4, R4, R5, 0x1d ;  /* 0x0000000504047211 */ /* 0x000fe400078feaff */
[----:B------:R-:W-:Y:S02]  /*0b10*/  IMNMX R3, RZ, R0, !PT ;  /* 0x00000000ff037217 */ /* 0x000fe40007800200 */
[----:B------:R-:W-:-:S03]  /*0b20*/  IMNMX R0, R4, R155, PT ;  /* 0x0000009b04007217 */ /* 0x000fc60003800200 */
[--C-:B------:R-:W-:Y:S02]  /*0b30*/  IMAD R3, R3, 0x30, -R6.reuse ;  /* 0x0000003003037824 */ /* 0x100fe400078e0a06 */
[----:B------:R-:W-:-:S03]  /*0b40*/  IMAD R0, R0, 0x30, -R6 ;  /* 0x0000003000007824 */ /* 0x000fc600078e0a06 */
[----:B------:R-:W-:Y:S02]  /*0b50*/  IMNMX R3, RZ, R3, !PT ;  /* 0x00000003ff037217 */ /* 0x000fe40007800200 */
[----:B------:R-:W-:-:S03]  /*0b60*/  IMNMX R0, R0, R2, PT ;  /* 0x0000000200007217 */ /* 0x000fc60003800200 */
[----:B------:R-:W-:Y:S01]  /*0b70*/  IMAD.WIDE.U32 R4, R3, -0x55555555, RZ ;  /* 0xaaaaaaab03047825 */ /* 0x000fe200078e00ff */
[----:B------:R-:W-:-:S04]  /*0b80*/  ISETP.GT.AND P0, PT, R0, R3, PT ;  /* 0x000000030000720c */ /* 0x000fc80003f04270 */
[----:B------:R-:W-:-:S05]  /*0b90*/  SHF.R.U32.HI R149, RZ, 0x5, R5 ;  /* 0x00000005ff957819 */ /* 0x000fca0000011605 */
[----:B------:R-:W-:-:S04]  /*0ba0*/  IMAD.MOV.U32 R6, RZ, RZ, R149 ;  /* 0x000000ffff067224 */ /* 0x000fc800078e0095 */
[----:B------:R-:W-:-:S05]  /*0bb0*/  @P0 IADD3 R0, R0, 0x2f, RZ ;  /* 0x0000002f00000810 */ /* 0x000fca0007ffe0ff */
[----:B------:R-:W-:-:S05]  /*0bc0*/  @P0 IMAD.HI R0, R0, 0x2aaaaaab, RZ ;  /* 0x2aaaaaab00000827 */ /* 0x000fca00078e02ff */
[----:B------:R-:W-:-:S04]  /*0bd0*/  @P0 SHF.R.U32.HI R3, RZ, 0x1f, R0 ;  /* 0x0000001fff030819 */ /* 0x000fc80000011600 */
[----:B------:R-:W-:-:S04]  /*0be0*/  @P0 LEA.HI.SX32 R6, R0, R3, 0x1d ;  /* 0x0000000300060211 */ /* 0x000fc800078feaff */
[----:B------:R-:W-:-:S13]  /*0bf0*/  ISETP.GT.AND P0, PT, R6, R149, PT ;  /* 0x000000950600720c */ /* 0x000fda0003f04270 */
[----:B------:R-:W-:Y:S05]  /*0c00*/  @!P0 BRA `(.L_x_406) ;  /* 0x0000572000008947 */ /* 0x000fea0003800000 */
[----:B------:R-:W-:Y:S02]  /*0c10*/  ISETP.NE.U32.AND P0, PT, RZ, c[0x0][0x340], PT ;  /* 0x0000d000ff007a0c */ /* 0x000fe40003f05070 */
[----:B------:R-:W-:Y:S02]  /*0c20*/  SHF.R.S32.HI R20, RZ, 0x1f, R21 ;  /* 0x0000001fff147819 */ /* 0x000fe40000011415 */
[----:B------:R-:W-:Y:S01]  /*0c30*/  SHF.R.S32.HI R3, RZ, 0x1f, R13 ;  /* 0x0000001fff037819 */ /* 0x000fe2000001140d */
[----:B------:R-:W-:Y:S01]  /*0c40*/  UMOV UR6, 0x30 ;  /* 0x0000003000067882 */ /* 0x000fe20000000000 */
[----:B------:R-:W-:Y:S01]  /*0c50*/  ISETP.NE.AND.EX P2, PT, RZ, c[0x0][0x344], PT, P0 ;  /* 0x0000d100ff007a0c */ /* 0x000fe20003f45300 */
[----:B------:R-:W-:-:S12]  /*0c60*/  ULDC.64 UR4, c[0x0][0x238] ;  /* 0x00008e0000047ab9 */ /* 0x000fd80000000a00 */
[----:B------:R-:W-:-:S05]  /*0c70*/  @P2 IMAD.WIDE R4, R22, R14, c[0x0][0x340] ;  /* 0x0000d00016042625 */ /* 0x000fca00078e020e */
[----:B------:R1:W3:Y:S01]  /*0c80*/  @P2 LDG.E R18, [R4.64] ;  /* 0x0000000c04122981 */ /* 0x0002e2000c1e1900 */
[----:B------:R-:W-:Y:S01]  /*0c90*/  LEA.HI R16, R20, R21, RZ, 0x2 ;  /* 0x0000001514107211 */ /* 0x000fe200078f10ff */
[----:B------:R-:W-:Y:S01]  /*0ca0*/  UIMAD.WIDE.U32 UR10, UR6, UR4, URZ ;  /* 0x00000004060a72a5 */ /* 0x000fe2000f8e003f */
[----:B------:R-:W-:Y:S01]  /*0cb0*/  IADD3 R45, R6, -0x1, RZ ;  /* 0xffffffff062d7810 */ /* 0x000fe20007ffe0ff */
[----:B------:R-:W-:Y:S01]  /*0cc0*/  UIMAD UR7, UR6, UR5, URZ ;  /* 0x00000005060772a4 */ /* 0x000fe2000f8e023f */
[----:B------:R-:W-:Y:S01]  /*0cd0*/  LOP3.LUT R0, R16, 0x1ffffffc, RZ, 0xc0, !PT ;  /* 0x1ffffffc10007812 */ /* 0x000fe200078ec0ff */
[----:B------:R-:W-:Y:S01]  /*0ce0*/  USHF.L.U32 UR8, UR4, 0x5, URZ ;  /* 0x0000000504087899 */ /* 0x000fe2000800063f */
[----:B------:R-:W-:Y:S01]  /*0cf0*/  SHF.R.S32.HI R120, RZ, 0x2, R16 ;  /* 0x00000002ff787819 */ /* 0x000fe20000011410 */
[----:B------:R-:W-:Y:S01]  /*0d00*/  UIADD3 UR7, UR11, UR7, URZ ;  /* 0x000000070b077290 */ /* 0x000fe2000fffe03f */
[----:B------:R-:W-:Y:S01]  /*0d10*/  SHF.R.S32.HI R6, RZ, 0x1f, R45 ;  /* 0x0000001fff067819 */ /* 0x000fe2000001142d */
[----:B------:R-:W-:Y:S01]  /*0d20*/  IMAD.IADD R0, R21, 0x1, -R0 ;  /* 0x0000000115007824 */ /* 0x000fe200078e0a00 */
[----:B------:R-:W-:Y:S01]  /*0d30*/  IADD3 R118, P0, R120, R13, RZ ;  /* 0x0000000d78767210 */ /* 0x000fe20007f1e0ff */
[----:B------:R-:W-:Y:S01]  /*0d40*/  UMOV UR9, 0x5 ;  /* 0x0000000500097882 */ /* 0x000fe20000000000 */
[----:B------:R-:W-:Y:S01]  /*0d50*/  SHF.R.S32.HI R12, RZ, 0x1f, R22 ;  /* 0x0000001fff0c7819 */ /* 0x000fe20000011416 */
[----:B--2---:R-:W-:Y:S01]  /*0d60*/  IMAD.SHL.U32 R8, R0, 0x8, RZ ;  /* 0x0000000800087824 */ /* 0x004fe200078e00ff */
[----:B------:R-:W-:Y:S01]  /*0d70*/  LEA.HI.X.SX32 R119, R120, R3, 0x1, P0 ;  /* 0x0000000378777211 */ /* 0x000fe200000f0eff */
[----:B------:R-:W-:Y:S01]  /*0d80*/  IMAD R3, R29, c[0x0][0x240], RZ ;  /* 0x000090001d037a24 */ /* 0x000fe200078e02ff */
[-C--:B------:R-:W-:Y:S01]  /*0d90*/  LEA.HI R7, R20, R21.reuse, RZ, 0x3 ;  /* 0x0000001514077211 */ /* 0x080fe200078f18ff */
[----:B------:R-:W-:Y:S01]  /*0da0*/  USHF.L.U64.HI UR9, UR4, UR9, UR5 ;  /* 0x0000000904097299 */ /* 0x000fe20008010205 */
[----:B------:R-:W-:Y:S01]  /*0db0*/  SHF.R.S32.HI R9, RZ, 0x1f, R8 ;  /* 0x0000001fff097819 */ /* 0x000fe20000011408 */
[----:B------:R-:W-:Y:S01]  /*0dc0*/  IMAD R0, R119, c[0x0][0x238], RZ ;  /* 0x00008e0077007a24 */ /* 0x000fe200078e02ff */
[----:B------:R-:W-:Y:S01]  /*0dd0*/  SEL R26, R12, RZ, !P4 ;  /* 0x000000ff0c1a7207 */ /* 0x000fe20006000000 */
[----:B------:R-:W-:Y:S01]  /*0de0*/  IMAD R3, R28, c[0x0][0x244], R3 ;  /* 0x000091001c037a24 */ /* 0x000fe200078e0203 */
[----:B------:R-:W-:Y:S01]  /*0df0*/  SHF.R.S32.HI R7, RZ, 0x3, R7 ;  /* 0x00000003ff077819 */ /* 0x000fe20000011407 */
[----:B------:R-:W-:Y:S01]  /*0e00*/  IMAD R0, R118, c[0x0][0x23c], R0 ;  /* 0x00008f0076007a24 */ /* 0x000fe200078e0200 */
[----:B------:R-:W-:Y:S01]  /*0e10*/  SEL R114, R22, RZ, !P4 ;  /* 0x000000ff16727207 */ /* 0x000fe20006000000 */
[----:B-1----:R-:W-:Y:S01]  /*0e20*/  IMAD.WIDE.U32 R4, R118, c[0x0][0x238], R8 ;  /* 0x00008e0076047a25 */ /* 0x002fe200078e0008 */
[----:B------:R-:W-:Y:S01]  /*0e30*/  LEA.HI R13, R16, R120, RZ, 0x1 ;  /* 0x00000078100d7211 */ /* 0x000fe200078f08ff */
[----:B------:R-:W-:Y:S01]  /*0e40*/  ULDC.64 UR4, c[0x0][0x280] ;  /* 0x0000a00000047ab9 */ /* 0x000fe20000000a00 */
[----:B------:R-:W-:Y:S01]  /*0e50*/  ISETP.GE.AND P6, PT, R8, c[0x0][0x1d4], PT ;  /* 0x0000750008007a0c */ /* 0x000fe20003fc6270 */
[----:B------:R-:W-:Y:S01]  /*0e60*/  IMAD.IADD R5, R5, 0x1, R0 ;  /* 0x0000000105057824 */ /* 0x000fe200078e0200 */
[----:B------:R-:W-:Y:S01]  /*0e70*/  UIMAD.WIDE.U32 UR16, UR6, UR4, URZ ;  /* 0x00000004061072a5 */ /* 0x000fe2000f8e003f */
[C---:B------:R-:W-:Y:S01]  /*0e80*/  IMAD R0, R45.reuse, UR7, RZ ;  /* 0x000000072d007c24 */ /* 0x040fe2000f8e02ff */
[----:B------:R-:W-:Y:S01]  /*0e90*/  UIMAD UR14, UR6, UR5, URZ ;  /* 0x00000005060e72a4 */ /* 0x000fe2000f8e023f */
[----:B------:R-:W-:Y:S01]  /*0ea0*/  IMAD.WIDE.U32 R4, R28, c[0x0][0x240], R4 ;  /* 0x000090001c047a25 */ /* 0x000fe200078e0004 */
[----:B------:R-:W-:Y:S01]  /*0eb0*/  P2R R99, PR, RZ, 0x40 ;  /* 0x00000040ff637803 */ /* 0x000fe20000000000 */
[----:B------:R-:W-:Y:S01]  /*0ec0*/  ULDC.64 UR4, c[0x0][0x290] ;  /* 0x0000a40000047ab9 */ /* 0x000fe20000000a00 */
[----:B------:R-:W-:Y:S01]  /*0ed0*/  IADD3 R112, -R120, 0x30, RZ ;  /* 0x0000003078707810 */ /* 0x000fe20007ffe1ff */
[----:B------:R-:W-:Y:S01]  /*0ee0*/  IMAD R14, R6, UR10, R0 ;  /* 0x0000000a060e7c24 */ /* 0x000fe2000f8e0200 */
[----:B------:R-:W-:Y:S01]  /*0ef0*/  LEA.HI R6, R20, R21, RZ, 0x5 ;  /* 0x0000001514067211 */ /* 0x000fe200078f28ff */
[----:B------:R-:W-:Y:S01]  /*0f00*/  IMAD R0, R45, -0x30, R2 ;  /* 0xffffffd02d007824 */ /* 0x000fe200078e0202 */
[----:B------:R-:W-:Y:S01]  /*0f10*/  UIMAD.WIDE.U32 UR18, UR6, UR4, URZ ;  /* 0x00000004061272a5 */ /* 0x000fe2000f8e003f */
[----:B------:R-:W-:Y:S01]  /*0f20*/  IMAD.IADD R5, R5, 0x1, R3 ;  /* 0x0000000105057824 */ /* 0x000fe200078e0203 */
[----:B------:R-:W-:Y:S01]  /*0f30*/  UIMAD UR5, UR6, UR5, URZ ;  /* 0x00000005060572a4 */ /* 0x000fe2000f8e023f */
[----:B------:R-:W-:Y:S01]  /*0f40*/  IMAD.SHL.U32 R6, R6, 0x8, RZ ;  /* 0x0000000806067824 */ /* 0x000fe200078e00ff */
[----:B------:R-:W-:Y:S01]  /*0f50*/  IMNMX R3, R0, 0x30, PT ;  /* 0x0000003000037817 */ /* 0x000fe20003800200 */
[----:B------:R-:W-:Y:S01]  /*0f60*/  IMAD R0, R26, c[0x0][0x248], RZ ;  /* 0x000092001a007a24 */ /* 0x000fe200078e02ff */
[----:B------:R-:W-:Y:S01]  /*0f70*/  UIADD3 UR14, UR17, UR14, URZ ;  /* 0x0000000e110e7290 */ /* 0x000fe2000fffe03f */
[----:B------:R-:W-:Y:S01]  /*0f80*/  IMAD.WIDE.U32 R126, R114, c[0x0][0x248], R4 ;  /* 0x00009200727e7a25 */ /* 0x000fe200078e0004 */
[----:B------:R-:W-:Y:S01]  /*0f90*/  LOP3.LUT R11, R6, 0xffffff00, RZ, 0xc0, !PT ;  /* 0xffffff00060b7812 */ /* 0x000fe200078ec0ff */
[----:B------:R-:W-:-:S02]  /*0fa0*/  UIADD3 UR5, UR19, UR5, URZ ;  /* 0x0000000513057290 */ /* 0x000fc4000fffe03f */
[----:B------:R-:W-:Y:S01]  /*0fb0*/  IMAD.IADD R10, R3, 0x1, -R120 ;  /* 0x00000001030a7824 */ /* 0x000fe200078e0a78 */
[----:B------:R-:W-:Y:S01]  /*0fc0*/  LOP3.LUT R3, R13, 0x7fffffe, RZ, 0xc0, !PT ;  /* 0x07fffffe0d037812 */ /* 0x000fe200078ec0ff */
[----:B------:R-:W-:Y:S01]  /*0fd0*/  IMAD.SHL.U32 R6, R7, 0x40, RZ ;  /* 0x0000004007067824 */ /* 0x000fe200078e00ff */
[----:B------:R-:W-:Y:S01]  /*0fe0*/  ULDC.U8 UR4, c[0x0][0x298] ;  /* 0x0000a60000047ab9 */ /* 0x000fe20000000000 */
[----:B------:R-:W-:Y:S01]  /*0ff0*/  IMAD R7, R114, c[0x0][0x24c], R0 ;  /* 0x0000930072077a24 */ /* 0x000fe200078e0200 */
[----:B------:R-:W-:Y:S01]  /*1000*/  ISETP.GE.AND P1, PT, R10, 0x1, PT ;  /* 0x000000010a00780c */ /* 0x000fe20003f26270 */
[----:B------:R-:W-:Y:S01]  /*1010*/  IMAD.IADD R4, R120, 0x1, -R3 ;  /* 0x0000000178047824 */ /* 0x000fe200078e0a03 */
[----:B------:R-:W-:Y:S01]  /*1020*/  LOP3.LUT R0, R6, 0xc0, RZ, 0xc0, !PT ;  /* 0x000000c006007812 */ /* 0x000fe200078ec0ff */
[----:B------:R-:W-:Y:S02]  /*1030*/  IMAD.IADD R123, R127, 0x1, R7 ;  /* 0x000000017f7b7824 */ /* 0x000fe400078e0207 */
[----:B------:R-:W-:Y:S01]  /*1040*/  IMAD.MOV.U32 R122, RZ, RZ, R126 ;  /* 0x000000ffff7a7224 */ /* 0x000fe200078e007e */
[----:B------:R-:W-:Y:S01]  /*1050*/  LOP3.LUT R5, R0, 0x18, R8, 0xf8, !PT ;  /* 0x0000001800057812 */ /* 0x000fe200078ef808 */
[----:B------:R-:W-:Y:S01]  /*1060*/  IMAD R11, R4, 0x20, R11 ;  /* 0x00000020040b7824 */ /* 0x000fe200078e020b */
[----:B------:R-:W-:Y:S01]  /*1070*/  SHF.R.U32.HI R3, RZ, 0x3, R0 ;  /* 0x00000003ff037819 */ /* 0x000fe20000011600 */
[----:B------:R-:W-:Y:S01]  /*1080*/  IMAD.WIDE.U32 R6, R45, UR10, R122 ;  /* 0x0000000a2d067c25 */ /* 0x000fe2000f8e007a */
[----:B------:R-:W-:-:S02]  /*1090*/  IADD3 R0, R8, 0x20, RZ ;  /* 0x0000002008007810 */ /* 0x000fc40007ffe0ff */
[----:B------:R-:W-:Y:S01]  /*10a0*/  LOP3.LUT R5, R5, R3, RZ, 0x3c, !PT ;  /* 0x0000000305057212 */ /* 0x000fe200078e3cff */
[----:B------:R-:W-:Y:S01]  /*10b0*/  IMAD.IADD R3, R7, 0x1, R14 ;  /* 0x0000000107037824 */ /* 0x000fe200078e020e */
[----:B------:R-:W-:Y:S01]  /*10c0*/  ISETP.GE.AND P5, PT, R0, c[0x0][0x1d4], PT ;  /* 0x0000750000007a0c */ /* 0x000fe20003fa6270 */
[----:B------:R-:W-:Y:S01]  /*10d0*/  IMAD.IADD R152, R17, 0x1, R15 ;  /* 0x0000000111987824 */ /* 0x000fe200078e020f */
[----:B------:R-:W-:Y:S01]  /*10e0*/  IADD3 R0, R8, 0x40, RZ ;  /* 0x0000004008007810 */ /* 0x000fe20007ffe0ff */
[----:B------:R-:W-:Y:S01]  /*10f0*/  IMAD.WIDE.U32 R160, R28, c[0x0][0x210], RZ ;  /* 0x000084001ca07a25 */ /* 0x000fe200078e00ff */
[----:B------:R-:W-:Y:S02]  /*1100*/  @P1 LEA R4, P0, R6, c[0x0][0x220], 0x1 ;  /* 0x0000880006041a11 */ /* 0x000fe400078008ff */
[----:B------:R-:W-:Y:S01]  /*1110*/  ISETP.GE.AND P3, PT, R0, c[0x0][0x1d4], PT ;  /* 0x0000750000007a0c */ /* 0x000fe20003f66270 */
[----:B------:R-:W-:Y:S01]  /*1120*/  IMAD.IADD R0, R11, 0x1, R5 ;  /* 0x000000010b007824 */ /* 0x000fe200078e0205 */
[----:B------:R-:W-:Y:S01]  /*1130*/  @P1 LEA.HI.X R5, R6, c[0x0][0x224], R3, 0x1, P0 ;  /* 0x0000890006051a11 */ /* 0x000fe200000f0c03 */
[----:B------:R-:W-:Y:S01]  /*1140*/  IMAD.WIDE.U32 R162, R28, c[0x0][0x1e8], RZ ;  /* 0x00007a001ca27a25 */ /* 0x000fe200078e00ff */
[----:B------:R-:W-:-:S02]  /*1150*/  ISETP.GT.AND P0, PT, R10, 0x20, PT ;  /* 0x000000200a00780c */ /* 0x000fc40003f04270 */
[-C--:B------:R-:W-:Y:S01]  /*1160*/  LEA.HI R10, R21, R21.reuse, RZ, 0x1 ;  /* 0x00000015150a7211 */ /* 0x080fe200078f08ff */
[----:B------:R-:W-:Y:S01]  /*1170*/  IMAD.SHL.U32 R88, R0, 0x2, RZ ;  /* 0x0000000200587824 */ /* 0x000fe200078e00ff */
[----:B------:R-:W-:Y:S01]  /*1180*/  SHF.R.S32.HI R11, RZ, 0x1f, R16 ;  /* 0x0000001fff0b7819 */ /* 0x000fe20000011410 */
[----:B------:R-:W-:Y:S01]  /*1190*/  IMAD.MOV.U32 R158, RZ, RZ, c[0x0][0x2b8] ;  /* 0x0000ae00ff9e7624 */ /* 0x000fe200078e00ff */
[----:B------:R-:W-:Y:S01]  /*11a0*/  SHF.R.S32.HI R39, RZ, 0x1, R10 ;  /* 0x00000001ff277819 */ /* 0x000fe2000001140a */
[----:B------:R-:W-:Y:S01]  /*11b0*/  IMAD.MOV.U32 R156, RZ, RZ, c[0x0][0x27c] ;  /* 0x00009f00ff9c7624 */ /* 0x000fe200078e00ff */
[----:B------:R-:W-:Y:S01]  /*11c0*/  @!PT LDS RZ, [RZ] ;  /* 0x00000000fffff984 */ /* 0x000fe20000000800 */
[----:B------:R-:W-:Y:S01]  /*11d0*/  @!PT LDS RZ, [RZ] ;  /* 0x00000000fffff984 */ /* 0x000fe20000000800 */
[----:B------:R-:W-:Y:S01]  /*11e0*/  @!PT LDS RZ, [RZ] ;  /* 0x00000000fffff984 */ /* 0x000fe20000000800 */
[----:B------:R1:W-:Y:S01]  /*11f0*/  @P1 LDGSTS.E.BYPASS.LTC128B.128 [R88+0x3c80], [R4.64], !P6 ;  /* 0x03c8000004581fae */ /* 0x0003e2000f101d4c */
[----:B------:R-:W-:Y:S01]  /*1200*/  LEA.HI R7, R20, R21, RZ, 0x4 ;  /* 0x0000001514077211 */ /* 0x000fe200078f20ff */
[----:B------:R-:W-:Y:S01]  /*1210*/  IMAD.MOV.U32 R77, RZ, RZ, c[0x0][0x27c] ;  /* 0x00009f00ff4d7624 */ /* 0x000fe200078e00ff */
[C---:B------:R-:W-:Y:S01]  /*1220*/  LEA.HI R0, R10.reuse, R39, RZ, 0x1 ;  /* 0x000000270a007211 */ /* 0x040fe200078f08ff */
[----:B------:R1:W-:Y:S01]  /*1230*/  @P1 LDGSTS.E.BYPASS.LTC128B.128 [R88+0x4880], [R4.64+0x40], !P5 ;  /* 0x0488004004581fae */ /* 0x0003e2000e901d4c */
[----:B------:R-:W-:Y:S01]  /*1240*/  LOP3.LUT R10, R10, 0xfffffffe, RZ, 0xc0, !PT ;  /* 0xfffffffe0a0a7812 */ /* 0x000fe200078ec0ff */
[----:B------:R-:W-:Y:S01]  /*1250*/  IMAD.SHL.U32 R7, R7, 0x10, RZ ;  /* 0x0000001007077824 */ /* 0x000fe200078e00ff */
[----:B------:R-:W-:Y:S01]  /*1260*/  LOP3.LUT R0, R0, 0x7fffffe, RZ, 0xc0, !PT ;  /* 0x07fffffe00007812 */ /* 0x000fe200078ec0ff */
[----:B------:R1:W-:Y:S01]  /*1270*/  @P1 LDGSTS.E.BYPASS.LTC128B.128 [R88+0x5480], [R4.64+0x80], !P3 ;  /* 0x0548008004581fae */ /* 0x0003e2000d901d4c */
[----:B------:R-:W-:Y:S01]  /*1280*/  @P0 IADD3 R6, P1, R6, UR8, RZ ;  /* 0x0000000806060c10 */ /* 0x000fe2000ff3e0ff */
[----:B------:R-:W-:Y:S01]  /*1290*/  IMAD.SHL.U32 R77, R77, 0x2, RZ ;  /* 0x000000024d4d7824 */ /* 0x000fe200078e00ff */
[----:B------:R-:W-:Y:S01]  /*12a0*/  LOP3.LUT R7, R7, 0xffffff00, RZ, 0xc0, !PT ;  /* 0xffffff0007077812 */ /* 0x000fe200078ec0ff */
[----:B------:R-:W-:Y:S01]  /*12b0*/  IMAD.IADD R0, R39, 0x1, -R0 ;  /* 0x0000000127007824 */ /* 0x000fe200078e0a00 */
[----:B------:R-:W-:-:S02]  /*12c0*/  SHF.R.S32.HI R20, RZ, 0x1f, R39 ;  /* 0x0000001fff147819 */ /* 0x000fc40000011427 */
[----:B------:R-:W-:Y:S01]  /*12d0*/  P2R R116, PR, RZ, 0x8 ;  /* 0x00000008ff747803 */ /* 0x000fe20000000000 */
[----:B------:R-:W-:Y:S01]  /*12e0*/  IMAD R7, R0, 0x20, R7 ;  /* 0x0000002000077824 */ /* 0x000fe200078e0207 */
[----:B------:R-:W-:Y:S01]  /*12f0*/  P2R R117, PR, RZ, 0x20 ;  /* 0x00000020ff757803 */ /* 0x000fe20000000000 */
[----:B------:R-:W-:Y:S01]  /*1300*/  IMAD R0, R20, c[0x0][0x280], RZ ;  /* 0x0000a00014007a24 */ /* 0x000fe200078e02ff */
[----:B------:R-:W-:Y:S01]  /*1310*/  ISETP.NE.AND P4, PT, R158, 0x1, PT ;  /* 0x000000019e00780c */ /* 0x000fe20003f85270 */
[----:B------:R-:W-:Y:S02]  /*1320*/  IMAD R20, R20, c[0x0][0x290], RZ ;  /* 0x0000a40014147a24 */ /* 0x000fe400078e02ff */
[C---:B------:R-:W-:Y:S02]  /*1330*/  IMAD R0, R39.reuse, c[0x0][0x284], R0 ;  /* 0x0000a10027007a24 */ /* 0x040fe400078e0200 */
[----:B------:R-:W-:Y:S01]  /*1340*/  IMAD R20, R39, c[0x0][0x294], R20 ;  /* 0x0000a50027147a24 */ /* 0x000fe200078e0214 */
[----:B-1----:R-:W-:Y:S01]  /*1350*/  @P0 IADD3.X R5, R3, UR9, RZ, P1, !PT ;  /* 0x0000000903050c10 */ /* 0x002fe20008ffe4ff */
[----:B------:R-:W-:Y:S01]  /*1360*/  IMAD.IADD R3, R21, 0x1, -R10 ;  /* 0x0000000115037824 */ /* 0x000fe200078e0a0a */
[----:B------:R-:W-:-:S03]  /*1370*/  @P0 LEA R4, P1, R6, c[0x0][0x220], 0x1 ;  /* 0x0000880006040a11 */ /* 0x000fc600078208ff */
[----:B------:R-:W-:Y:S01]  /*1380*/  IMAD.SHL.U32 R36, R3, 0x4, RZ ;  /* 0x0000000403247824 */ /* 0x000fe200078e00ff */
[----:B------:R-:W-:Y:S02]  /*1390*/  @P0 LEA.HI.X R5, R6, c[0x0][0x224], R5, 0x1, P1 ;  /* 0x0000890006050a11 */ /* 0x000fe400008f0c05 */
[----:B------:R-:W-:Y:S02]  /*13a0*/  LEA.HI R6, R11, R120, RZ, 0x2 ;  /* 0x000000780b067211 */ /* 0x000fe400078f10ff */
[--C-:B------:R-:W-:Y:S01]  /*13b0*/  SHF.R.S32.HI R37, RZ, 0x1f, R36.reuse ;  /* 0x0000001fff257819 */ /* 0x100fe20000011424 */
[----:B------:R1:W-:Y:S01]  /*13c0*/  @P0 LDGSTS.E.BYPASS.LTC128B.128 [R88+0x4480], [R4.64], !P6 ;  /* 0x0448000004580fae */ /* 0x0003e2000f101d4c */
[----:B------:R-:W-:Y:S02]  /*13d0*/  LOP3.LUT R6, R6, 0xfffffffc, RZ, 0xc0, !PT ;  /* 0xfffffffc06067812 */ /* 0x000fe400078ec0ff */
[C---:B------:R-:W-:Y:S01]  /*13e0*/  IADD3 R41, R36.reuse, 0x10, RZ ;  /* 0x0000001024297810 */ /* 0x040fe20007ffe0ff */
[----:B------:R-:W-:Y:S01]  /*13f0*/  IMAD.WIDE.U32 R16, R39, c[0x0][0x280], R36 ;  /* 0x0000a00027107a25 */ /* 0x000fe200078e0024 */
[----:B------:R1:W-:Y:S01]  /*1400*/  @P0 LDGSTS.E.BYPASS.LTC128B.128 [R88+0x5080], [R4.64+0x40], !P5 ;  /* 0x0508004004580fae */ /* 0x0003e2000e901d4c */
[----:B------:R-:W-:-:S02]  /*1410*/  IADD3 R40, R36, 0x20, RZ ;  /* 0x0000002024287810 */ /* 0x000fc40007ffe0ff */
[----:B------:R-:W-:Y:S01]  /*1420*/  IMAD.IADD R6, R120, 0x1, -R6 ;  /* 0x0000000178067824 */ /* 0x000fe200078e0a06 */
[----:B------:R1:W-:Y:S01]  /*1430*/  @P0 LDGSTS.E.BYPASS.LTC128B.128 [R88+0x5c80], [R4.64+0x80], !P3 ;  /* 0x05c8008004580fae */ /* 0x0003e2000d901d4c */
[----:B------:R-:W-:Y:S01]  /*1440*/  IMAD.WIDE.U32 R14, R39, c[0x0][0x290], R36 ;  /* 0x0000a400270e7a25 */ /* 0x000fe200078e0024 */
[----:B------:R-:W-:Y:S02]  /*1450*/  IADD3 R44, R36, 0x28, RZ ;  /* 0x00000028242c7810 */ /* 0x000fe40007ffe0ff */
[C---:B------:R-:W-:Y:S01]  /*1460*/  LOP3.LUT P1, RZ, R6.reuse, 0x2, RZ, 0xc0, !PT ;  /* 0x0000000206ff7812 */ /* 0x040fe2000782c0ff */
[----:B------:R-:W-:Y:S01]  /*1470*/  IMAD.SHL.U32 R6, R6, 0x40, RZ ;  /* 0x0000004006067824 */ /* 0x000fe200078e00ff */
[----:B------:R-:W0:Y:S01]  /*1480*/  LDGDEPBAR ;  /* 0x00000000000079af */ /* 0x000e220000000000 */
[----:B------:R-:W-:Y:S01]  /*1490*/  IMAD.IADD R25, R17, 0x1, R0 ;  /* 0x0000000111197824 */ /* 0x000fe200078e0200 */
[----:B------:R-:W-:Y:S01]  /*14a0*/  IADD3 R43, R36, 0x8, RZ ;  /* 0x00000008242b7810 */ /* 0x000fe20007ffe0ff */
[----:B------:R-:W-:Y:S01]  /*14b0*/  IMAD.IADD R17, R15, 0x1, R20 ;  /* 0x000000010f117824 */ /* 0x000fe200078e0214 */
[----:B------:R-:W-:Y:S01]  /*14c0*/  LOP3.LUT R105, R6, 0xc0, RZ, 0xc0, !PT ;  /* 0x000000c006697812 */ /* 0x000fe200078ec0ff */
[----:B------:R-:W-:Y:S01]  /*14d0*/  IMAD R6, R29, c[0x0][0x260], RZ ;  /* 0x000098001d067a24 */ /* 0x000fe200078e02ff */
[C---:B------:R-:W-:Y:S01]  /*14e0*/  IADD3 R42, R36.reuse, 0x18, RZ ;  /* 0x00000018242a7810 */ /* 0x040fe20007ffe0ff */
[C---:B------:R-:W-:Y:S01]  /*14f0*/  IMAD.IADD R31, R36.reuse, 0x1, R41 ;  /* 0x00000001241f7824 */ /* 0x040fe200078e0229 */
[----:B------:R-:W-:Y:S01]  /*1500*/  SHF.R.U32.HI R106, RZ, 0x3, R105 ;  /* 0x00000003ff6a7819 */ /* 0x000fe20000011669 */
[----:B------:R-:W-:Y:S01]  /*1510*/  IMAD.IADD R32, R36, 0x1, R40 ;  /* 0x0000000124207824 */ /* 0x000fe200078e0228 */
[----:B------:R-:W-:Y:S01]  /*1520*/  BAR.SYNC.DEFER_BLOCKING 0x0 ;  /* 0x0000000000007b1d */ /* 0x000fe20000010000 */
[----:B------:R-:W-:Y:S01]  /*1530*/  IMAD R6, R28, c[0x0][0x264], R6 ;  /* 0x000099001c067a24 */ /* 0x000fe200078e0206 */
[----:B------:R-:W-:Y:S01]  /*1540*/  ISETP.GE.AND P0, PT, R156, 0x1, PT ;  /* 0x000000019c00780c */ /* 0x000fe20003f06270 */
[----:B------:R-:W-:Y:S01]  /*1550*/  IMAD.MOV.U32 R24, RZ, RZ, R16 ;  /* 0x000000ffff187224 */ /* 0x000fe200078e0010 */
[----:B------:R-:W-:Y:S01]  /*1560*/  ISETP.GE.AND P3, PT, R32, c[0x0][0x27c], PT ;  /* 0x00009f0020007a0c */ /* 0x000fe20003f66270 */
[----:B------:R-:W-:-:S02]  /*1570*/  IMAD.MOV.U32 R16, RZ, RZ, R14 ;  /* 0x000000ffff107224 */ /* 0x000fc400078e000e */
[----:B-----5:R-:W-:-:S04]  /*1580*/  IMAD.WIDE.U32 R132, R157, c[0x0][0x280], R24 ;  /* 0x0000a0009d847a25 */ /* 0x020fc800078e0018 */
[----:B------:R-:W-:Y:S01]  /*1590*/  IMAD.WIDE.U32 R130, R157, c[0x0][0x290], R16 ;  /* 0x0000a4009d827a25 */ /* 0x000fe200078e0010 */
[----:B---3--:R-:W-:-:S03]  /*15a0*/  @P2 SHF.R.S32.HI R19, RZ, 0x1f, R18 ;  /* 0x0000001fff132819 */ /* 0x008fc60000011412 */
[----:B------:R-:W-:Y:S02]  /*15b0*/  @!P2 IMAD.MOV.U32 R18, RZ, RZ, R22 ;  /* 0x000000ffff12a224 */ /* 0x000fe400078e0016 */
[----:B------:R-:W-:Y:S02]  /*15c0*/  IMAD.SHL.U32 R22, R3, 0x8, RZ ;  /* 0x0000000803167824 */ /* 0x000fe400078e00ff */
[----:B------:R-:W-:Y:S02]  /*15d0*/  @!P2 IMAD.MOV.U32 R19, RZ, RZ, R12 ;  /* 0x000000ffff13a224 */ /* 0x000fe400078e000c */
[----:B------:R-:W-:Y:S01]  /*15e0*/  IMAD.WIDE.U32 R134, R18, c[0x0][0x2b0], RZ ;  /* 0x0000ac0012867a25 */ /* 0x000fe200078e00ff */
[--C-:B------:R-:W-:Y:S02]  /*15f0*/  SHF.R.S32.HI R23, RZ, 0x1f, R22.reuse ;  /* 0x0000001fff177819 */ /* 0x100fe40000011416 */
[C---:B------:R-:W-:Y:S02]  /*1600*/  ISETP.GE.AND P2, PT, R22.reuse, c[0x0][0x27c], PT ;  /* 0x00009f0016007a0c */ /* 0x040fe40003f46270 */
[C---:B------:R-:W-:Y:S01]  /*1610*/  IADD3 R102, R22.reuse, 0x30, RZ ;  /* 0x0000003016667810 */ /* 0x040fe20007ffe0ff */
[----:B------:R-:W-:Y:S01]  /*1620*/  IMAD.WIDE.U32 R12, R39, c[0x0][0x280], R22 ;  /* 0x0000a000270c7a25 */ /* 0x000fe200078e0016 */
[----:B------:R-:W-:-:S02]  /*1630*/  IADD3 R101, R22, 0x40, RZ ;  /* 0x0000004016657810 */ /* 0x000fc40007ffe0ff */
[----:B------:R-:W-:Y:S01]  /*1640*/  IADD3 R100, R22, 0x50, RZ ;  /* 0x0000005016647810 */ /* 0x000fe20007ffe0ff */
[----:B------:R-:W-:Y:S01]  /*1650*/  IMAD.IADD R15, R0, 0x1, R13 ;  /* 0x00000001000f7824 */ /* 0x000fe200078e020d */
[--C-:B------:R-:W-:Y:S01]  /*1660*/  LOP3.LUT R0, R105, 0x8, R22.reuse, 0xf8, !PT ;  /* 0x0000000869007812 */ /* 0x100fe200078ef816 */
[----:B------:R-:W-:-:S03]  /*1670*/  IMAD.WIDE.U32 R10, R39, c[0x0][0x290], R22 ;  /* 0x0000a400270a7a25 */ /* 0x000fc600078e0016 */
[----:B-1----:R-:W-:Y:S01]  /*1680*/  LOP3.LUT R4, R0, R106, RZ, 0x3c, !PT ;  /* 0x0000006a00047212 */ /* 0x002fe200078e3cff */
[----:B------:R-:W-:Y:S01]  /*1690*/  IMAD.IADD R21, R20, 0x1, R11 ;  /* 0x0000000114157824 */ /* 0x000fe200078e020b */
[----:B------:R-:W-:Y:S01]  /*16a0*/  SEL R0, RZ, c[0x0][0x27c], !P2 ;  /* 0x00009f00ff007a07 */ /* 0x000fe20005000000 */
[----:B------:R-:W-:Y:S02]  /*16b0*/  IMAD.MOV.U32 R20, RZ, RZ, R10 ;  /* 0x000000ffff147224 */ /* 0x000fe400078e000a */
[----:B------:R-:W-:Y:S02]  /*16c0*/  IMAD.IADD R89, R7, 0x1, R4 ;  /* 0x0000000107597824 */ /* 0x000fe400078e0204 */
[----:B------:R-:W-:Y:S02]  /*16d0*/  IMAD.IADD R0, R22, 0x1, R0 ;  /* 0x0000000116007824 */ /* 0x000fe400078e0200 */
[----:B------:R-:W-:Y:S01]  /*16e0*/  IMAD.WIDE.U32 R4, R28, c[0x0][0x260], R8 ;  /* 0x000098001c047a25 */ /* 0x000fe200078e0008 */
[----:B------:R-:W-:-:S02]  /*16f0*/  LEA R89, R89, 0x1880, 0x1 ;  /* 0x0000188059597811 */ /* 0x000fc400078e08ff */
[----:B------:R-:W-:Y:S01]  /*1700*/  SHF.R.S32.HI R8, RZ, 0x1f, R0 ;  /* 0x0000001fff087819 */ /* 0x000fe20000011400 */
[----:B------:R-:W-:Y:S01]  /*1710*/  IMAD.IADD R5, R5, 0x1, R6 ;  /* 0x0000000105057824 */ /* 0x000fe200078e0206 */
[C---:B------:R-:W-:Y:S01]  /*1720*/  IADD3 R90, R89.reuse, 0x20, RZ ;  /* 0x00000020595a7810 */ /* 0x040fe20007ffe0ff */
[----:B------:R-:W-:Y:S01]  /*1730*/  IMAD.MOV.U32 R14, RZ, RZ, R12 ;  /* 0x000000ffff0e7224 */ /* 0x000fe200078e000c */
[----:B------:R-:W-:Y:S01]  /*1740*/  @P1 IADD3 R90, R89, -0x20, RZ ;  /* 0xffffffe0595a1810 */ /* 0x000fe20007ffe0ff */
[----:B------:R-:W-:Y:S01]  /*1750*/  IMAD.WIDE.U32 R124, R157, c[0x0][0x290], R20 ;  /* 0x0000a4009d7c7a25 */ /* 0x000fe200078e0014 */
[----:B------:R-:W-:Y:S02]  /*1760*/  ISETP.GE.AND P1, PT, R31, c[0x0][0x27c], PT ;  /* 0x00009f001f007a0c */ /* 0x000fe40003f26270 */
[CC--:B------:R-:W-:Y:S01]  /*1770*/  LEA.HI R6, R8.reuse, R0.reuse, RZ, 0x3 ;  /* 0x0000000008067211 */ /* 0x0c0fe200078f18ff */
[----:B------:R-:W-:Y:S01]  /*1780*/  IMAD.WIDE.U32 R128, R157, c[0x0][0x280], R14 ;  /* 0x0000a0009d807a25 */ /* 0x000fe200078e000e */
[----:B------:R-:W-:-:S02]  /*1790*/  LEA.HI R10, R8, R0, RZ, 0x5 ;  /* 0x00000000080a7211 */ /* 0x000fc400078f28ff */
[----:B------:R-:W-:Y:S01]  /*17a0*/  SEL R8, RZ, c[0x0][0x27c], !P1 ;  /* 0x00009f00ff087a07 */ /* 0x000fe20004800000 */
[----:B------:R-:W-:Y:S01]  /*17b0*/  IMAD R0, R26, c[0x0][0x268], RZ ;  /* 0x00009a001a007a24 */ /* 0x000fe200078e02ff */
[----:B------:R-:W-:Y:S02]  /*17c0*/  SEL R9, RZ, c[0x0][0x27c], !P3 ;  /* 0x00009f00ff097a07 */ /* 0x000fe40005800000 */
[----:B------:R-:W-:Y:S01]  /*17d0*/  SHF.R.S32.HI R10, RZ, 0x5, R10 ;  /* 0x00000005ff0a7819 */ /* 0x000fe2000001140a */
[----:B------:R-:W-:Y:S01]  /*17e0*/  IMAD.IADD R8, R8, 0x1, R31 ;  /* 0x0000000108087824 */ /* 0x000fe200078e021f */
[----:B------:R-:W-:Y:S01]  /*17f0*/  LOP3.LUT R11, R105, 0x18, R6, 0xf8, !PT ;  /* 0x00000018690b7812 */ /* 0x000fe200078ef806 */
[----:B------:R-:W-:Y:S01]  /*1800*/  IMAD R113, R114, c[0x0][0x26c], R0 ;  /* 0x00009b0072717a24 */ /* 0x000fe200078e0200 */
[----:B------:R-:W-:Y:S01]  /*1810*/  SHF.R.S32.HI R75, RZ, 0x3, R6 ;  /* 0x00000003ff4b7819 */ /* 0x000fe20000011406 */
[----:B------:R-:W-:Y:S01]  /*1820*/  IMAD.IADD R0, R9, 0x1, R32 ;  /* 0x0000000109007824 */ /* 0x000fe200078e0220 */
[----:B------:R-:W-:Y:S01]  /*1830*/  LOP3.LUT R6, R6, 0xfffffff8, RZ, 0xc0, !PT ;  /* 0xfffffff806067812 */ /* 0x000fe200078ec0ff */
[----:B------:R-:W-:Y:S01]  /*1840*/  IMAD.WIDE.U32 R114, R114, c[0x0][0x268], R4 ;  /* 0x00009a0072727a25 */ /* 0x000fe200078e0004 */
[----:B------:R-:W-:-:S02]  /*1850*/  SHF.R.S32.HI R4, RZ, 0x1f, R8 ;  /* 0x0000001fff047819 */ /* 0x000fc40000011408 */
[----:B------:R-:W-:Y:S01]  /*1860*/  SHF.R.S32.HI R9, RZ, 0x1f, R0 ;  /* 0x0000001fff097819 */ /* 0x000fe20000011400 */
[----:B------:R-:W-:Y:S01]  /*1870*/  IMAD R10, R10, 0x600, R7 ;  /* 0x000006000a0a7824 */ /* 0x000fe200078e0207 */
[-C--:B------:R-:W-:Y:S01]  /*1880*/  LEA.HI R5, R4, R8.reuse, RZ, 0x3 ;  /* 0x0000000804057211 */ /* 0x080fe200078f18ff */
[----:B------:R-:W-:Y:S01]  /*1890*/  IMAD.SHL.U32 R142, R6, 0x2, RZ ;  /* 0x00000002068e7824 */ /* 0x000fe200078e00ff */
[----:B------:R-:W-:Y:S01]  /*18a0*/  LEA.HI R12, R4, R8, RZ, 0x5 ;  /* 0x00000008040c7211 */ /* 0x000fe200078f28ff */
[----:B------:R-:W-:Y:S01]  /*18b0*/  IMAD.IADD R113, R115, 0x1, R113 ;  /* 0x0000000173717824 */ /* 0x000fe200078e0271 */
[----:B------:R-:W-:Y:S02]  /*18c0*/  LOP3.LUT R8, R11, R106, RZ, 0x3c, !PT ;  /* 0x0000006a0b087212 */ /* 0x000fe400078e3cff */
[CC--:B------:R-:W-:Y:S02]  /*18d0*/  LEA.HI R4, R9.reuse, R0.reuse, RZ, 0x3 ;  /* 0x0000000009047211 */ /* 0x0c0fe400078f18ff */
[----:B------:R-:W-:Y:S01]  /*18e0*/  LEA.HI R0, R9, R0, RZ, 0x5 ;  /* 0x0000000009007211 */ /* 0x000fe200078f28ff */
[----:B------:R-:W-:Y:S01]  /*18f0*/  IMAD.IADD R27, R10, 0x1, R8 ;  /* 0x000000010a1b7824 */ /* 0x000fe200078e0208 */
[----:B------:R-:W-:-:S02]  /*1900*/  SHF.R.S32.HI R9, RZ, 0x5, R12 ;  /* 0x00000005ff097819 */ /* 0x000fc4000001140c */
[----:B------:R-:W-:Y:S01]  /*1910*/  SHF.R.S32.HI R0, RZ, 0x5, R0 ;  /* 0x00000005ff007819 */ /* 0x000fe20000011400 */
[----:B------:R-:W-:Y:S01]  /*1920*/  IMAD.SHL.U32 R141, R27, 0x2, RZ ;  /* 0x000000021b8d7824 */ /* 0x000fe200078e00ff */
[----:B------:R-:W-:Y:S01]  /*1930*/  LOP3.LUT R8, R105, 0x18, R5, 0xf8, !PT ;  /* 0x0000001869087812 */ /* 0x000fe200078ef805 */
[--C-:B------:R-:W-:Y:S01]  /*1940*/  IMAD R11, R9, 0x600, R7.reuse ;  /* 0x00000600090b7824 */ /* 0x100fe200078e0207 */
[----:B------:R-:W-:Y:S02]  /*1950*/  LOP3.LUT R10, R105, 0x18, R4, 0xf8, !PT ;  /* 0x00000018690a7812 */ /* 0x000fe400078ef804 */
[-C--:B------:R-:W-:Y:S01]  /*1960*/  LOP3.LUT R9, R8, R106.reuse, RZ, 0x3c, !PT ;  /* 0x0000006a08097212 */ /* 0x080fe200078e3cff */
[----:B------:R-:W-:Y:S01]  /*1970*/  IMAD R8, R0, 0x600, R7 ;  /* 0x0000060000087824 */ /* 0x000fe200078e0207 */
[----:B------:R-:W-:Y:S01]  /*1980*/  LOP3.LUT R0, R10, R106, RZ, 0x3c, !PT ;  /* 0x0000006a0a007212 */ /* 0x000fe200078e3cff */
[----:B------:R-:W-:Y:S01]  /*1990*/  IMAD R10, R29, c[0x0][0x1e8], RZ ;  /* 0x00007a001d0a7a24 */ /* 0x000fe200078e02ff */
[----:B------:R-:W-:Y:S01]  /*19a0*/  SHF.R.S32.HI R12, RZ, 0x1f, R101 ;  /* 0x0000001fff0c7819 */ /* 0x000fe20000011465 */
[----:B------:R-:W-:Y:S01]  /*19b0*/  IMAD.IADD R26, R11, 0x1, R9 ;  /* 0x000000010b1a7824 */ /* 0x000fe200078e0209 */
[----:B------:R-:W-:Y:S01]  /*19c0*/  SHF.R.S32.HI R74, RZ, 0x3, R5 ;  /* 0x00000003ff4a7819 */ /* 0x000fe20000011405 */
[----:B------:R-:W-:Y:S01]  /*19d0*/  IMAD.IADD R13, R8, 0x1, R0 ;  /* 0x00000001080d7824 */ /* 0x000fe200078e0200 */
[----:B------:R-:W-:Y:S01]  /*19e0*/  SHF.R.S32.HI R0, RZ, 0x1f, R157 ;  /* 0x0000001fff007819 */ /* 0x000fe2000001149d */
[----:B------:R-:W-:Y:S01]  /*19f0*/  IMAD R11, R29, c[0x0][0x210], RZ ;  /* 0x000084001d0b7a24 */ /* 0x000fe200078e02ff */
[----:B------:R-:W-:Y:S01]  /*1a00*/  LEA.HI R12, R12, R101, RZ, 0x3 ;  /* 0x000000650c0c7211 */ /* 0x000fe200078f18ff */
[----:B------:R-:W-:Y:S01]  /*1a10*/  IMAD R10, R28, c[0x0][0x1ec], R10 ;  /* 0x00007b001c0a7a24 */ /* 0x000fe200078e020a */
[----:B------:R-:W-:Y:S01]  /*1a20*/  SHF.R.S32.HI R73, RZ, 0x3, R4 ;  /* 0x00000003ff497819 */ /* 0x000fe20000011404 */
[----:B------:R-:W-:Y:S01]  /*1a30*/  IMAD R9, R0, c[0x0][0x280], RZ ;  /* 0x0000a00000097a24 */ /* 0x000fe200078e02ff */
[----:B------:R-:W-:Y:S01]  /*1a40*/  LOP3.LUT R97, R12, 0xfffffff8, RZ, 0xc0, !PT ;  /* 0xfffffff80c617812 */ /* 0x000fe200078ec0ff */
[----:B------:R-:W-:-:S02]  /*1a50*/  IMAD R8, R0, c[0x0][0x290], RZ ;  /* 0x0000a40000087a24 */ /* 0x000fc400078e02ff */
[----:B------:R-:W-:Y:S01]  /*1a60*/  IMAD R0, R28, c[0x0][0x214], R11 ;  /* 0x000085001c007a24 */ /* 0x000fe200078e020b */
[----:B------:R-:W-:Y:S01]  /*1a70*/  SHF.R.S32.HI R11, RZ, 0x1f, R100 ;  /* 0x0000001fff0b7819 */ /* 0x000fe20000011464 */
[----:B------:R-:W-:Y:S01]  /*1a80*/  IMAD.IADD R151, R163, 0x1, R10 ;  /* 0x00000001a3977824 */ /* 0x000fe200078e020a */
[----:B------:R-:W-:Y:S01]  /*1a90*/  SHF.R.S32.HI R10, RZ, 0x1f, R31 ;  /* 0x0000001fff0a7819 */ /* 0x000fe2000001141f */
[----:B------:R-:W-:Y:S01]  /*1aa0*/  IMAD.IADD R150, R161, 0x1, R0 ;  /* 0x00000001a1967824 */ /* 0x000fe200078e0200 */
[----:B------:R-:W-:Y:S01]  /*1ab0*/  LEA.HI R11, R11, R100, RZ, 0x3 ;  /* 0x000000640b0b7211 */ /* 0x000fe200078f18ff */
[----:B------:R-:W-:Y:S01]  /*1ac0*/  IMAD R0, R3, 0x40, R39 ;  /* 0x0000004003007824 */ /* 0x000fe200078e0227 */
[----:B------:R-:W-:Y:S01]  /*1ad0*/  SHF.R.S32.HI R3, RZ, 0x1f, R102 ;  /* 0x0000001fff037819 */ /* 0x000fe20000011466 */
[C---:B------:R-:W-:Y:S01]  /*1ae0*/  IMAD R9, R157.reuse, c[0x0][0x284], R9 ;  /* 0x0000a1009d097a24 */ /* 0x040fe200078e0209 */
[----:B------:R-:W-:Y:S01]  /*1af0*/  LEA.HI R10, R10, R31, RZ, 0x3 ;  /* 0x0000001f0a0a7211 */ /* 0x000fe200078f18ff */
[----:B------:R-:W-:Y:S01]  /*1b00*/  IMAD R8, R157, c[0x0][0x294], R8 ;  /* 0x0000a5009d087a24 */ /* 0x000fe200078e0208 */
[----:B------:R-:W-:Y:S01]  /*1b10*/  LEA.HI R98, R3, R102, RZ, 0x3 ;  /* 0x0000006603627211 */ /* 0x000fe200078f18ff */
[----:B------:R-:W-:Y:S01]  /*1b20*/  IMAD.IADD R148, R133, 0x1, R9 ;  /* 0x0000000185947824 */ /* 0x000fe200078e0209 */
[----:B------:R-:W-:Y:S01]  /*1b30*/  SHF.R.S32.HI R3, RZ, 0x1f, R32 ;  /* 0x0000001fff037819 */ /* 0x000fe20000011420 */
[----:B------:R-:W-:Y:S01]  /*1b40*/  IMAD.IADD R145, R9, 0x1, R129 ;  /* 0x0000000109917824 */ /* 0x000fe200078e0281 */
[----:B------:R-:W-:Y:S01]  /*1b50*/  LOP3.LUT R98, R98, 0xfffffff8, RZ, 0xc0, !PT ;  /* 0xfffffff862627812 */ /* 0x000fe200078ec0ff */
[----:B------:R-:W-:Y:S01]  /*1b60*/  IMAD.IADD R146, R131, 0x1, R8 ;  /* 0x0000000183927824 */ /* 0x000fe200078e0208 */
[----:B------:R-:W-:Y:S01]  /*1b70*/  LEA.HI R94, R3, R32, RZ, 0x3 ;  /* 0x00000020035e7211 */ /* 0x000fe200078f18ff */
[----:B------:R-:W-:Y:S01]  /*1b80*/  IMAD R3, R19, c[0x0][0x2b0], RZ ;  /* 0x0000ac0013037a24 */ /* 0x000fe200078e02ff */
[----:B------:R-:W-:Y:S01]  /*1b90*/  LOP3.LUT R96, R11, 0xfffffff8, RZ, 0xc0, !PT ;  /* 0xfffffff80b607812 */ /* 0x000fe200078ec0ff */
[----:B------:R-:W-:Y:S01]  /*1ba0*/  IMAD.IADD R144, R8, 0x1, R125 ;  /* 0x0000000108907824 */ /* 0x000fe200078e027d */
[----:B------:R-:W-:Y:S01]  /*1bb0*/  LOP3.LUT R95, R10, 0xfffffff8, RZ, 0xc0, !PT ;  /* 0xfffffff80a5f7812 */ /* 0x000fe200078ec0ff */
[----:B------:R-:W-:Y:S01]  /*1bc0*/  IMAD R3, R18, c[0x0][0x2b4], R3 ;  /* 0x0000ad0012037a24 */ /* 0x000fe200078e0203 */
        /* <DEDUP_REMOVED lines=9> */
[----:B------:R-:W-:Y:S02]  /*1c60*/  LOP3.LUT R3, R4, 0xfffffff8, RZ, 0xc0, !PT ;  /* 0xfffffff804037812 */ /* 0x000fe400078ec0ff */
[----:B------:R-:W-:Y:S01]  /*1c70*/  SHF.R.S32.HI R5, RZ, 0x1f, R6 ;  /* 0x0000001fff057819 */ /* 0x000fe20000011406 */
[----:B------:R-:W-:Y:S01]  /*1c80*/  IMAD.SHL.U32 R139, R6, 0x2, RZ ;  /* 0x00000002068b7824 */ /* 0x000fe200078e00ff */
[----:B------:R-:W-:Y:S01]  /*1c90*/  SHF.R.S32.HI R4, RZ, 0x1f, R3 ;  /* 0x0000001fff047819 */ /* 0x000fe20000011403 */
[----:B------:R-:W-:Y:S01]  /*1ca0*/  IMAD.SHL.U32 R137, R3, 0x2, RZ ;  /* 0x0000000203897824 */ /* 0x000fe200078e00ff */
[----:B------:R-:W-:-:S02]  /*1cb0*/  SHF.R.S32.HI R109, RZ, 0x1f, R96 ;  /* 0x0000001fff6d7819 */ /* 0x000fc40000011460 */
[----:B------:R-:W-:Y:S02]  /*1cc0*/  SHF.R.S32.HI R108, RZ, 0x1f, R95 ;  /* 0x0000001fff6c7819 */ /* 0x000fe4000001145f */
[----:B------:R-:W-:Y:S02]  /*1cd0*/  SHF.R.S32.HI R107, RZ, 0x1f, R94 ;  /* 0x0000001fff6b7819 */ /* 0x000fe4000001145e */
[----:B------:R-:W-:Y:S02]  /*1ce0*/  SHF.L.U64.HI R140, R6, 0x1, R5 ;  /* 0x00000001068c7819 */ /* 0x000fe40000010205 */
[----:B------:R-:W-:Y:S02]  /*1cf0*/  SHF.L.U64.HI R138, R3, 0x1, R4 ;  /* 0x00000001038a7819 */ /* 0x000fe40000010204 */
.L_x_432:
[----:B------:R-:W-:Y:S01]  /*1d00*/  IMAD R3, R45, 0x30, R0 ;  /* 0x000000302d037824 */ /* 0x000fe200078e0200 */
[----:B------:R-:W-:Y:S01]  /*1d10*/  ISETP.NE.AND P4, PT, R158, 0x1, PT ;  /* 0x000000019e00780c */ /* 0x000fe20003f85270 */
[----:B------:R-:W-:Y:S01]  /*1d20*/  IMAD.MOV.U32 R92, RZ, RZ, RZ ;  /* 0x000000ffff5c7224 */ /* 0x000fe200078e00ff */
[----:B------:R-:W-:Y:S04]  /*1d30*/  DEPBAR.LE SB0, 0x0 ;  /* 0x000080000000791a */ /* 0x000fe80000000000 */
[----:B-1-3--:R-:W-:Y:S01]  /*1d40*/  IMAD.IADD R4, R152, 0x1, R3 ;  /* 0x0000000198047824 */ /* 0x00afe200078e0203 */
[----:B------:R-:W-:Y:S01]  /*1d50*/  ISETP.GE.AND P0, PT, R3, R2, PT ;  /* 0x000000020300720c */ /* 0x000fe20003f06270 */
[----:B------:R-:W-:Y:S01]  /*1d60*/  BSSY B1, `(.L_x_407) ;  /* 0x00003d5000017945 */ /* 0x000fe20003800000 */
[----:B------:R-:W-:Y:S01]  /*1d70*/  ISETP.GE.AND P5, PT, R156, 0x1, PT ;  /* 0x000000019c00780c */ /* 0x000fe20003fa6270 */
[--C-:B------:R-:W-:Y:S01]  /*1d80*/  IMAD.MOV.U32 R3, RZ, RZ, R4.reuse ;  /* 0x000000ffff037224 */ /* 0x100fe200078e0004 */
[----:B------:R-:W-:Y:S02]  /*1d90*/  ISETP.GT.OR P0, PT, R0, 0x2f, P0 ;  /* 0x0000002f0000780c */ /* 0x000fe40000704670 */
[----:B------:R-:W-:Y:S05]  /*1da0*/  @P4 IMAD.HI.U32 R5, R4, c[0x0][0x2bc], RZ ;  /* 0x0000af0004054a27 */ /* 0x000fea00078e00ff */
[----:B------:R-:W-:Y:S06]  /*1db0*/  @P4 SHF.R.U32.HI R3, RZ, c[0x0][0x2c0], R5 ;  /* 0x0000b000ff034a19 */ /* 0x000fec0000011605 */
[C---:B------:R-:W-:Y:S04]  /*1dc0*/  @!P0 IADD3 R5, P4, R3.reuse, R134, RZ ;  /* 0x0000008603058210 */ /* 0x040fe80007f9e0ff */
[----:B------:R-:W-:Y:S01]  /*1dd0*/  @!P0 LEA.HI.X.SX32 R6, R3, R147, 0x1, P4 ;  /* 0x0000009303068211 */ /* 0x000fe200020f0eff */
[----:B------:R-:W-:Y:S01]  /*1de0*/  IMAD.MOV R3, RZ, RZ, -R3 ;  /* 0x000000ffff037224 */ /* 0x000fe200078e0a03 */
[----:B------:R-:W-:Y:S03]  /*1df0*/  @!P0 LEA R8, P4, R5, c[0x0][0x2a0], 0x2 ;  /* 0x0000a80005088a11 */ /* 0x000fe600078810ff */
        /* <DEDUP_REMOVED lines=18> */
[C---:B------:R-:W-:Y:S01]  /*1f20*/  IMAD R6, R45.reuse, UR14, RZ ;  /* 0x0000000e2d067c24 */ /* 0x040fe2000f8e02ff */
[----:B------:R-:W-:Y:S01]  /*1f30*/  ISETP.NE.AND P0, PT, RZ, UR4, PT ;  /* 0x00000004ff007c0c */ /* 0x000fe2000bf05270 */
[C---:B------:R-:W-:Y:S01]  /*1f40*/  IMAD R5, R45.reuse, UR5, RZ ;  /* 0x000000052d057c24 */ /* 0x040fe2000f8e02ff */
[----:B------:R-:W-:Y:S01]  /*1f50*/  SHF.R.S32.HI R4, RZ, 0x1f, R45 ;  /* 0x0000001fff047819 */ /* 0x000fe2000001142d */
[C---:B------:R-:W-:Y:S02]  /*1f60*/  IMAD R3, R45.reuse, -0x30, R2 ;  /* 0xffffffd02d037824 */ /* 0x040fe400078e0202 */
[----:B------:R-:W-:Y:S03]  /*1f70*/  IMAD.WIDE.U32 R28, R45, UR16, RZ ;  /* 0x000000102d1c7c25 */ /* 0x000fe6000f8e00ff */
[----:B------:R-:W-:Y:S01]  /*1f80*/  IMNMX R91, R3, 0x30, PT ;  /* 0x00000030035b7817 */ /* 0x000fe20003800200 */
[C---:B------:R-:W-:Y:S02]  /*1f90*/  IMAD R6, R4.reuse, UR16, R6 ;  /* 0x0000001004067c24 */ /* 0x040fe4000f8e0206 */
[----:B------:R-:W-:Y:S02]  /*1fa0*/  IMAD R5, R4, UR18, R5 ;  /* 0x0000001204057c24 */ /* 0x000fe4000f8e0205 */
[----:B------:R-:W-:Y:S01]  /*1fb0*/  IMAD.WIDE.U32 R46, R45, UR18, RZ ;  /* 0x000000122d2e7c25 */ /* 0x000fe2000f8e00ff */
        /* <DEDUP_REMOVED lines=62> */
.L_x_411:
[----:B------:R-:W-:Y:S05]  /*23a0*/  BSYNC B0 ;  /* 0x0000000000007941 */ /* 0x000fea0003800000 */
.L_x_410:
        /* <DEDUP_REMOVED lines=23> */
[----:B--2---:R-:W-:Y:S01]  /*2520*/  PRMT R33, R6, 0x5410, R3 ;  /* 0x0000541006217816 */ /* 0x004fe20000000003 */
[----:B------:R-:W-:Y:S01]  /*2530*/  IMAD.MOV.U32 R6, RZ, RZ, R18 ;  /* 0x000000ffff067224 */ /* 0x000fe200078e0012 */
[----:B------:R-:W-:Y:S02]  /*2540*/  MOV R11, R20 ;  /* 0x00000014000b7202 */ /* 0x000fe40000000f00 */
        /* <DEDUP_REMOVED lines=37> */
[----:B------:R-:W-:Y:S02]  /*27a0*/  @!P0 FFMA.FTZ R71, R4, R35, -R66 ;  /* 0x0000002304478223 */ /* 0x000fe40000010842 */
[-C--:B------:R-:W-:Y:S02]  /*27b0*/  @!P0 FMUL.FTZ R66, R38, R10.reuse ;  /* 0x0000000a26428220 */ /* 0x080fe40000410000 */
[----:B------:R-:W-:Y:S02]  /*27c0*/  @!P0 IMAD.MOV.U32 R6, RZ, RZ, R14 ;  /* 0x000000ffff068224 */ /* 0x000fe400078e000e */
[C---:B------:R-:W-:Y:S02]  /*27d0*/  @!P0 FMUL.FTZ R4, R5.reuse, R10 ;  /* 0x0000000a05048220 */ /* 0x040fe40000410000 */
[-C--:B------:R-:W-:Y:S01]  /*27e0*/  @!P0 FFMA.FTZ R68, R5, R46.reuse, -R66 ;  /* 0x0000002e05448223 */ /* 0x080fe20000010842 */
[----:B------:R-:W-:Y:S01]  /*27f0*/  @!P0 MOV R5, R15 ;  /* 0x0000000f00058202 */ /* 0x000fe20000000f00 */
[----:B------:R-:W-:Y:S01]  /*2800*/  @!P0 FFMA.FTZ R3, R34, R35, R3 ;  /* 0x0000002322038223 */ /* 0x000fe20000010003 */
[--C-:B------:R-:W-:Y:S01]  /*2810*/  @!P0 HADD2.F32 R34, -RZ, R6.reuse.H1_H1 ;  /* 0x30000006ff228230 */ /* 0x100fe20000004100 */
[----:B------:R-:W-:Y:S01]  /*2820*/  @!P0 FFMA.FTZ R4, R38, R46, R4 ;  /* 0x0000002e26048223 */ /* 0x000fe20000010004 */
[----:B------:R-:W-:Y:S02]  /*2830*/  @!P0 HADD2.F32 R6, -RZ, R6.H0_H0 ;  /* 0x20000006ff068230 */ /* 0x000fe40000004100 */
[----:B------:R-:W-:Y:S01]  /*2840*/  @!P0 HADD2.F32 R35, -RZ, R47.H0_H0 ;  /* 0x2000002fff238230 */ /* 0x000fe20000004100 */
[----:B------:R-:W-:Y:S01]  /*2850*/  @!P0 FMUL.FTZ R67, R34, R24 ;  /* 0x0000001822438220 */ /* 0x000fe20000410000 */
[--C-:B------:R-:W-:Y:S01]  /*2860*/  @!P0 HADD2.F32 R47, -RZ, R5.reuse.H1_H1 ;  /* 0x30000005ff2f8230 */ /* 0x100fe20000004100 */
[----:B------:R-:W-:Y:S01]  /*2870*/  @!P0 F2FP.PACK_AB R4, R4, R68 ;  /* 0x000000440404823e */ /* 0x000fe200000000ff */
[----:B------:R-:W-:Y:S01]  /*2880*/  @!P0 HADD2.F32 R10, -RZ, R5.H0_H0 ;  /* 0x20000005ff0a8230 */ /* 0x000fe20000004100 */
[C---:B------:R-:W-:Y:S01]  /*2890*/  @!P0 FMUL.FTZ R5, R6.reuse, R24 ;  /* 0x0000001806058220 */ /* 0x040fe20000410000 */
[----:B------:R-:W-:Y:S01]  /*28a0*/  @!P0 F2FP.PACK_AB R3, R3, R71 ;  /* 0x000000470303823e */ /* 0x000fe200000000ff */
[C---:B------:R-:W-:Y:S02]  /*28b0*/  @!P0 FMUL.FTZ R66, R47.reuse, R11 ;  /* 0x0000000b2f428220 */ /* 0x040fe40000410000 */
[----:B------:R-:W-:Y:S01]  /*28c0*/  @!P0 FFMA.FTZ R67, R6, R35, -R67 ;  /* 0x0000002306438223 */ /* 0x000fe20000010843 */
[----:B------:R-:W-:Y:S01]  /*28d0*/  @!P0 MOV R12, R3 ;  /* 0x00000003000c8202 */ /* 0x000fe20000000f00 */
[----:B------:R-:W-:Y:S02]  /*28e0*/  @!P0 FMUL.FTZ R6, R10, R11 ;  /* 0x0000000b0a068220 */ /* 0x000fe40000410000 */
        /* <DEDUP_REMOVED lines=9> */
.L_x_414:
[----:B------:R-:W-:Y:S05]  /*2980*/  BSYNC B0 ;  /* 0x0000000000007941 */ /* 0x000fea0003800000 */
.L_x_413:
        /* <DEDUP_REMOVED lines=12> */
[--C-:B------:R-:W-:Y:S02]  /*2a50*/  @!P0 SHF.R.U64 R24, R50, 0x10, R51.reuse ;  /* 0x0000001032188819 */ /* 0x100fe40000001233 */
[----:B------:R-:W-:Y:S01]  /*2a60*/  @!P0 SHF.R.U32.HI R38, RZ, 0x10, R51 ;  /* 0x00000010ff268819 */ /* 0x000fe20000011633 */
        /* <DEDUP_REMOVED lines=12> */
[-C--:B------:R-:W-:Y:S02]  /*2b30*/  @!P0 FFMA.FTZ R51, R4, R10.reuse, -R34 ;  /* 0x0000000a04338223 */ /* 0x080fe40000010822 */
[----:B------:R-:W-:Y:S01]  /*2b40*/  @!P0 FFMA.FTZ R3, R8, R10, R3 ;  /* 0x0000000a08038223 */ /* 0x000fe20000010003 */
[----:B------:R-:W-:Y:S01]  /*2b50*/  @!P0 MOV R8, R14 ;  /* 0x0000000e00088202 */ /* 0x000fe20000000f00 */
[-C--:B------:R-:W-:Y:S01]  /*2b60*/  @!P0 FMUL.FTZ R34, R11, R6.reuse ;  /* 0x000000060b228220 */ /* 0x080fe20000410000 */
[----:B------:R-:W-:Y:S01]  /*2b70*/  @!P0 HADD2.F32 R10, -RZ, R9.H0_H0 ;  /* 0x20000009ff0a8230 */ /* 0x000fe20000004100 */
        /* <DEDUP_REMOVED lines=27> */
.L_x_416:
[----:B------:R-:W-:Y:S05]  /*2d30*/  BSYNC B0 ;  /* 0x0000000000007941 */ /* 0x000fea0003800000 */
.L_x_415:
[----:B------:R-:W-:Y:S01]  /*2d40*/  ISETP.GE.AND P0, PT, R32, c[0x0][0x1d4], PT ;  /* 0x0000750020007a0c */ /* 0x000fe20003f06270 */
[----:B------:R-:W-:Y:S01]  /*2d50*/  @!UPT UIADD3 URZ, URZ, URZ, URZ ;  /* 0x0000003f3f3ff290 */ /* 0x000fe2000fffe03f */
[----:B------:R-:W-:Y:S11]  /*2d60*/  BSSY B0, `(.L_x_417) ;  /* 0x0000038000007945 */ /* 0x000ff60003800000 */
[----:B------:R-:W-:-:S05]  /*2d70*/  @P0 BRA `(.L_x_418) ;  /* 0x0000036000000947 */ /* 0x000fca0003800000 */
[C---:B----4-:R-:W-:Y:S01]  /*2d80*/  LEA R34, P0, R94.reuse, R69, 0x1 ;  /* 0x000000455e227211 */ /* 0x050fe200078008ff */
[----:B------:R-:W2:Y:S03]  /*2d90*/  LDS.128 R8, [R89+0x3000] ;  /* 0x0030000059087984 */ /* 0x000ea60000000c00 */
[----:B---3--:R-:W-:Y:S02]  /*2da0*/  LEA.HI.X R35, R94, R70, R107, 0x1, P0 ;  /* 0x000000465e237211 */ /* 0x008fe400000f0c6b */
[----:B------:R-:W-:Y:S11]  /*2db0*/  ISETP.GE.AND P0, PT, R41, c[0x0][0x27c], PT ;  /* 0x00009f0029007a0c */ /* 0x000ff60003f06270 */
[----:B------:R-:W-:Y:S02]  /*2dc0*/  @!UPT UIADD3 URZ, URZ, URZ, URZ ;  /* 0x0000003f3f3ff290 */ /* 0x000fe4000fffe03f */
[----:B------:R-:W-:Y:S01]  /*2dd0*/  @!P0 HADD2.F32 R3, -RZ, R28.H0_H0 ;  /* 0x2000001cff038230 */ /* 0x000fe20000004100 */
[----:B------:R-:W-:Y:S01]  /*2de0*/  @!P0 SHF.R.U64 R6, R16, 0x10, R17 ;  /* 0x0000001010068819 */ /* 0x000fe20000001211 */
[--C-:B-1----:R-:W-:Y:S01]  /*2df0*/  @!P0 HADD2.F32 R13, -RZ, R60.reuse.H0_H0 ;  /* 0x2000003cff0d8230 */ /* 0x102fe20000004100 */
[----:B------:R-:W-:Y:S01]  /*2e00*/  @!P0 SHF.R.U64 R15, R52, 0x10, R53 ;  /* 0x00000010340f8819 */ /* 0x000fe20000001235 */
[----:B------:R-:W-:Y:S01]  /*2e10*/  @!P0 HADD2.F32 R24, -RZ, R60.H1_H1 ;  /* 0x3000003cff188230 */ /* 0x000fe20000004100 */
[----:B------:R-:W-:Y:S01]  /*2e20*/  @!P0 SHF.R.U32.HI R16, RZ, 0x10, R17 ;  /* 0x00000010ff108819 */ /* 0x000fe20000011611 */
[----:B------:R-:W-:Y:S01]  /*2e30*/  @!P0 HADD2.F32 R6, -RZ, R6.H0_H0 ;  /* 0x20000006ff068230 */ /* 0x000fe20000004100 */
[----:B------:R-:W-:Y:S01]  /*2e40*/  @!P0 SHF.R.U32.HI R52, RZ, 0x10, R53 ;  /* 0x00000010ff348819 */ /* 0x000fe20000011635 */
[----:B------:R-:W-:Y:S02]  /*2e50*/  @!P0 HADD2.F32 R15, -RZ, R15.H0_H0 ;  /* 0x2000000fff0f8230 */ /* 0x000fe40000004100 */
[----:B------:R-:W-:Y:S01]  /*2e60*/  @!P0 HADD2.F32 R16, -RZ, R16.H0_H0 ;  /* 0x20000010ff108230 */ /* 0x000fe20000004100 */
[----:B--2---:R-:W-:Y:S02]  /*2e70*/  @!P0 MOV R4, R8 ;  /* 0x0000000800048202 */ /* 0x004fe40000000f00 */
        /* <DEDUP_REMOVED lines=38> */
.L_x_418:
[----:B------:R-:W-:Y:S05]  /*30e0*/  BSYNC B0 ;  /* 0x0000000000007941 */ /* 0x000fea0003800000 */
.L_x_417:
        /* <DEDUP_REMOVED lines=31> */
[-C--:B------:R-:W-:Y:S02]  /*32e0*/  @!P0 FMUL.FTZ R17, R15, R6.reuse ;  /* 0x000000060f118220 */ /* 0x080fe40000410000 */
        /* <DEDUP_REMOVED lines=26> */
.L_x_420:
[----:B------:R-:W-:Y:S05]  /*3490*/  BSYNC B0 ;  /* 0x0000000000007941 */ /* 0x000fea0003800000 */
.L_x_419:
        /* <DEDUP_REMOVED lines=58> */
.L_x_422:
[----:B------:R-:W-:Y:S05]  /*3840*/  BSYNC B0 ;  /* 0x0000000000007941 */ /* 0x000fea0003800000 */
.L_x_421:
        /* <DEDUP_REMOVED lines=58> */
.L_x_409:
        /* <DEDUP_REMOVED lines=31> */
[----:B------:R-:W-:Y:S01]  /*3de0*/  LEA.HI.X R17, R3, c[0x0][0x274], R4, 0x1, P0 ;  /* 0x00009d0003117a11 */ /* 0x000fe200000f0c04 */
[----:B------:R-:W-:Y:S01]  /*3df0*/  CS2R R24, SRZ ;  /* 0x0000000000187805 */ /* 0x000fe2000001ff00 */
[C---:B------:R-:W-:Y:S04]  /*3e00*/  LEA R4, P0, R5.reuse, c[0x0][0x288], 0x1 ;  /* 0x0000a20005047a11 */ /* 0x040fe800078008ff */
[----:B------:R-:W-:Y:S02]  /*3e10*/  LEA.HI.X R5, R5, c[0x0][0x28c], R6, 0x1, P0 ;  /* 0x0000a30005057a11 */ /* 0x000fe400000f0c06 */
[----:B------:R-:W-:Y:S11]  /*3e20*/  ISETP.GE.AND P0, PT, R22, c[0x0][0x27c], PT ;  /* 0x00009f0016007a0c */ /* 0x000ff60003f06270 */
[----:B------:R-:W-:Y:S02]  /*3e30*/  @!UPT UIADD3 URZ, URZ, URZ, URZ ;  /* 0x0000003f3f3ff290 */ /* 0x000fe4000fffe03f */
        /* <DEDUP_REMOVED lines=10> */
.L_x_424:
[----:B------:R-:W-:Y:S05]  /*3ee0*/  BSYNC B0 ;  /* 0x0000000000007941 */ /* 0x000fea0003800000 */
.L_x_423:
[----:B------:R2:W3:Y:S04]  /*3ef0*/  SHFL.IDX PT, R79, R30, RZ, 0x1e1f ;  /* 0x001e1fff1e4f7589 */ /* 0x0004e800000e0000 */
[----:B------:R2:W4:Y:S01]  /*3f00*/  SHFL.IDX PT, R78, R33, RZ, 0x1e1f ;  /* 0x001e1fff214e7589 */ /* 0x00052200000e0000 */
[----:B------:R-:W-:-:S05]  /*3f10*/  @P4 BRA `(.L_x_412) ;  /* 0x00001b9000004947 */ /* 0x000fca0003800000 */
[----:B------:R-:W-:Y:S01]  /*3f20*/  ISETP.GE.AND P0, PT, R22, c[0x0][0x1d4], PT ;  /* 0x0000750016007a0c */ /* 0x000fe20003f06270 */
[----:B-----5:R-:W-:Y:S01]  /*3f30*/  IMAD.MOV.U32 R6, RZ, RZ, R66 ;  /* 0x000000ffff067224 */ /* 0x020fe200078e0042 */
[----:B------:R-:W-:Y:S01]  /*3f40*/  IADD3 R76, -R77, c[0x0][0x1d4], RZ ;  /* 0x000075004d4c7a10 */ /* 0x000fe20007ffe1ff */
[----:B-1----:R-:W-:Y:S01]  /*3f50*/  IMAD.MOV.U32 R5, RZ, RZ, R67 ;  /* 0x000000ffff057224 */ /* 0x002fe200078e0043 */
        /* <DEDUP_REMOVED lines=25> */
[----:B------:R-:W-:Y:S01]  /*40f0*/  SEL R3, R77, R76, !P2 ;  /* 0x0000004c4d037207 */ /* 0x000fe20005000000 */
[----:B------:R-:W-:Y:S01]  /*4100*/  IMAD.MOV.U32 R21, RZ, RZ, R10 ;  /* 0x000000ffff157224 */ /* 0x000fe200078e000a */
[----:B------:R-:W-:Y:S01]  /*4110*/  ISETP.GE.AND P0, PT, R22, c[0x0][0x27c], PT ;  /* 0x00009f0016007a0c */ /* 0x000fe20003f06270 */
[----:B------:R-:W-:Y:S01]  /*4120*/  IMAD.MOV.U32 R53, RZ, RZ, R50 ;  /* 0x000000ffff357224 */ /* 0x000fe200078e0032 */
[----:B------:R-:W-:Y:S01]  /*4130*/  SHF.R.S32.HI R4, RZ, 0x1f, R3 ;  /* 0x0000001fff047819 */ /* 0x000fe20000011403 */
[----:B------:R-:W1:Y:S01]  /*4140*/  LDS.128 R16, [R141+0x3c80] ;  /* 0x003c80008d107984 */ /* 0x000e620000000c00 */
[----:B------:R-:W-:Y:S02]  /*4150*/  MOV R20, R9 ;  /* 0x0000000900147202 */ /* 0x000fe40000000f00 */
[----:B------:R-:W-:Y:S02]  /*4160*/  LEA.HI R3, R4, R3, RZ, 0x4 ;  /* 0x0000000304037211 */ /* 0x000fe400078f20ff */
[----:B------:R-:W-:Y:S02]  /*4170*/  MOV R29, R11 ;  /* 0x0000000b001d7202 */ /* 0x000fe40000000f00 */
[----:B------:R-:W-:Y:S02]  /*4180*/  LEA.HI.SX32 R3, R3, R75, 0x1c ;  /* 0x0000004b03037211 */ /* 0x000fe400078fe2ff */
[----:B------:R-:W-:Y:S02]  /*4190*/  MOV R52, R49 ;  /* 0x0000003100347202 */ /* 0x000fe40000000f00 */
[----:B------:R-:W-:Y:S02]  /*41a0*/  SHF.R.S32.HI R4, RZ, 0x1f, R3 ;  /* 0x0000001fff047819 */ /* 0x000fe40000011403 */
[----:B------:R-:W-:Y:S02]  /*41b0*/  SHF.L.U32 R80, R3, 0x3, RZ ;  /* 0x0000000303507819 */ /* 0x000fe400000006ff */
[----:B------:R-:W-:Y:S02]  /*41c0*/  LEA.HI R4, R4, R3, RZ, 0x2 ;  /* 0x0000000304047211 */ /* 0x000fe400078f10ff */
[----:B------:R-:W-:Y:S02]  /*41d0*/  @!P0 SHF.R.U64 R5, R8, 0x10, R9 ;  /* 0x0000001008058819 */ /* 0x000fe40000001209 */
[----:B------:R-:W-:Y:S02]  /*41e0*/  SHF.R.S32.HI R3, RZ, 0x2, R4 ;  /* 0x00000002ff037819 */ /* 0x000fe40000011404 */
[----:B------:R-:W-:Y:S02]  /*41f0*/  LOP3.LUT R4, R105, 0x18, R80, 0xf8, !PT ;  /* 0x0000001869047812 */ /* 0x000fe400078ef850 */
[----:B------:R-:W-:Y:S01]  /*4200*/  @!P0 SHF.R.U64 R28, R10, 0x10, R11 ;  /* 0x000000100a1c8819 */ /* 0x000fe2000000120b */
[----:B------:R-:W-:Y:S01]  /*4210*/  IMAD R3, R3, 0x600, R7 ;  /* 0x0000060003037824 */ /* 0x000fe200078e0207 */
[----:B------:R-:W-:Y:S02]  /*4220*/  LOP3.LUT R4, R4, R106, RZ, 0x3c, !PT ;  /* 0x0000006a04047212 */ /* 0x000fe400078e3cff */
[----:B------:R-:W-:Y:S01]  /*4230*/  @!P0 SHF.R.U32.HI R30, RZ, 0x10, R11 ;  /* 0x00000010ff1e8819 */ /* 0x000fe2000001160b */
[----:B------:R-:W-:Y:S01]  /*4240*/  @!P0 HADD2.F32 R11, -RZ, R6.H0_H0 ;  /* 0x20000006ff0b8230 */ /* 0x000fe20000004100 */
[--C-:B------:R-:W-:Y:S01]  /*4250*/  @!P0 SHF.R.U64 R47, R48, 0x10, R49.reuse ;  /* 0x00000010302f8819 */ /* 0x100fe20000001231 */
[----:B------:R-:W-:Y:S01]  /*4260*/  IMAD.IADD R3, R3, 0x1, R4 ;  /* 0x0000000103037824 */ /* 0x000fe200078e0204 */
[----:B------:R-:W-:Y:S01]  /*4270*/  @!P0 SHF.R.U32.HI R49, RZ, 0x10, R49 ;  /* 0x00000010ff318819 */ /* 0x000fe20000011631 */
[----:B------:R-:W-:Y:S01]  /*4280*/  IMAD.MOV.U32 R4, RZ, RZ, R8 ;  /* 0x000000ffff047224 */ /* 0x000fe200078e0008 */
[----:B------:R-:W-:Y:S01]  /*4290*/  @!P0 SHF.R.U32.HI R8, RZ, 0x10, R9 ;  /* 0x00000010ff088819 */ /* 0x000fe20000011609 */
[----:B------:R-:W-:Y:S01]  /*42a0*/  @!P0 HADD2.F32 R47, -RZ, R47.H0_H0 ;  /* 0x2000002fff2f8230 */ /* 0x000fe20000004100 */
[----:B------:R-:W-:Y:S01]  /*42b0*/  SHF.L.U32 R3, R3, 0x1, RZ ;  /* 0x0000000103037819 */ /* 0x000fe200000006ff */
[----:B------:R-:W-:Y:S01]  /*42c0*/  @!P0 HADD2.F32 R49, -RZ, R49.H0_H0 ;  /* 0x20000031ff318230 */ /* 0x000fe20000004100 */
[--C-:B------:R-:W-:Y:S01]  /*42d0*/  @!P0 SHF.R.U64 R54, R50, 0x10, R51.reuse ;  /* 0x0000001032368819 */ /* 0x100fe20000001233 */
[----:B------:R-:W-:Y:S01]  /*42e0*/  @!P0 HADD2.F32 R9, -RZ, R4.H0_H0 ;  /* 0x20000004ff098230 */ /* 0x000fe20000004100 */
[----:B------:R-:W-:Y:S01]  /*42f0*/  @!P0 SHF.R.U32.HI R68, RZ, 0x10, R51 ;  /* 0x00000010ff448819 */ /* 0x000fe20000011633 */
[----:B------:R1:W2:Y:S01]  /*4300*/  LDS.128 R60, [R3+0x3c80] ;  /* 0x003c8000033c7984 */ /* 0x0002a20000000c00 */
[----:B------:R-:W-:Y:S01]  /*4310*/  @!P0 HADD2.F32 R4, -RZ, R5.H0_H0 ;  /* 0x20000005ff048230 */ /* 0x000fe20000004100 */
[----:B------:R-:W-:Y:S01]  /*4320*/  MOV R55, R51 ;  /* 0x0000003300377202 */ /* 0x000fe20000000f00 */
[----:B------:R-:W-:Y:S02]  /*4330*/  @!P0 HADD2.F32 R51, -RZ, R53.H0_H0 ;  /* 0x20000035ff338230 */ /* 0x000fe40000004100 */
[----:B------:R-:W-:Y:S02]  /*4340*/  @!P0 HADD2.F32 R53, -RZ, R54.H0_H0 ;  /* 0x20000036ff358230 */ /* 0x000fe40000004100 */
[----:B------:R-:W-:Y:S02]  /*4350*/  @!P0 HADD2.F32 R54, -RZ, R55.H0_H0 ;  /* 0x20000037ff368230 */ /* 0x000fe40000004100 */
[----:B------:R-:W-:Y:S01]  /*4360*/  @!P0 HADD2.F32 R55, -RZ, R68.H0_H0 ;  /* 0x20000044ff378230 */ /* 0x000fe20000004100 */
[----:B-1----:R-:W-:Y:S05]  /*4370*/  @!P0 IMAD.MOV.U32 R3, RZ, RZ, R16 ;  /* 0x000000ffff038224 */ /* 0x002fea00078e0010 */
[--C-:B------:R-:W-:Y:S02]  /*4380*/  @!P0 HADD2.F32 R6, -RZ, R3.reuse.H0_H0 ;  /* 0x20000003ff068230 */ /* 0x100fe40000004100 */
[----:B------:R-:W-:Y:S03]  /*4390*/  @!P0 HADD2.F32 R5, -RZ, R3.H1_H1 ;  /* 0x30000003ff058230 */ /* 0x000fe60000004100 */
[-C--:B------:R-:W-:Y:S01]  /*43a0*/  @!P0 FMUL.FTZ R3, R6, R9.reuse ;  /* 0x0000000906038220 */ /* 0x080fe20000410000 */
[----:B--2---:R-:W-:Y:S05]  /*43b0*/  @!P0 MOV R46, R60 ;  /* 0x0000003c002e8202 */ /* 0x004fea0000000f00 */
[--C-:B------:R-:W-:Y:S02]  /*43c0*/  @!P0 HADD2.F32 R10, -RZ, R46.reuse.H0_H0 ;  /* 0x2000002eff0a8230 */ /* 0x100fe40000004100 */
[----:B------:R-:W-:Y:S03]  /*43d0*/  @!P0 HADD2.F32 R46, -RZ, R46.H1_H1 ;  /* 0x3000002eff2e8230 */ /* 0x000fe60000004100 */
[----:B------:R-:W-:Y:S02]  /*43e0*/  @!P0 FMUL.FTZ R48, R10, R9 ;  /* 0x000000090a308220 */ /* 0x000fe40000410000 */
[-C--:B------:R-:W-:Y:S02]  /*43f0*/  @!P0 FMUL.FTZ R9, R46, R4.reuse ;  /* 0x000000042e098220 */ /* 0x080fe40000410000 */
[-C--:B------:R-:W-:Y:S01]  /*4400*/  @!P0 FFMA.FTZ R3, R10, R11.reuse, R3 ;  /* 0x0000000b0a038223 */ /* 0x080fe20000010003 */
[----:B------:R-:W-:Y:S01]  /*4410*/  @!P0 HADD2.F32 R10, -RZ, R20.H0_H0 ;  /* 0x20000014ff0a8230 */ /* 0x000fe20000004100 */
[----:B------:R-:W-:Y:S02]  /*4420*/  @!P0 FFMA.FTZ R87, R6, R11, -R48 ;  /* 0x0000000b06578223 */ /* 0x000fe40000010830 */
[----:B------:R-:W-:Y:S02]  /*4430*/  @!P0 IMAD.MOV.U32 R11, RZ, RZ, R61 ;  /* 0x000000ffff0b8224 */ /* 0x000fe400078e003d */
[C---:B------:R-:W-:Y:S02]  /*4440*/  @!P0 FMUL.FTZ R4, R5.reuse, R4 ;  /* 0x0000000405048220 */ /* 0x040fe40000410000 */
[----:B------:R-:W-:Y:S01]  /*4450*/  @!P0 FFMA.FTZ R86, R5, R47, -R9 ;  /* 0x0000002f05568223 */ /* 0x000fe20000010809 */
[----:B------:R-:W-:Y:S01]  /*4460*/  @!P0 MOV R5, R17 ;  /* 0x0000001100058202 */ /* 0x000fe20000000f00 */
[----:B------:R-:W-:Y:S01]  /*4470*/  @!P0 FFMA.FTZ R4, R46, R47, R4 ;  /* 0x0000002f2e048223 */ /* 0x000fe20000010004 */
[--C-:B------:R-:W-:Y:S02]  /*4480*/  @!P0 HADD2.F32 R46, -RZ, R11.reuse.H0_H0 ;  /* 0x2000000bff2e8230 */ /* 0x100fe40000004100 */
[----:B------:R-:W-:Y:S02]  /*4490*/  @!P0 HADD2.F32 R9, -RZ, R8.H0_H0 ;  /* 0x20000008ff098230 */ /* 0x000fe40000004100 */
[----:B------:R-:W-:Y:S01]  /*44a0*/  @!P0 HADD2.F32 R48, -RZ, R11.H1_H1 ;  /* 0x3000000bff308230 */ /* 0x000fe20000004100 */
[-C--:B------:R-:W-:Y:S01]  /*44b0*/  @!P0 FMUL.FTZ R20, R46, R10.reuse ;  /* 0x0000000a2e148220 */ /* 0x080fe20000410000 */
[--C-:B------:R-:W-:Y:S01]  /*44c0*/  @!P0 HADD2.F32 R6, -RZ, R5.reuse.H0_H0 ;  /* 0x20000005ff068230 */ /* 0x100fe20000004100 */
[----:B------:R-:W-:Y:S01]  /*44d0*/  @!P0 F2FP.PACK_AB R3, R4, R3 ;  /* 0x000000030403823e */ /* 0x000fe200000000ff */
[----:B------:R-:W-:Y:S01]  /*44e0*/  @!P0 HADD2.F32 R47, -RZ, R52.H0_H0 ;  /* 0x20000034ff2f8230 */ /* 0x000fe20000004100 */
[----:B------:R-:W-:Y:S01]  /*44f0*/  @!P0 FMUL.FTZ R11, R48, R9 ;  /* 0x00000009300b8220 */ /* 0x000fe20000410000 */
[----:B------:R-:W-:Y:S01]  /*4500*/  @!P0 HADD2.F32 R8, -RZ, R5.H1_H1 ;  /* 0x30000005ff088230 */ /* 0x000fe20000004100 */
[C---:B------:R-:W-:Y:S01]  /*4510*/  @!P0 FMUL.FTZ R5, R6.reuse, R10 ;  /* 0x0000000a06058220 */ /* 0x040fe20000410000 */
[----:B------:R-:W-:Y:S01]  /*4520*/  @!P0 MOV R10, R62 ;  /* 0x0000003e000a8202 */ /* 0x000fe20000000f00 */
[----:B------:R-:W-:Y:S01]  /*4530*/  @!P0 FFMA.FTZ R85, R6, R47, -R20 ;  /* 0x0000002f06558223 */ /* 0x000fe20000010814 */
[----:B------:R-:W-:Y:S01]  /*4540*/  @!P0 MOV R60, R3 ;  /* 0x00000003003c8202 */ /* 0x000fe20000000f00 */
[C---:B------:R-:W-:Y:S01]  /*4550*/  @!P0 FMUL.FTZ R6, R8.reuse, R9 ;  /* 0x0000000908068220 */ /* 0x040fe20000410000 */
[----:B------:R-:W-:Y:S01]  /*4560*/  @!P0 HADD2.F32 R20, -RZ, R28.H0_H0 ;  /* 0x2000001cff148230 */ /* 0x000fe20000004100 */
[----:B------:R-:W-:Y:S01]  /*4570*/  @!P0 FFMA.FTZ R84, R8, R49, -R11 ;  /* 0x0000003108548223 */ /* 0x000fe2000001080b */
[----:B------:R-:W-:Y:S01]  /*4580*/  @!P0 HADD2.F32 R11, -RZ, R21.H0_H0 ;  /* 0x20000015ff0b8230 */ /* 0x000fe20000004100 */
[----:B------:R-:W-:Y:S01]  /*4590*/  @!P0 IMAD.MOV.U32 R8, RZ, RZ, R18 ;  /* 0x000000ffff088224 */ /* 0x000fe200078e0012 */
[--C-:B------:R-:W-:Y:S01]  /*45a0*/  @!P0 HADD2.F32 R50, -RZ, R10.reuse.H0_H0 ;  /* 0x2000000aff328230 */ /* 0x100fe20000004100 */
[----:B------:R-:W-:Y:S01]  /*45b0*/  @!P0 FFMA.FTZ R5, R46, R47, R5 ;  /* 0x0000002f2e058223 */ /* 0x000fe20000010005 */
[----:B------:R-:W-:Y:S01]  /*45c0*/  @!P0 HADD2.F32 R52, -RZ, R10.H1_H1 ;  /* 0x3000000aff348230 */ /* 0x000fe20000004100 */
[----:B------:R-:W-:Y:S01]  /*45d0*/  @!P0 FFMA.FTZ R6, R48, R49, R6 ;  /* 0x0000003130068223 */ /* 0x000fe20000010006 */
[--C-:B------:R-:W-:Y:S01]  /*45e0*/  @!P0 HADD2.F32 R9, -RZ, R8.reuse.H0_H0 ;  /* 0x20000008ff098230 */ /* 0x100fe20000004100 */
[----:B------:R-:W-:Y:S01]  /*45f0*/  @!P0 FMUL.FTZ R28, R50, R11 ;  /* 0x0000000b321c8220 */ /* 0x000fe20000410000 */
[----:B------:R-:W-:Y:S01]  /*4600*/  @!P0 HADD2.F32 R10, -RZ, R8.H1_H1 ;  /* 0x30000008ff0a8230 */ /* 0x000fe20000004100 */
[----:B------:R-:W-:Y:S01]  /*4610*/  @!P0 FMUL.FTZ R21, R52, R20 ;  /* 0x0000001434158220 */ /* 0x000fe20000410000 */
[----:B------:R-:W-:Y:S01]  /*4620*/  @!P0 F2FP.PACK_AB R46, R84, R85 ;  /* 0x00000055542e823e */ /* 0x000fe200000000ff */
[C---:B------:R-:W-:Y:S01]  /*4630*/  @!P0 FMUL.FTZ R8, R9.reuse, R11 ;  /* 0x0000000b09088220 */ /* 0x040fe20000410000 */
[----:B------:R-:W-:Y:S01]  /*4640*/  @!P0 MOV R11, R63 ;  /* 0x0000003f000b8202 */ /* 0x000fe20000000f00 */
[----:B------:R-:W-:Y:S01]  /*4650*/  @!P0 FFMA.FTZ R83, R9, R51, -R28 ;  /* 0x0000003309538223 */ /* 0x000fe2000001081c */
[----:B------:R-:W-:Y:S01]  /*4660*/  @!P0 MOV R17, R46 ;  /* 0x0000002e00118202 */ /* 0x000fe20000000f00 */
[C---:B------:R-:W-:Y:S01]  /*4670*/  @!P0 FMUL.FTZ R9, R10.reuse, R20 ;  /* 0x000000140a098220 */ /* 0x040fe20000410000 */
[----:B------:R-:W-:Y:S01]  /*4680*/  @!P0 HADD2.F32 R28, -RZ, R30.H0_H0 ;  /* 0x2000001eff1c8230 */ /* 0x000fe20000004100 */
[----:B------:R-:W-:Y:S01]  /*4690*/  @!P0 FFMA.FTZ R82, R10, R53, -R21 ;  /* 0x000000350a528223 */ /* 0x000fe20000010815 */
[----:B------:R-:W-:Y:S01]  /*46a0*/  @!P0 MOV R10, R19 ;  /* 0x00000013000a8202 */ /* 0x000fe20000000f00 */
[----:B------:R-:W-:Y:S01]  /*46b0*/  @!P0 FFMA.FTZ R8, R50, R51, R8 ;  /* 0x0000003332088223 */ /* 0x000fe20000010008 */
[----:B------:R-:W-:Y:S01]  /*46c0*/  @!P0 HADD2.F32 R21, -RZ, R29.H0_H0 ;  /* 0x2000001dff158230 */ /* 0x000fe20000004100 */
[----:B------:R-:W-:Y:S01]  /*46d0*/  @!P0 FFMA.FTZ R9, R52, R53, R9 ;  /* 0x0000003534098223 */ /* 0x000fe20000010009 */
[--C-:B------:R-:W-:Y:S01]  /*46e0*/  @!P0 HADD2.F32 R29, -RZ, R11.reuse.H0_H0 ;  /* 0x2000000bff1d8230 */ /* 0x100fe20000004100 */
[----:B------:R-:W-:Y:S01]  /*46f0*/  @!P0 F2FP.PACK_AB R5, R6, R5 ;  /* 0x000000050605823e */ /* 0x000fe200000000ff */
[----:B------:R-:W-:Y:S02]  /*4700*/  @!P0 HADD2.F32 R30, -RZ, R11.H1_H1 ;  /* 0x3000000bff1e8230 */ /* 0x000fe40000004100 */
[--C-:B------:R-:W-:Y:S01]  /*4710*/  @!P0 HADD2.F32 R11, -RZ, R10.reuse.H0_H0 ;  /* 0x2000000aff0b8230 */ /* 0x100fe20000004100 */
[-C--:B------:R-:W-:Y:S01]  /*4720*/  @!P0 FMUL.FTZ R81, R29, R21.reuse ;  /* 0x000000151d518220 */ /* 0x080fe20000410000 */
[----:B------:R-:W-:Y:S01]  /*4730*/  @!P0 HADD2.F32 R20, -RZ, R10.H1_H1 ;  /* 0x3000000aff148230 */ /* 0x000fe20000004100 */
[----:B------:R-:W-:Y:S01]  /*4740*/  @!P0 FMUL.FTZ R68, R30, R28 ;  /* 0x0000001c1e448220 */ /* 0x000fe20000410000 */
[----:B------:R-:W-:Y:S01]  /*4750*/  @!P0 F2FP.PACK_AB R8, R9, R8 ;  /* 0x000000080908823e */ /* 0x000fe200000000ff */
[C---:B------:R-:W-:Y:S01]  /*4760*/  @!P0 FMUL.FTZ R10, R11.reuse, R21 ;  /* 0x000000150b0a8220 */ /* 0x040fe20000410000 */
[----:B------:R-:W-:Y:S01]  /*4770*/  @!P0 F2FP.PACK_AB R21, R82, R83 ;  /* 0x000000535215823e */ /* 0x000fe200000000ff */
[----:B------:R-:W-:Y:S01]  /*4780*/  @!P0 FFMA.FTZ R81, R11, R54, -R81 ;  /* 0x000000360b518223 */ /* 0x000fe20000010851 */
[----:B------:R-:W-:Y:S01]  /*4790*/  @!P0 MOV R61, R5 ;  /* 0x00000005003d8202 */ /* 0x000fe20000000f00 */
[----:B------:R-:W-:Y:S01]  /*47a0*/  @!P0 FMUL.FTZ R11, R20, R28 ;  /* 0x0000001c140b8220 */ /* 0x000fe20000410000 */
        /* <DEDUP_REMOVED lines=17> */
.L_x_426:
[----:B------:R-:W-:Y:S05]  /*48c0*/  BSYNC B0 ;  /* 0x0000000000007941 */ /* 0x000fea0003800000 */
.L_x_425:
[----:B------:R-:W-:Y:S01]  /*48d0*/  ISETP.GE.AND P0, PT, R31, c[0x0][0x1d4], PT ;  /* 0x000075001f007a0c */ /* 0x000fe20003f06270 */
[----:B------:R-:W-:Y:S01]  /*48e0*/  @!UPT UIADD3 URZ, URZ, URZ, URZ ;  /* 0x0000003f3f3ff290 */ /* 0x000fe2000fffe03f */
[----:B------:R-:W-:Y:S11]  /*48f0*/  BSSY B0, `(.L_x_427) ;  /* 0x0000078000007945 */ /* 0x000ff60003800000 */
[----:B------:R-:W-:-:S05]  /*4900*/  @P0 BRA `(.L_x_428) ;  /* 0x0000076000000947 */ /* 0x000fca0003800000 */
[----:B------:R-:W-:Y:S01]  /*4910*/  SEL R3, R77, R76, !P1 ;  /* 0x0000004c4d037207 */ /* 0x000fe20004800000 */
[----:B-1----:R-:W1:Y:S01]  /*4920*/  LDS.128 R16, [R136+0x3c80] ;  /* 0x003c800088107984 */ /* 0x002e620000000c00 */
[----:B------:R-:W-:Y:S02]  /*4930*/  ISETP.GE.AND P0, PT, R31, c[0x0][0x27c], PT ;  /* 0x00009f001f007a0c */ /* 0x000fe40003f06270 */
[----:B------:R-:W-:Y:S04]  /*4940*/  SHF.R.S32.HI R4, RZ, 0x1f, R3 ;  /* 0x0000001fff047819 */ /* 0x000fe80000011403 */
[----:B------:R-:W-:Y:S04]  /*4950*/  LEA.HI R3, R4, R3, RZ, 0x4 ;  /* 0x0000000304037211 */ /* 0x000fe800078f20ff */
[----:B------:R-:W-:Y:S03]  /*4960*/  LEA.HI.SX32 R3, R3, R74, 0x1c ;  /* 0x0000004a03037211 */ /* 0x000fe600078fe2ff */
[----:B------:R-:W-:Y:S01]  /*4970*/  @!P0 SHF.R.U64 R5, R12, 0x10, R13 ;  /* 0x000000100c058819 */ /* 0x000fe2000000120d */
[----:B------:R-:W-:Y:S01]  /*4980*/  @!P0 HADD2.F32 R12, -RZ, R69.H0_H0 ;  /* 0x20000045ff0c8230 */ /* 0x000fe20000004100 */
[----:B------:R-:W-:Y:S01]  /*4990*/  SHF.R.S32.HI R4, RZ, 0x1f, R3 ;  /* 0x0000001fff047819 */ /* 0x000fe20000011403 */
[--C-:B------:R-:W-:Y:S01]  /*49a0*/  @!P0 HADD2.F32 R47, -RZ, R70.reuse.H0_H0 ;  /* 0x20000046ff2f8230 */ /* 0x100fe20000004100 */
[----:B------:R-:W-:Y:S01]  /*49b0*/  SHF.L.U32 R51, R3, 0x3, RZ ;  /* 0x0000000303337819 */ /* 0x000fe200000006ff */
[----:B------:R-:W-:Y:S01]  /*49c0*/  @!P0 HADD2.F32 R8, -RZ, R5.H0_H0 ;  /* 0x20000005ff088230 */ /* 0x000fe20000004100 */
[----:B------:R-:W-:Y:S01]  /*49d0*/  LEA.HI R4, R4, R3, RZ, 0x2 ;  /* 0x0000000304047211 */ /* 0x000fe200078f10ff */
[----:B------:R-:W-:Y:S01]  /*49e0*/  @!P0 HADD2.F32 R30, -RZ, R70.H1_H1 ;  /* 0x30000046ff1e8230 */ /* 0x000fe20000004100 */
[----:B------:R-:W-:Y:S02]  /*49f0*/  @!P0 SHF.R.U32.HI R10, RZ, 0x10, R13 ;  /* 0x00000010ff0a8819 */ /* 0x000fe4000001160d */
[----:B------:R-:W-:Y:S02]  /*4a00*/  SHF.R.S32.HI R3, RZ, 0x2, R4 ;  /* 0x00000002ff037819 */ /* 0x000fe40000011404 */
[----:B------:R-:W-:Y:S01]  /*4a10*/  LOP3.LUT R4, R105, 0x18, R51, 0xf8, !PT ;  /* 0x0000001869047812 */ /* 0x000fe200078ef833 */
[----:B------:R-:W-:Y:S01]  /*4a20*/  @!P0 HADD2.F32 R10, -RZ, R10.H0_H0 ;  /* 0x2000000aff0a8230 */ /* 0x000fe20000004100 */
[----:B------:R-:W-:Y:S01]  /*4a30*/  @!P0 SHF.R.U64 R20, R56, 0x10, R57 ;  /* 0x0000001038148819 */ /* 0x000fe20000001239 */
[----:B------:R-:W-:Y:S01]  /*4a40*/  IMAD R3, R3, 0x600, R7 ;  /* 0x0000060003037824 */ /* 0x000fe200078e0207 */
[----:B------:R-:W-:Y:S02]  /*4a50*/  LOP3.LUT R4, R4, R106, RZ, 0x3c, !PT ;  /* 0x0000006a04047212 */ /* 0x000fe400078e3cff */
[--C-:B------:R-:W-:Y:S02]  /*4a60*/  @!P0 SHF.R.U32.HI R11, RZ, 0x10, R15.reuse ;  /* 0x00000010ff0b8819 */ /* 0x100fe4000001160f */
[----:B------:R-:W-:Y:S01]  /*4a70*/  @!P0 SHF.R.U64 R14, R14, 0x10, R15 ;  /* 0x000000100e0e8819 */ /* 0x000fe2000000120f */
[----:B------:R-:W-:Y:S01]  /*4a80*/  IMAD.IADD R3, R3, 0x1, R4 ;  /* 0x0000000103037824 */ /* 0x000fe200078e0204 */
[----:B------:R-:W-:Y:S01]  /*4a90*/  @!P0 HADD2.F32 R4, -RZ, R33.H0_H0 ;  /* 0x20000021ff048230 */ /* 0x000fe20000004100 */
[----:B------:R-:W-:Y:S01]  /*4aa0*/  @!P0 SHF.R.U32.HI R28, RZ, 0x10, R57 ;  /* 0x00000010ff1c8819 */ /* 0x000fe20000011639 */
[----:B------:R-:W-:Y:S01]  /*4ab0*/  @!P0 HADD2.F32 R15, -RZ, R20.H0_H0 ;  /* 0x20000014ff0f8230 */ /* 0x000fe20000004100 */
[--C-:B------:R-:W-:Y:S01]  /*4ac0*/  @!P0 SHF.R.U32.HI R49, RZ, 0x10, R59.reuse ;  /* 0x00000010ff318819 */ /* 0x100fe2000001163b */
[----:B------:R-:W-:Y:S01]  /*4ad0*/  @!P0 HADD2.F32 R11, -RZ, R11.H0_H0 ;  /* 0x2000000bff0b8230 */ /* 0x000fe20000004100 */
[----:B------:R-:W-:Y:S01]  /*4ae0*/  SHF.L.U32 R3, R3, 0x1, RZ ;  /* 0x0000000103037819 */ /* 0x000fe200000006ff */
[----:B------:R-:W-:Y:S01]  /*4af0*/  @!P0 HADD2.F32 R28, -RZ, R28.H0_H0 ;  /* 0x2000001cff1c8230 */ /* 0x000fe20000004100 */
[----:B------:R-:W-:Y:S01]  /*4b00*/  @!P0 SHF.R.U64 R58, R58, 0x10, R59 ;  /* 0x000000103a3a8819 */ /* 0x000fe2000000123b */
[----:B------:R-:W-:Y:S02]  /*4b10*/  @!P0 HADD2.F32 R49, -RZ, R49.H0_H0 ;  /* 0x20000031ff318230 */ /* 0x000fe40000004100 */
[----:B------:R1:W2:Y:S01]  /*4b20*/  LDS.128 R52, [R3+0x3c80] ;  /* 0x003c800003347984 */ /* 0x0002a20000000c00 */
        /* <DEDUP_REMOVED lines=9> */
[-C--:B------:R-:W-:Y:S02]  /*4bc0*/  @!P0 FMUL.FTZ R20, R13, R8.reuse ;  /* 0x000000080d148220 */ /* 0x080fe40000410000 */
[----:B------:R-:W-:Y:S02]  /*4bd0*/  @!P0 FMUL.FTZ R4, R5, R8 ;  /* 0x0000000805048220 */ /* 0x000fe40000410000 */
        /* <DEDUP_REMOVED lines=8> */
[----:B------:R-:W-:Y:S01]  /*4c60*/  @!P0 MOV R12, R55 ;  /* 0x00000037000c8202 */ /* 0x000fe20000000f00 */
[----:B------:R-:W-:Y:S02]  /*4c70*/  @!P0 HADD2.F32 R21, -RZ, R8.H1_H1 ;  /* 0x30000008ff158230 */ /* 0x000fe40000004100 */
[----:B------:R-:W-:Y:S01]  /*4c80*/  @!P0 HADD2.F32 R20, -RZ, R69.H1_H1 ;  /* 0x30000045ff148230 */ /* 0x000fe20000004100 */
[----:B------:R-:W-:Y:S01]  /*4c90*/  @!P0 F2FP.PACK_AB R3, R4, R3 ;  /* 0x000000030403823e */ /* 0x000fe200000000ff */
[--C-:B------:R-:W-:Y:S01]  /*4ca0*/  @!P0 HADD2.F32 R9, -RZ, R6.reuse.H0_H0 ;  /* 0x20000006ff098230 */ /* 0x100fe20000004100 */
[----:B------:R-:W-:Y:S01]  /*4cb0*/  @!P0 FMUL.FTZ R13, R21, R10 ;  /* 0x0000000a150d8220 */ /* 0x000fe20000410000 */
[----:B------:R-:W-:Y:S01]  /*4cc0*/  @!P0 HADD2.F32 R8, -RZ, R6.H1_H1 ;  /* 0x30000006ff088230 */ /* 0x000fe20000004100 */
[----:B------:R-:W-:Y:S01]  /*4cd0*/  @!P0 FMUL.FTZ R6, R15, R5 ;  /* 0x000000050f068220 */ /* 0x000fe20000410000 */
[----:B------:R-:W-:Y:S01]  /*4ce0*/  @!P0 MOV R52, R3 ;  /* 0x0000000300348202 */ /* 0x000fe20000000f00 */
[C---:B------:R-:W-:Y:S01]  /*4cf0*/  @!P0 FMUL.FTZ R5, R9.reuse, R5 ;  /* 0x0000000509058220 */ /* 0x040fe20000410000 */
[--C-:B------:R-:W-:Y:S01]  /*4d00*/  @!P0 HADD2.F32 R46, -RZ, R12.reuse.H0_H0 ;  /* 0x2000000cff2e8230 */ /* 0x100fe20000004100 */
[----:B------:R-:W-:Y:S01]  /*4d10*/  @!P0 FFMA.FTZ R61, R9, R20, -R6 ;  /* 0x00000014093d8223 */ /* 0x000fe20000010806 */
[----:B------:R-:W-:Y:S01]  /*4d20*/  @!P0 HADD2.F32 R48, -RZ, R12.H1_H1 ;  /* 0x3000000cff308230 */ /* 0x000fe20000004100 */
[C---:B------:R-:W-:Y:S01]  /*4d30*/  @!P0 FMUL.FTZ R6, R8.reuse, R10 ;  /* 0x0000000a08068220 */ /* 0x040fe20000410000 */
[----:B------:R-:W-:Y:S01]  /*4d40*/  @!P0 HADD2.F32 R10, -RZ, R34.H0_H0 ;  /* 0x20000022ff0a8230 */ /* 0x000fe20000004100 */
[----:B------:R-:W-:Y:S02]  /*4d50*/  @!P0 FFMA.FTZ R60, R8, R28, -R13 ;  /* 0x0000001c083c8223 */ /* 0x000fe4000001080d */
[----:B------:R-:W-:Y:S02]  /*4d60*/  @!P0 IMAD.MOV.U32 R8, RZ, RZ, R19 ;  /* 0x000000ffff088224 */ /* 0x000fe400078e0013 */
[----:B------:R-:W-:Y:S02]  /*4d70*/  @!P0 FMUL.FTZ R12, R46, R10 ;  /* 0x0000000a2e0c8220 */ /* 0x000fe40000410000 */
[----:B------:R-:W-:Y:S01]  /*4d80*/  @!P0 FMUL.FTZ R13, R48, R11 ;  /* 0x0000000b300d8220 */ /* 0x000fe20000410000 */
[--C-:B------:R-:W-:Y:S01]  /*4d90*/  @!P0 HADD2.F32 R9, -RZ, R8.reuse.H0_H0 ;  /* 0x20000008ff098230 */ /* 0x100fe20000004100 */
[----:B------:R-:W-:Y:S01]  /*4da0*/  @!P0 FFMA.FTZ R5, R15, R20, R5 ;  /* 0x000000140f058223 */ /* 0x000fe20000010005 */
[----:B------:R-:W-:Y:S01]  /*4db0*/  @!P0 HADD2.F32 R8, -RZ, R8.H1_H1 ;  /* 0x30000008ff088230 */ /* 0x000fe20000004100 */
[----:B------:R-:W-:Y:S01]  /*4dc0*/  @!P0 FFMA.FTZ R6, R21, R28, R6 ;  /* 0x0000001c15068223 */ /* 0x000fe20000010006 */
[----:B------:R-:W-:Y:S01]  /*4dd0*/  @!P0 F2FP.PACK_AB R15, R60, R61 ;  /* 0x0000003d3c0f823e */ /* 0x000fe200000000ff */
[C---:B------:R-:W-:Y:S01]  /*4de0*/  @!P0 FFMA.FTZ R59, R9.reuse, R47, -R12 ;  /* 0x0000002f093b8223 */ /* 0x040fe2000001080c */
[----:B------:R-:W-:Y:S01]  /*4df0*/  @!P0 MOV R12, R54 ;  /* 0x00000036000c8202 */ /* 0x000fe20000000f00 */
[----:B------:R-:W-:Y:S01]  /*4e00*/  @!P0 FMUL.FTZ R10, R9, R10 ;  /* 0x0000000a090a8220 */ /* 0x000fe20000410000 */
[----:B------:R-:W-:Y:S01]  /*4e10*/  @!P0 MOV R9, R18 ;  /* 0x0000001200098202 */ /* 0x000fe20000000f00 */
[C---:B------:R-:W-:Y:S01]  /*4e20*/  @!P0 FMUL.FTZ R11, R8.reuse, R11 ;  /* 0x0000000b080b8220 */ /* 0x040fe20000410000 */
[----:B------:R-:W-:Y:S01]  /*4e30*/  @!P0 MOV R17, R15 ;  /* 0x0000000f00118202 */ /* 0x000fe20000000f00 */
[----:B------:R-:W-:Y:S01]  /*4e40*/  @!P0 FFMA.FTZ R57, R8, R49, -R13 ;  /* 0x0000003108398223 */ /* 0x000fe2000001080d */
[----:B------:R-:W-:Y:S01]  /*4e50*/  @!P0 HADD2.F32 R8, -RZ, R34.H1_H1 ;  /* 0x30000022ff088230 */ /* 0x000fe20000004100 */
[----:B------:R-:W-:Y:S01]  /*4e60*/  @!P0 F2FP.PACK_AB R5, R6, R5 ;  /* 0x000000050605823e */ /* 0x000fe200000000ff */
[--C-:B------:R-:W-:Y:S02]  /*4e70*/  @!P0 HADD2.F32 R29, -RZ, R12.reuse.H0_H0 ;  /* 0x2000000cff1d8230 */ /* 0x100fe40000004100 */
[--C-:B------:R-:W-:Y:S01]  /*4e80*/  @!P0 HADD2.F32 R13, -RZ, R9.reuse.H0_H0 ;  /* 0x20000009ff0d8230 */ /* 0x100fe20000004100 */
[----:B------:R-:W-:Y:S01]  /*4e90*/  @!P0 MOV R53, R5 ;  /* 0x0000000500358202 */ /* 0x000fe20000000f00 */
[----:B------:R-:W-:Y:S02]  /*4ea0*/  @!P0 HADD2.F32 R33, -RZ, R12.H1_H1 ;  /* 0x3000000cff218230 */ /* 0x000fe40000004100 */
[----:B------:R-:W-:Y:S01]  /*4eb0*/  @!P0 HADD2.F32 R12, -RZ, R9.H1_H1 ;  /* 0x30000009ff0c8230 */ /* 0x000fe20000004100 */
[-C--:B------:R-:W-:Y:S01]  /*4ec0*/  @!P0 FMUL.FTZ R9, R29, R8.reuse ;  /* 0x000000081d098220 */ /* 0x080fe20000410000 */
[----:B------:R-:W-:Y:S01]  /*4ed0*/  @!P0 HADD2.F32 R34, -RZ, R58.H0_H0 ;  /* 0x2000003aff228230 */ /* 0x000fe20000004100 */
[C---:B------:R-:W-:Y:S02]  /*4ee0*/  @!P0 FMUL.FTZ R8, R13.reuse, R8 ;  /* 0x000000080d088220 */ /* 0x040fe40000410000 */
[----:B------:R-:W-:Y:S01]  /*4ef0*/  @!P0 FFMA.FTZ R56, R13, R30, -R9 ;  /* 0x0000001e0d388223 */ /* 0x000fe20000010809 */
[----:B------:R-:W-:Y:S01]  /*4f00*/  @!P0 F2FP.PACK_AB R13, R57, R59 ;  /* 0x0000003b390d823e */ /* 0x000fe200000000ff */
[----:B------:R-:W-:Y:S02]  /*4f10*/  @!P0 FMUL.FTZ R9, R12, R14 ;  /* 0x0000000e0c098220 */ /* 0x000fe40000410000 */
[----:B------:R-:W-:Y:S02]  /*4f20*/  @!P0 FFMA.FTZ R8, R29, R30, R8 ;  /* 0x0000001e1d088223 */ /* 0x000fe40000010008 */
[C---:B------:R-:W-:Y:S01]  /*4f30*/  @!P0 FMUL.FTZ R50, R33.reuse, R14 ;  /* 0x0000000e21328220 */ /* 0x040fe20000410000 */
[----:B------:R-:W-:Y:S01]  /*4f40*/  @!P0 F2FP.PACK_AB R14, R62, R63 ;  /* 0x0000003f3e0e823e */ /* 0x000fe200000000ff */
[-C--:B------:R-:W-:Y:S02]  /*4f50*/  @!P0 FFMA.FTZ R9, R33, R34.reuse, R9 ;  /* 0x0000002221098223 */ /* 0x080fe40000010009 */
        /* <DEDUP_REMOVED lines=17> */
.L_x_428:
[----:B------:R-:W-:Y:S05]  /*5070*/  BSYNC B0 ;  /* 0x0000000000007941 */ /* 0x000fea0003800000 */
.L_x_427:
[----:B------:R-:W-:Y:S11]  /*5080*/  ISETP.GE.AND P0, PT, R32, c[0x0][0x1d4], PT ;  /* 0x0000750020007a0c */ /* 0x000ff60003f06270 */
[----:B------:R-:W-:Y:S02]  /*5090*/  @!UPT UIADD3 URZ, URZ, URZ, URZ ;  /* 0x0000003f3f3ff290 */ /* 0x000fe4000fffe03f */
[----:B------:R-:W-:-:S05]  /*50a0*/  @P0 BRA `(.L_x_412) ;  /* 0x00000a0000000947 */ /* 0x000fca0003800000 */
[----:B------:R-:W-:Y:S01]  /*50b0*/  SEL R3, R77, R76, !P3 ;  /* 0x0000004c4d037207 */ /* 0x000fe20005800000 */
[----:B-1----:R-:W-:Y:S01]  /*50c0*/  LDS.128 R16, [R121+0x3c80] ;  /* 0x003c800079107984 */ /* 0x002fe20000000c00 */
[----:B----4-:R-:W-:Y:S02]  /*50d0*/  IADD3 R56, P0, R78, R137, RZ ;  /* 0x000000894e387210 */ /* 0x010fe40007f1e0ff */
[----:B------:R-:W-:Y:S02]  /*50e0*/  SHF.R.S32.HI R4, RZ, 0x1f, R3 ;  /* 0x0000001fff047819 */ /* 0x000fe40000011403 */
[----:B---3--:R-:W-:Y:S02]  /*50f0*/  IADD3.X R57, R79, R138, RZ, P0, !PT ;  /* 0x0000008a4f397210 */ /* 0x008fe400007fe4ff */
[----:B------:R-:W-:Y:S02]  /*5100*/  LEA.HI R3, R4, R3, RZ, 0x4 ;  /* 0x0000000304037211 */ /* 0x000fe400078f20ff */
[----:B------:R-:W-:Y:S02]  /*5110*/  ISETP.GE.AND P0, PT, R32, c[0x0][0x27c], PT ;  /* 0x00009f0020007a0c */ /* 0x000fe40003f06270 */
[----:B------:R-:W-:Y:S04]  /*5120*/  LEA.HI.SX32 R3, R3, R73, 0x1c ;  /* 0x0000004903037211 */ /* 0x000fe800078fe2ff */
[----:B------:R-:W-:Y:S01]  /*5130*/  SHF.R.S32.HI R4, RZ, 0x1f, R3 ;  /* 0x0000001fff047819 */ /* 0x000fe20000011403 */
[----:B------:R-:W-:Y:S03]  /*5140*/  IMAD.SHL.U32 R46, R3, 0x8, RZ ;  /* 0x00000008032e7824 */ /* 0x000fe600078e00ff */
[----:B------:R-:W-:Y:S03]  /*5150*/  LEA.HI R4, R4, R3, RZ, 0x2 ;  /* 0x0000000304047211 */ /* 0x000fe600078f10ff */
[----:B------:R-:W-:Y:S01]  /*5160*/  @!P0 SHF.R.U64 R5, R24, 0x10, R25 ;  /* 0x0000001018058819 */ /* 0x000fe20000001219 */
[----:B------:R-:W-:Y:S01]  /*5170*/  @!P0 HADD2.F32 R12, -RZ, R71.H0_H0 ;  /* 0x20000047ff0c8230 */ /* 0x000fe20000004100 */
[----:B------:R-:W-:Y:S01]  /*5180*/  SHF.R.S32.HI R3, RZ, 0x2, R4 ;  /* 0x00000002ff037819 */ /* 0x000fe20000011404 */
[--C-:B------:R-:W-:Y:S01]  /*5190*/  @!P0 HADD2.F32 R30, -RZ, R72.reuse.H0_H0 ;  /* 0x20000048ff1e8230 */ /* 0x100fe20000004100 */
[----:B------:R-:W-:Y:S01]  /*51a0*/  LOP3.LUT R4, R105, 0x18, R46, 0xf8, !PT ;  /* 0x0000001869047812 */ /* 0x000fe200078ef82e */
[----:B------:R-:W-:Y:S01]  /*51b0*/  @!P0 HADD2.F32 R8, -RZ, R5.H0_H0 ;  /* 0x20000005ff088230 */ /* 0x000fe20000004100 */
[----:B------:R-:W-:Y:S01]  /*51c0*/  @!P0 SHF.R.U64 R14, R26, 0x10, R27 ;  /* 0x000000101a0e8819 */ /* 0x000fe2000000121b */
[----:B------:R-:W-:Y:S01]  /*51d0*/  IMAD R3, R3, 0x600, R7 ;  /* 0x0000060003037824 */ /* 0x000fe200078e0207 */
[----:B------:R-:W-:Y:S01]  /*51e0*/  LOP3.LUT R4, R4, R106, RZ, 0x3c, !PT ;  /* 0x0000006a04047212 */ /* 0x000fe200078e3cff */
[----:B------:R-:W-:Y:S01]  /*51f0*/  @!P0 HADD2.F32 R26, -RZ, R72.H1_H1 ;  /* 0x30000048ff1a8230 */ /* 0x000fe20000004100 */
[----:B------:R-:W-:Y:S01]  /*5200*/  @!P0 SHF.R.U64 R15, R64, 0x10, R65 ;  /* 0x00000010400f8819 */ /* 0x000fe20000001241 */
[----:B------:R-:W-:Y:S01]  /*5210*/  @!P0 HADD2.F32 R14, -RZ, R14.H0_H0 ;  /* 0x2000000eff0e8230 */ /* 0x000fe20000004100 */
[----:B------:R-:W-:Y:S01]  /*5220*/  IADD3 R3, R3, R4, RZ ;  /* 0x0000000403037210 */ /* 0x000fe20007ffe0ff */
[----:B------:R-:W-:Y:S01]  /*5230*/  @!P0 HADD2.F32 R4, -RZ, R35.H0_H0 ;  /* 0x20000023ff048230 */ /* 0x000fe20000004100 */
[----:B------:R-:W-:Y:S01]  /*5240*/  @!P0 SHF.R.U32.HI R10, RZ, 0x10, R25 ;  /* 0x00000010ff0a8819 */ /* 0x000fe20000011619 */
[----:B------:R-:W-:Y:S01]  /*5250*/  @!P0 HADD2.F32 R15, -RZ, R15.H0_H0 ;  /* 0x2000000fff0f8230 */ /* 0x000fe20000004100 */
[----:B------:R-:W-:Y:S01]  /*5260*/  @!P0 SHF.R.U32.HI R24, RZ, 0x10, R65 ;  /* 0x00000010ff188819 */ /* 0x000fe20000011641 */
[----:B------:R-:W-:Y:S01]  /*5270*/  IMAD.SHL.U32 R3, R3, 0x2, RZ ;  /* 0x0000000203037824 */ /* 0x000fe200078e00ff */
[----:B------:R-:W-:Y:S01]  /*5280*/  @!P0 SHF.R.U32.HI R11, RZ, 0x10, R27 ;  /* 0x00000010ff0b8819 */ /* 0x000fe2000001161b */
[----:B------:R-:W-:Y:S01]  /*5290*/  @!P0 HADD2.F32 R10, -RZ, R10.H0_H0 ;  /* 0x2000000aff0a8230 */ /* 0x000fe20000004100 */
[--C-:B------:R-:W-:Y:S01]  /*52a0*/  @!P0 SHF.R.U32.HI R34, RZ, 0x10, R67.reuse ;  /* 0x00000010ff228819 */ /* 0x100fe20000011643 */
[----:B------:R-:W-:Y:S01]  /*52b0*/  @!P0 HADD2.F32 R24, -RZ, R24.H0_H0 ;  /* 0x20000018ff188230 */ /* 0x000fe20000004100 */
[----:B------:R-:W1:Y:S01]  /*52c0*/  LDS.128 R48, [R3+0x3c80] ;  /* 0x003c800003307984 */ /* 0x000e620000000c00 */
[----:B------:R-:W-:Y:S01]  /*52d0*/  @!P0 HADD2.F32 R11, -RZ, R11.H0_H0 ;  /* 0x2000000bff0b8230 */ /* 0x000fe20000004100 */
[----:B------:R-:W-:Y:S01]  /*52e0*/  @!P0 SHF.R.U64 R28, R66, 0x10, R67 ;  /* 0x00000010421c8819 */ /* 0x000fe20000001243 */
[----:B------:R-:W-:Y:S04]  /*52f0*/  @!P0 HADD2.F32 R34, -RZ, R34.H0_H0 ;  /* 0x20000022ff228230 */ /* 0x000fe80000004100 */
[----:B------:R-:W-:Y:S01]  /*5300*/  @!P0 HADD2.F32 R28, -RZ, R28.H0_H0 ;  /* 0x2000001cff1c8230 */ /* 0x000fe20000004100 */
[----:B-1----:R-:W-:Y:S01]  /*5310*/  @!P0 IMAD.MOV.U32 R13, RZ, RZ, R48 ;  /* 0x000000ffff0d8224 */ /* 0x002fe200078e0030 */
[----:B------:R-:W-:Y:S04]  /*5320*/  @!P0 MOV R3, R16 ;  /* 0x0000001000038202 */ /* 0x000fe80000000f00 */
[----:B------:R-:W-:Y:S02]  /*5330*/  @!P0 HADD2.F32 R9, -RZ, R13.H0_H0 ;  /* 0x2000000dff098230 */ /* 0x000fe40000004100 */
[--C-:B------:R-:W-:Y:S02]  /*5340*/  @!P0 HADD2.F32 R6, -RZ, R3.reuse.H0_H0 ;  /* 0x20000003ff068230 */ /* 0x100fe40000004100 */
[----:B------:R-:W-:Y:S01]  /*5350*/  @!P0 HADD2.F32 R5, -RZ, R3.H1_H1 ;  /* 0x30000003ff058230 */ /* 0x000fe20000004100 */
[-C--:B------:R-:W-:Y:S01]  /*5360*/  @!P0 FMUL.FTZ R21, R9, R4.reuse ;  /* 0x0000000409158220 */ /* 0x080fe20000410000 */
[----:B------:R-:W-:Y:S01]  /*5370*/  @!P0 HADD2.F32 R13, -RZ, R13.H1_H1 ;  /* 0x3000000dff0d8230 */ /* 0x000fe20000004100 */
[C---:B------:R-:W-:Y:S02]  /*5380*/  @!P0 FMUL.FTZ R3, R6.reuse, R4 ;  /* 0x0000000406038220 */ /* 0x040fe40000410000 */
[-C--:B------:R-:W-:Y:S02]  /*5390*/  @!P0 FMUL.FTZ R4, R5, R8.reuse ;  /* 0x0000000805048220 */ /* 0x080fe40000410000 */
[----:B------:R-:W-:Y:S01]  /*53a0*/  @!P0 FMUL.FTZ R20, R13, R8 ;  /* 0x000000080d148220 */ /* 0x000fe20000410000 */
[----:B------:R-:W-:Y:S01]  /*53b0*/  @!P0 MOV R8, R49 ;  /* 0x0000003100088202 */ /* 0x000fe20000000f00 */
        /* <DEDUP_REMOVED lines=9> */
[--C-:B------:R-:W-:Y:S01]  /*5450*/  @!P0 HADD2.F32 R8, -RZ, R6.reuse.H1_H1 ;  /* 0x30000006ff088230 */ /* 0x100fe20000004100 */
[----:B------:R-:W-:Y:S01]  /*5460*/  @!P0 F2FP.PACK_AB R3, R4, R3 ;  /* 0x000000030403823e */ /* 0x000fe200000000ff */
[----:B------:R-:W-:Y:S01]  /*5470*/  @!P0 HADD2.F32 R20, -RZ, R71.H1_H1 ;  /* 0x30000047ff148230 */ /* 0x000fe20000004100 */
[----:B------:R-:W-:Y:S01]  /*5480*/  @!P0 FMUL.FTZ R13, R21, R10 ;  /* 0x0000000a150d8220 */ /* 0x000fe20000410000 */
[----:B------:R-:W-:Y:S01]  /*5490*/  @!P0 HADD2.F32 R9, -RZ, R6.H0_H0 ;  /* 0x20000006ff098230 */ /* 0x000fe20000004100 */
[----:B------:R-:W-:Y:S01]  /*54a0*/  @!P0 FMUL.FTZ R6, R15, R5 ;  /* 0x000000050f068220 */ /* 0x000fe20000410000 */
[--C-:B------:R-:W-:Y:S01]  /*54b0*/  @!P0 HADD2.F32 R29, -RZ, R12.reuse.H0_H0 ;  /* 0x2000000cff1d8230 */ /* 0x100fe20000004100 */
[C---:B------:R-:W-:Y:S01]  /*54c0*/  @!P0 FFMA.FTZ R53, R8.reuse, R24, -R13 ;  /* 0x0000001808358223 */ /* 0x040fe2000001080d */
[----:B------:R-:W-:Y:S01]  /*54d0*/  @!P0 HADD2.F32 R33, -RZ, R12.H1_H1 ;  /* 0x3000000cff218230 */ /* 0x000fe20000004100 */
[C---:B------:R-:W-:Y:S01]  /*54e0*/  @!P0 FFMA.FTZ R54, R9.reuse, R20, -R6 ;  /* 0x0000001409368223 */ /* 0x040fe20000010806 */
[----:B------:R-:W-:Y:S01]  /*54f0*/  @!P0 MOV R48, R3 ;  /* 0x0000000300308202 */ /* 0x000fe20000000f00 */
[----:B------:R-:W-:Y:S01]  /*5500*/  @!P0 FMUL.FTZ R6, R8, R10 ;  /* 0x0000000a08068220 */ /* 0x000fe20000410000 */
[----:B------:R-:W-:Y:S01]  /*5510*/  @!P0 MOV R8, R19 ;  /* 0x0000001300088202 */ /* 0x000fe20000000f00 */
[----:B------:R-:W-:Y:S01]  /*5520*/  @!P0 FMUL.FTZ R5, R9, R5 ;  /* 0x0000000509058220 */ /* 0x000fe20000410000 */
[----:B------:R-:W-:Y:S01]  /*5530*/  @!P0 HADD2.F32 R10, -RZ, R38.H0_H0 ;  /* 0x20000026ff0a8230 */ /* 0x000fe20000004100 */
[----:B------:R-:W-:Y:S02]  /*5540*/  @!P0 FMUL.FTZ R13, R33, R11 ;  /* 0x0000000b210d8220 */ /* 0x000fe40000410000 */
[----:B------:R-:W-:Y:S01]  /*5550*/  @!P0 FFMA.FTZ R5, R15, R20, R5 ;  /* 0x000000140f058223 */ /* 0x000fe20000010005 */
[--C-:B------:R-:W-:Y:S01]  /*5560*/  @!P0 HADD2.F32 R9, -RZ, R8.reuse.H0_H0 ;  /* 0x20000008ff098230 */ /* 0x100fe20000004100 */
[----:B------:R-:W-:Y:S01]  /*5570*/  @!P0 FMUL.FTZ R12, R29, R10 ;  /* 0x0000000a1d0c8220 */ /* 0x000fe20000410000 */
[----:B------:R-:W-:Y:S01]  /*5580*/  @!P0 F2FP.PACK_AB R15, R53, R54 ;  /* 0x00000036350f823e */ /* 0x000fe200000000ff */
[----:B------:R-:W-:Y:S01]  /*5590*/  @!P0 FFMA.FTZ R6, R21, R24, R6 ;  /* 0x0000001815068223 */ /* 0x000fe20000010006 */
[----:B------:R-:W-:Y:S01]  /*55a0*/  @!P0 HADD2.F32 R8, -RZ, R8.H1_H1 ;  /* 0x30000008ff088230 */ /* 0x000fe20000004100 */
[C---:B------:R-:W-:Y:S01]  /*55b0*/  @!P0 FFMA.FTZ R52, R9.reuse, R30, -R12 ;  /* 0x0000001e09348223 */ /* 0x040fe2000001080c */
[----:B------:R-:W-:Y:S01]  /*55c0*/  @!P0 MOV R12, R50 ;  /* 0x00000032000c8202 */ /* 0x000fe20000000f00 */
[----:B------:R-:W-:Y:S01]  /*55d0*/  @!P0 FMUL.FTZ R10, R9, R10 ;  /* 0x0000000a090a8220 */ /* 0x000fe20000410000 */
[----:B------:R-:W-:Y:S01]  /*55e0*/  @!P0 MOV R17, R15 ;  /* 0x0000000f00118202 */ /* 0x000fe20000000f00 */
[----:B------:R-:W-:Y:S01]  /*55f0*/  @!P0 IMAD.MOV.U32 R9, RZ, RZ, R18 ;  /* 0x000000ffff098224 */ /* 0x000fe200078e0012 */
[----:B------:R-:W-:Y:S01]  /*5600*/  @!P0 F2FP.PACK_AB R5, R6, R5 ;  /* 0x000000050605823e */ /* 0x000fe200000000ff */
[C---:B------:R-:W-:Y:S01]  /*5610*/  @!P0 FMUL.FTZ R11, R8.reuse, R11 ;  /* 0x0000000b080b8220 */ /* 0x040fe20000410000 */
[----:B------:R-:W-:Y:S01]  /*5620*/  @!P0 HADD2.F32 R25, -RZ, R12.H0_H0 ;  /* 0x2000000cff198230 */ /* 0x000fe20000004100 */
[----:B------:R-:W-:Y:S01]  /*5630*/  @!P0 FFMA.FTZ R47, R8, R34, -R13 ;  /* 0x00000022082f8223 */ /* 0x000fe2000001080d */
[----:B------:R-:W-:Y:S01]  /*5640*/  @!P0 HADD2.F32 R8, -RZ, R38.H1_H1 ;  /* 0x30000026ff088230 */ /* 0x000fe20000004100 */
[----:B------:R-:W-:Y:S01]  /*5650*/  @!P0 IMAD.MOV.U32 R49, RZ, RZ, R5 ;  /* 0x000000ffff318224 */ /* 0x000fe200078e0005 */
[----:B------:R-:W-:Y:S02]  /*5660*/  @!P0 HADD2.F32 R27, -RZ, R12.H1_H1 ;  /* 0x3000000cff1b8230 */ /* 0x000fe40000004100 */
[--C-:B------:R-:W-:Y:S02]  /*5670*/  @!P0 HADD2.F32 R13, -RZ, R9.reuse.H0_H0 ;  /* 0x20000009ff0d8230 */ /* 0x100fe40000004100 */
[----:B------:R-:W-:Y:S01]  /*5680*/  @!P0 HADD2.F32 R12, -RZ, R9.H1_H1 ;  /* 0x30000009ff0c8230 */ /* 0x000fe20000004100 */
[----:B------:R-:W-:Y:S02]  /*5690*/  @!P0 FMUL.FTZ R9, R25, R8 ;  /* 0x0000000819098220 */ /* 0x000fe40000410000 */
[----:B------:R-:W-:Y:S02]  /*56a0*/  @!P0 FMUL.FTZ R35, R27, R14 ;  /* 0x0000000e1b238220 */ /* 0x000fe40000410000 */
[C---:B------:R-:W-:Y:S02]  /*56b0*/  @!P0 FFMA.FTZ R38, R13.reuse, R26, -R9 ;  /* 0x0000001a0d268223 */ /* 0x040fe40000010809 */
[C---:B------:R-:W-:Y:S02]  /*56c0*/  @!P0 FFMA.FTZ R35, R12.reuse, R28, -R35 ;  /* 0x0000001c0c238223 */ /* 0x040fe40000010823 */
[----:B------:R-:W-:Y:S01]  /*56d0*/  @!P0 FMUL.FTZ R8, R13, R8 ;  /* 0x000000080d088220 */ /* 0x000fe20000410000 */
[----:B------:R-:W-:Y:S01]  /*56e0*/  @!P0 F2FP.PACK_AB R13, R47, R52 ;  /* 0x000000342f0d823e */ /* 0x000fe200000000ff */
        /* <DEDUP_REMOVED lines=10> */
[----:B------:R-:W-:Y:S03]  /*5790*/  @!P0 FFMA.FTZ R11, R33, R34, R11 ;  /* 0x00000022210b8223 */ /* 0x000fe6000001000b */
        /* <DEDUP_REMOVED lines=11> */
.L_x_408:
[----:B------:R1:W2:Y:S01]  /*5850*/  SHFL.IDX PT, R5, R30, RZ, 0x1e1f ;  /* 0x001e1fff1e057589 */ /* 0x0002a200000e0000 */
[----:B------:R-:W-:Y:S03]  /*5860*/  IMAD R3, R45, -0x30, R2 ;  /* 0xffffffd02d037824 */ /* 0x000fe600078e0202 */
[----:B------:R1:W3:Y:S02]  /*5870*/  SHFL.IDX PT, R4, R33, RZ, 0x1e1f ;  /* 0x001e1fff21047589 */ /* 0x0002e400000e0000 */
[----:B------:R-:W-:Y:S04]  /*5880*/  IMNMX R91, R3, 0x30, PT ;  /* 0x00000030035b7817 */ /* 0x000fe80003800200 */
[----:B------:R-:W-:Y:S11]  /*5890*/  ISETP.GT.AND P0, PT, R91, R39, PT ;  /* 0x000000275b00720c */ /* 0x000ff60003f04270 */
[----:B------:R-:W-:Y:S02]  /*58a0*/  @!UPT UIADD3 URZ, URZ, URZ, URZ ;  /* 0x0000003f3f3ff290 */ /* 0x000fe4000fffe03f */
[----:B------:R-:W-:-:S05]  /*58b0*/  @!P0 BRA `(.L_x_412) ;  /* 0x000001f000008947 */ /* 0x000fca0003800000 */
[----:B------:R-:W-:Y:S02]  /*58c0*/  ISETP.GE.AND P4, PT, R22, c[0x0][0x1d4], PT ;  /* 0x0000750016007a0c */ /* 0x000fe40003f86270 */
[----:B------:R-:W-:Y:S11]  /*58d0*/  ISETP.GE.AND P6, PT, R32, c[0x0][0x1d4], PT ;  /* 0x0000750020007a0c */ /* 0x000ff60003fc6270 */
[----:B------:R-:W4:Y:S01]  /*58e0*/  @!P4 LDS.128 R16, [R89+0x2400] ;  /* 0x002400005910c984 */ /* 0x000f220000000c00 */
[CC--:B---3--:R-:W-:Y:S04]  /*58f0*/  @!P4 LEA R10, P0, R22.reuse, R4.reuse, 0x1 ;  /* 0x00000004160ac211 */ /* 0x0c8fe800078008ff */
[-C--:B--2---:R-:W-:Y:S02]  /*5900*/  @!P4 LEA.HI.X R11, R22, R5.reuse, R23, 0x1, P0 ;  /* 0x00000005160bc211 */ /* 0x084fe400000f0c17 */
[----:B------:R-:W-:Y:S11]  /*5910*/  ISETP.GE.AND P0, PT, R31, c[0x0][0x1d4], PT ;  /* 0x000075001f007a0c */ /* 0x000ff60003f06270 */
[----:B------:R-:W-:Y:S02]  /*5920*/  @!UPT UIADD3 URZ, URZ, URZ, URZ ;  /* 0x0000003f3f3ff290 */ /* 0x000fe4000fffe03f */
[CC--:B------:R-:W-:Y:S04]  /*5930*/  @!P0 LEA R8, P5, R95.reuse, R4.reuse, 0x1 ;  /* 0x000000045f088211 */ /* 0x0c0fe800078a08ff */
[-C--:B------:R-:W-:Y:S02]  /*5940*/  @!P0 LEA.HI.X R9, R95, R5.reuse, R108, 0x1, P5 ;  /* 0x000000055f098211 */ /* 0x080fe400028f0c6c */
[CC--:B------:R-:W-:Y:S04]  /*5950*/  @!P6 LEA R12, P5, R94.reuse, R4.reuse, 0x1 ;  /* 0x000000045e0ce211 */ /* 0x0c0fe800078a08ff */
[-C--:B------:R-:W-:Y:S02]  /*5960*/  @!P6 LEA.HI.X R13, R94, R5.reuse, R107, 0x1, P5 ;  /* 0x000000055e0de211 */ /* 0x080fe400028f0c6b */
[----:B------:R-:W-:Y:S01]  /*5970*/  ISETP.GE.AND P5, PT, R102, c[0x0][0x1d4], PT ;  /* 0x0000750066007a0c */ /* 0x000fe20003fa6270 */
[----:B----4-:R2:W-:Y:S04]  /*5980*/  @!P4 ST.E.128 [R10.64], R16 ;  /* 0x000000100a00c985 */ /* 0x0105e8000c101d0c */
[----:B------:R-:W3:Y:S08]  /*5990*/  @!P0 LDS.128 R16, [R90+0x2400] ;  /* 0x002400005a108984 */ /* 0x000ef00000000c00 */
[CC--:B--2---:R-:W-:Y:S04]  /*59a0*/  @!P5 LEA R10, P4, R98.reuse, R4.reuse, 0x1 ;  /* 0x00000004620ad211 */ /* 0x0c4fe800078808ff */
[-C--:B------:R-:W-:Y:S02]  /*59b0*/  @!P5 LEA.HI.X R11, R98, R5.reuse, R111, 0x1, P4 ;  /* 0x00000005620bd211 */ /* 0x080fe400020f0c6f */
[----:B------:R-:W-:Y:S01]  /*59c0*/  ISETP.GE.AND P4, PT, R101, c[0x0][0x1d4], PT ;  /* 0x0000750065007a0c */ /* 0x000fe20003f86270 */
[----:B---3--:R2:W-:Y:S04]  /*59d0*/  @!P0 ST.E.128 [R8.64], R16 ;  /* 0x0000001008008985 */ /* 0x0085e8000c101d0c */
[----:B------:R-:W3:Y:S08]  /*59e0*/  @!P6 LDS.128 R16, [R89+0x3000] ;  /* 0x003000005910e984 */ /* 0x000ef00000000c00 */
[CC--:B--2---:R-:W-:Y:S04]  /*59f0*/  @!P4 LEA R8, P0, R97.reuse, R4.reuse, 0x1 ;  /* 0x000000046108c211 */ /* 0x0c4fe800078008ff */
[-C--:B------:R-:W-:Y:S02]  /*5a00*/  @!P4 LEA.HI.X R9, R97, R5.reuse, R110, 0x1, P0 ;  /* 0x000000056109c211 */ /* 0x080fe400000f0c6e */
[----:B------:R-:W-:Y:S01]  /*5a10*/  ISETP.GE.AND P0, PT, R100, c[0x0][0x1d4], PT ;  /* 0x0000750064007a0c */ /* 0x000fe20003f06270 */
[----:B---3--:R-:W-:Y:S04]  /*5a20*/  @!P6 ST.E.128 [R12.64], R16 ;  /* 0x000000100c00e985 */ /* 0x008fe8000c101d0c */
[----:B------:R-:W2:Y:S08]  /*5a30*/  @!P5 LDS.128 R12, [R90+0x3000] ;  /* 0x003000005a0cd984 */ /* 0x000eb00000000c00 */
[C---:B------:R-:W-:Y:S04]  /*5a40*/  @!P0 LEA R4, P6, R96.reuse, R4, 0x1 ;  /* 0x0000000460048211 */ /* 0x040fe800078c08ff */
[----:B------:R-:W-:Y:S01]  /*5a50*/  @!P0 LEA.HI.X R5, R96, R5, R109, 0x1, P6 ;  /* 0x0000000560058211 */ /* 0x000fe200030f0c6d */
[----:B--2---:R-:W-:Y:S04]  /*5a60*/  @!P5 ST.E.128 [R10.64], R12 ;  /* 0x0000000c0a00d985 */ /* 0x004fe8000c101d0c */
[----:B------:R-:W2:Y:S04]  /*5a70*/  @!P4 LDS.128 R12, [R89+0x3c00] ;  /* 0x003c0000590cc984 */ /* 0x000ea80000000c00 */
[----:B--2---:R-:W-:Y:S04]  /*5a80*/  @!P4 ST.E.128 [R8.64], R12 ;  /* 0x0000000c0800c985 */ /* 0x004fe8000c101d0c */
[----:B------:R-:W2:Y:S04]  /*5a90*/  @!P0 LDS.128 R8, [R90+0x3c00] ;  /* 0x003c00005a088984 */ /* 0x000ea80000000c00 */
[----:B--2---:R2:W-:Y:S02]  /*5aa0*/  @!P0 ST.E.128 [R4.64], R8 ;  /* 0x0000000804008985 */ /* 0x0045e4000c101d0c */
.L_x_412:
[----:B------:R-:W-:Y:S05]  /*5ab0*/  BSYNC B1 ;  /* 0x0000000000017941 */ /* 0x000fea0003800000 */
.L_x_407:
[----:B------:R-:W-:Y:S01]  /*5ac0*/  IMAD.IADD R3, R91, 0x1, -R120 ;  /* 0x000000015b037824 */ /* 0x000fe200078e0a78 */
[----:B------:R-:W-:Y:S01]  /*5ad0*/  ISETP.NE.AND P6, PT, R116, RZ, PT ;  /* 0x000000ff7400720c */ /* 0x000fe20003fc5270 */
[----:B-12--5:R-:W-:Y:S01]  /*5ae0*/  IMAD.WIDE R8, R45, 0x30, R118 ;  /* 0x000000302d087825 */ /* 0x026fe200078e0276 */
[----:B------:R-:W-:Y:S01]  /*5af0*/  P2R R13, PR, RZ, 0x2 ;  /* 0x00000002ff0d7803 */ /* 0x000fe20000000000 */
[----:B------:R-:W-:Y:S01]  /*5b00*/  BSSY B0, `(.L_x_429) ;  /* 0x0000058000007945 */ /* 0x000fe20003800000 */
[----:B------:R-:W-:Y:S01]  /*5b10*/  ISETP.GE.AND P0, PT, R3, 0x21, PT ;  /* 0x000000210300780c */ /* 0x000fe20003f06270 */
[----:B------:R-:W-:Y:S01]  /*5b20*/  IMAD R6, R104, c[0x0][0x218], RZ ;  /* 0x0000860068067a24 */ /* 0x000fe200078e02ff */
[----:B------:R-:W-:Y:S03]  /*5b30*/  ISETP.NE.AND P1, PT, R99, RZ, PT ;  /* 0x000000ff6300720c */ /* 0x000fe60003f25270 */
[----:B------:R-:W-:Y:S08]  /*5b40*/  IMAD R6, R92, c[0x0][0x21c], R6 ;  /* 0x000087005c067a24 */ /* 0x000ff000078e0206 */
[C---:B------:R-:W-:Y:S01]  /*5b50*/  @P0 IADD3 R12, P4, R8.reuse, 0x20, RZ ;  /* 0x00000020080c0810 */ /* 0x040fe20007f9e0ff */
[----:B------:R-:W-:Y:S04]  /*5b60*/  @P0 IMAD.MOV.U32 R11, RZ, RZ, R113 ;  /* 0x000000ffff0b0224 */ /* 0x000fe800078e0071 */
[----:B------:R-:W-:Y:S01]  /*5b70*/  @P0 IMAD.X R10, RZ, RZ, R9, P4 ;  /* 0x000000ffff0a0224 */ /* 0x000fe200020e0609 */
[----:B------:R-:W-:Y:S11]  /*5b80*/  ISETP.GE.AND P4, PT, R3, 0x1, PT ;  /* 0x000000010300780c */ /* 0x000ff60003f86270 */
[----:B------:R-:W-:Y:S02]  /*5b90*/  @!UPT UIADD3 URZ, URZ, URZ, URZ ;  /* 0x0000003f3f3ff290 */ /* 0x000fe4000fffe03f */
[----:B------:R-:W-:Y:S01]  /*5ba0*/  @P4 MOV R5, R113 ;  /* 0x0000007100054202 */ /* 0x000fe20000000f00 */
[----:B------:R-:W-:Y:S02]  /*5bb0*/  @P4 IMAD R3, R9, c[0x0][0x258], RZ ;  /* 0x0000960009034a24 */ /* 0x000fe400078e02ff */
[----:B---3--:R-:W-:Y:S04]  /*5bc0*/  @P4 IMAD.MOV.U32 R4, RZ, RZ, R114 ;  /* 0x000000ffff044224 */ /* 0x008fe800078e0072 */
[C---:B------:R-:W-:Y:S04]  /*5bd0*/  @P4 IMAD.WIDE.U32 R4, R8.reuse, c[0x0][0x258], R4 ;  /* 0x0000960008044a25 */ /* 0x040fe800078e0004 */
[----:B------:R-:W-:Y:S04]  /*5be0*/  @P4 IMAD R8, R8, c[0x0][0x25c], R3 ;  /* 0x0000970008084a24 */ /* 0x000fe800078e0203 */
[----:B------:R-:W-:Y:S01]  /*5bf0*/  @P4 IMAD.IADD R3, R5, 0x1, R8 ;  /* 0x0000000105034824 */ /* 0x000fe200078e0208 */
[C---:B------:R-:W-:Y:S04]  /*5c00*/  @P4 LEA R8, P5, R4.reuse, c[0x0][0x250], 0x1 ;  /* 0x0000940004084a11 */ /* 0x040fe800078a08ff */
[----:B------:R-:W-:Y:S01]  /*5c10*/  @P4 LEA.HI.X R9, R4, c[0x0][0x254], R3, 0x1, P5 ;  /* 0x0000950004094a11 */ /* 0x000fe200028f0c03 */
[----:B------:R-:W-:Y:S02]  /*5c20*/  IMAD R3, R103, c[0x0][0x208], RZ ;  /* 0x0000820067037a24 */ /* 0x000fe400078e02ff */
[----:B------:R-:W-:Y:S02]  /*5c30*/  IMAD.WIDE.U32 R4, R93, c[0x0][0x208], RZ ;  /* 0x000082005d047a25 */ /* 0x000fe400078e00ff */
[----:B------:R-:W-:Y:S01]  /*5c40*/  @!PT LDS RZ, [RZ] ;  /* 0x00000000fffff984 */ /* 0x000fe20000000800 */
[----:B------:R-:W-:Y:S01]  /*5c50*/  @!PT LDS RZ, [RZ] ;  /* 0x00000000fffff984 */ /* 0x000fe20000000800 */
[----:B------:R-:W-:Y:S01]  /*5c60*/  @!PT LDS RZ, [RZ] ;  /* 0x00000000fffff984 */ /* 0x000fe20000000800 */
[----:B------:R1:W-:Y:S01]  /*5c70*/  @P4 LDGSTS.E.BYPASS.LTC128B.128 [R88+0x1880], [R8.64], !P1 ;  /* 0x0188000008584fae */ /* 0x0003e2000c901d4c */
[----:B------:R-:W-:Y:S01]  /*5c80*/  ISETP.NE.AND P1, PT, R13, RZ, PT ;  /* 0x000000ff0d00720c */ /* 0x000fe20003f25270 */
[----:B------:R-:W-:Y:S04]  /*5c90*/  IMAD R3, R93, c[0x0][0x20c], R3 ;  /* 0x000083005d037a24 */ /* 0x000fe800078e0203 */
[----:B------:R-:W-:Y:S04]  /*5ca0*/  IMAD.IADD R5, R5, 0x1, R3 ;  /* 0x0000000105057824 */ /* 0x000fe800078e0203 */
[----:B------:R-:W-:Y:S05]  /*5cb0*/  IMAD.WIDE.U32 R4, R92, c[0x0][0x218], R4 ;  /* 0x000086005c047a25 */ /* 0x000fea00078e0004 */
[----:B------:R-:W-:Y:S01]  /*5cc0*/  IADD3 R3, P5, R160, R4, RZ ;  /* 0x00000004a0037210 */ /* 0x000fe20007fbe0ff */
[----:B------:R-:W-:Y:S01]  /*5cd0*/  @P0 IMAD R4, R10, c[0x0][0x258], RZ ;  /* 0x000096000a040a24 */ /* 0x000fe200078e02ff */
[----:B------:R-:W-:Y:S02]  /*5ce0*/  @P0 MOV R10, R114 ;  /* 0x00000072000a0202 */ /* 0x000fe40000000f00 */
[----:B------:R-:W-:Y:S01]  /*5cf0*/  IADD3.X R6, R150, R5, R6, P5, !PT ;  /* 0x0000000596067210 */ /* 0x000fe20002ffe406 */
[C---:B------:R-:W-:Y:S02]  /*5d00*/  @P0 IMAD R4, R12.reuse, c[0x0][0x25c], R4 ;  /* 0x000097000c040a24 */ /* 0x040fe400078e0204 */
[----:B------:R-:W-:Y:S05]  /*5d10*/  @P0 IMAD.WIDE.U32 R10, R12, c[0x0][0x258], R10 ;  /* 0x000096000c0a0a25 */ /* 0x000fea00078e000a */
[----:B------:R-:W-:Y:S02]  /*5d20*/  @P0 IADD3 R5, R11, R4, RZ ;  /* 0x000000040b050210 */ /* 0x000fe40007ffe0ff */
[C---:B------:R-:W-:Y:S04]  /*5d30*/  @P0 LEA R4, P5, R10.reuse, c[0x0][0x250], 0x1 ;  /* 0x000094000a040a11 */ /* 0x040fe800078a08ff */
[----:B------:R-:W-:Y:S02]  /*5d40*/  @P0 LEA.HI.X R5, R10, c[0x0][0x254], R5, 0x1, P5 ;  /* 0x000095000a050a11 */ /* 0x000fe400028f0c05 */
[C---:B------:R-:W-:Y:S04]  /*5d50*/  LEA R10, P5, R3.reuse, c[0x0][0x1f8], 0x1 ;  /* 0x00007e00030a7a11 */ /* 0x040fe800078a08ff */
[----:B------:R-:W-:Y:S02]  /*5d60*/  LEA.HI.X R6, R3, c[0x0][0x1fc], R6, 0x1, P5 ;  /* 0x00007f0003067a11 */ /* 0x000fe400028f0c06 */
[----:B------:R1:W2:Y:S01]  /*5d70*/  SHFL.IDX PT, R3, R10, RZ, 0x1e1f ;  /* 0x001e1fff0a037589 */ /* 0x0002a200000e0000 */
[----:B------:R-:W-:Y:S11]  /*5d80*/  ISETP.NE.AND P5, PT, R117, RZ, PT ;  /* 0x000000ff7500720c */ /* 0x000ff60003fa5270 */
[----:B------:R-:W-:Y:S02]  /*5d90*/  @!UPT UIADD3 URZ, URZ, URZ, URZ ;  /* 0x0000003f3f3ff290 */ /* 0x000fe4000fffe03f */
[----:B------:R1:W-:Y:S04]  /*5da0*/  @P4 LDGSTS.E.BYPASS.LTC128B.128 [R88+0x2480], [R8.64+0x40], !P5 ;  /* 0x0248004008584fae */ /* 0x0003e8000e901d4c */
[----:B------:R1:W-:Y:S01]  /*5db0*/  @P4 LDGSTS.E.BYPASS.LTC128B.128 [R88+0x3080], [R8.64+0x80], !P6 ;  /* 0x0308008008584fae */ /* 0x0003e2000f101d4c */
[----:B------:R-:W-:Y:S11]  /*5dc0*/  ISETP.NE.AND P4, PT, R99, RZ, PT ;  /* 0x000000ff6300720c */ /* 0x000ff60003f85270 */
[----:B------:R-:W-:Y:S02]  /*5dd0*/  @!UPT UIADD3 URZ, URZ, URZ, URZ ;  /* 0x0000003f3f3ff290 */ /* 0x000fe4000fffe03f */
[----:B------:R3:W-:Y:S04]  /*5de0*/  @P0 LDGSTS.E.BYPASS.LTC128B.128 [R88+0x2080], [R4.64], !P4 ;  /* 0x0208000004580fae */ /* 0x0007e8000e101d4c */
[----:B------:R3:W-:Y:S04]  /*5df0*/  @P0 LDGSTS.E.BYPASS.LTC128B.128 [R88+0x2c80], [R4.64+0x40], !P5 ;  /* 0x02c8004004580fae */ /* 0x0007e8000e901d4c */
[----:B------:R3:W-:Y:S01]  /*5e00*/  @P0 LDGSTS.E.BYPASS.LTC128B.128 [R88+0x3880], [R4.64+0x80], !P6 ;  /* 0x0388008004580fae */ /* 0x0007e2000f101d4c */
[----:B------:R-:W-:Y:S03]  /*5e10*/  ISETP.GT.AND P0, PT, R91, R39, PT ;  /* 0x000000275b00720c */ /* 0x000fe60003f04270 */
[----:B------:R-:W0:Y:S04]  /*5e20*/  LDGDEPBAR ;  /* 0x00000000000079af */ /* 0x000e280000000000 */
[----:B---3--:R1:W3:Y:S01]  /*5e30*/  SHFL.IDX PT, R4, R6, RZ, 0x1e1f ;  /* 0x001e1fff06047589 */ /* 0x0082e200000e0000 */
[----:B------:R-:W-:Y:S04]  /*5e40*/  DEPBAR.LE SB0, 0x0 ;  /* 0x000080000000791a */ /* 0x000fe80000000000 */
[----:B------:R-:W-:Y:S06]  /*5e50*/  BAR.SYNC.DEFER_BLOCKING 0x0 ;  /* 0x0000000000007b1d */ /* 0x000fec0000010000 */
[----:B------:R-:W-:-:S05]  /*5e60*/  @!P0 BRA `(.L_x_430) ;  /* 0x0000021000008947 */ /* 0x000fca0003800000 */
[----:B--2---:R-:W-:Y:S02]  /*5e70*/  ISETP.GE.AND P4, PT, R22, c[0x0][0x1d4], PT ;  /* 0x0000750016007a0c */ /* 0x004fe40003f86270 */
[----:B------:R-:W-:Y:S11]  /*5e80*/  ISETP.GE.AND P6, PT, R32, c[0x0][0x1d4], PT ;  /* 0x0000750020007a0c */ /* 0x000ff60003fc6270 */
[----:B------:R-:W2:Y:S01]  /*5e90*/  @!P4 LDS.128 R16, [R89] ;  /* 0x000000005910c984 */ /* 0x000ea20000000c00 */
[CC--:B-1----:R-:W-:Y:S04]  /*5ea0*/  @!P4 LEA R10, P0, R22.reuse, R3.reuse, 0x1 ;  /* 0x00000003160ac211 */ /* 0x0c2fe800078008ff */
[-C--:B---3--:R-:W-:Y:S02]  /*5eb0*/  @!P4 LEA.HI.X R11, R22, R4.reuse, R23, 0x1, P0 ;  /* 0x00000004160bc211 */ /* 0x088fe400000f0c17 */
[----:B------:R-:W-:Y:S11]  /*5ec0*/  ISETP.GE.AND P0, PT, R31, c[0x0][0x1d4], PT ;  /* 0x000075001f007a0c */ /* 0x000ff60003f06270 */
[----:B------:R-:W-:Y:S02]  /*5ed0*/  @!UPT UIADD3 URZ, URZ, URZ, URZ ;  /* 0x0000003f3f3ff290 */ /* 0x000fe4000fffe03f */
[CC--:B------:R-:W-:Y:S04]  /*5ee0*/  @!P0 LEA R8, P5, R95.reuse, R3.reuse, 0x1 ;  /* 0x000000035f088211 */ /* 0x0c0fe800078a08ff */
[-C--:B------:R-:W-:Y:S02]  /*5ef0*/  @!P0 LEA.HI.X R9, R95, R4.reuse, R108, 0x1, P5 ;  /* 0x000000045f098211 */ /* 0x080fe400028f0c6c */
[CC--:B------:R-:W-:Y:S04]  /*5f00*/  @!P6 LEA R14, P5, R94.reuse, R3.reuse, 0x1 ;  /* 0x000000035e0ee211 */ /* 0x0c0fe800078a08ff */
[-C--:B------:R-:W-:Y:S02]  /*5f10*/  @!P6 LEA.HI.X R15, R94, R4.reuse, R107, 0x1, P5 ;  /* 0x000000045e0fe211 */ /* 0x080fe400028f0c6b */
[----:B------:R-:W-:Y:S01]  /*5f20*/  ISETP.GE.AND P5, PT, R102, c[0x0][0x1d4], PT ;  /* 0x0000750066007a0c */ /* 0x000fe20003fa6270 */
[----:B--2---:R-:W-:Y:S04]  /*5f30*/  @!P4 ST.E.128 [R10.64], R16 ;  /* 0x000000100a00c985 */ /* 0x004fe8000c101d0c */
[----:B------:R-:W1:Y:S08]  /*5f40*/  @!P0 LDS.128 R16, [R90] ;  /* 0x000000005a108984 */ /* 0x000e700000000c00 */
[CC--:B------:R-:W-:Y:S04]  /*5f50*/  @!P5 LEA R12, P4, R98.reuse, R3.reuse, 0x1 ;  /* 0x00000003620cd211 */ /* 0x0c0fe800078808ff */
[-C--:B------:R-:W-:Y:S02]  /*5f60*/  @!P5 LEA.HI.X R13, R98, R4.reuse, R111, 0x1, P4 ;  /* 0x00000004620dd211 */ /* 0x080fe400020f0c6f */
[----:B------:R-:W-:Y:S01]  /*5f70*/  ISETP.GE.AND P4, PT, R101, c[0x0][0x1d4], PT ;  /* 0x0000750065007a0c */ /* 0x000fe20003f86270 */
[----:B-1----:R-:W-:Y:S11]  /*5f80*/  @!P0 ST.E.128 [R8.64], R16 ;  /* 0x0000001008008985 */ /* 0x002ff6000c101d0c */
[----:B------:R-:W-:Y:S01]  /*5f90*/  @!UPT UIADD3 URZ, URZ, URZ, URZ ;  /* 0x0000003f3f3ff290 */ /* 0x000fe2000fffe03f */
[CC--:B------:R-:W-:Y:S01]  /*5fa0*/  @!P4 LEA R10, P0, R97.reuse, R3.reuse, 0x1 ;  /* 0x00000003610ac211 */ /* 0x0c0fe200078008ff */
[----:B------:R-:W1:Y:S03]  /*5fb0*/  @!P6 LDS.128 R16, [R89+0xc00] ;  /* 0x000c00005910e984 */ /* 0x000e660000000c00 */
[-C--:B------:R-:W-:Y:S02]  /*5fc0*/  @!P4 LEA.HI.X R11, R97, R4.reuse, R110, 0x1, P0 ;  /* 0x00000004610bc211 */ /* 0x080fe400000f0c6e */
[----:B------:R-:W-:Y:S01]  /*5fd0*/  ISETP.GE.AND P0, PT, R100, c[0x0][0x1d4], PT ;  /* 0x0000750064007a0c */ /* 0x000fe20003f06270 */
[----:B-1----:R-:W-:Y:S11]  /*5fe0*/  @!P6 ST.E.128 [R14.64], R16 ;  /* 0x000000100e00e985 */ /* 0x002ff6000c101d0c */
[----:B------:R-:W-:Y:S01]  /*5ff0*/  @!UPT UIADD3 URZ, URZ, URZ, URZ ;  /* 0x0000003f3f3ff290 */ /* 0x000fe2000fffe03f */
[C---:B------:R-:W-:Y:S01]  /*6000*/  @!P0 LEA R8, P6, R96.reuse, R3, 0x1 ;  /* 0x0000000360088211 */ /* 0x040fe200078c08ff */
[----:B------:R-:W1:Y:S03]  /*6010*/  @!P5 LDS.128 R16, [R90+0xc00] ;  /* 0x000c00005a10d984 */ /* 0x000e660000000c00 */
[----:B------:R-:W-:Y:S01]  /*6020*/  @!P0 LEA.HI.X R9, R96, R4, R109, 0x1, P6 ;  /* 0x0000000460098211 */ /* 0x000fe200030f0c6d */
[----:B-1----:R-:W-:Y:S04]  /*6030*/  @!P5 ST.E.128 [R12.64], R16 ;  /* 0x000000100c00d985 */ /* 0x002fe8000c101d0c */
[----:B------:R-:W1:Y:S04]  /*6040*/  @!P4 LDS.128 R12, [R89+0x1800] ;  /* 0x00180000590cc984 */ /* 0x000e680000000c00 */
[----:B-1----:R-:W-:Y:S04]  /*6050*/  @!P4 ST.E.128 [R10.64], R12 ;  /* 0x0000000c0a00c985 */ /* 0x002fe8000c101d0c */
[----:B------:R-:W1:Y:S04]  /*6060*/  @!P0 LDS.128 R12, [R90+0x1800] ;  /* 0x001800005a0c8984 */ /* 0x000e680000000c00 */
[----:B-1----:R1:W-:Y:S02]  /*6070*/  @!P0 ST.E.128 [R8.64], R12 ;  /* 0x0000000c08008985 */ /* 0x0023e4000c101d0c */
.L_x_430:
[----:B--2---:R-:W-:Y:S05]  /*6080*/  BSYNC B0 ;  /* 0x0000000000007941 */ /* 0x004fea0003800000 */
.L_x_429:
[----:B------:R-:W-:Y:S11]  /*6090*/  ISETP.GT.AND P5, PT, R45, R149, PT ;  /* 0x000000952d00720c */ /* 0x000ff60003fa4270 */
[----:B------:R-:W-:Y:S02]  /*60a0*/  @!UPT UIADD3 URZ, URZ, URZ, URZ ;  /* 0x0000003f3f3ff290 */ /* 0x000fe4000fffe03f */
[----:B------:R-:W-:-:S05]  /*60b0*/  @!P5 BRA `(.L_x_431) ;  /* 0x000002300000d947 */ /* 0x000fca0003800000 */
[----:B------:R-:W-:Y:S01]  /*60c0*/  IADD3 R3, R45, -0x1, RZ ;  /* 0xffffffff2d037810 */ /* 0x000fe20007ffe0ff */
[----:B---3--:R-:W-:Y:S01]  /*60d0*/  IMAD.MOV.U32 R4, RZ, RZ, R126 ;  /* 0x000000ffff047224 */ /* 0x008fe200078e007e */
[----:B------:R-:W-:Y:S01]  /*60e0*/  ISETP.GE.AND P4, PT, R112, 0x1, PT ;  /* 0x000000017000780c */ /* 0x000fe20003f86270 */
[----:B------:R-:W-:Y:S01]  /*60f0*/  IMAD.MOV.U32 R5, RZ, RZ, R123 ;  /* 0x000000ffff057224 */ /* 0x000fe200078e007b */
[----:B-1----:R-:W-:Y:S01]  /*6100*/  SHF.R.S32.HI R8, RZ, 0x1f, R3 ;  /* 0x0000001fff087819 */ /* 0x002fe20000011403 */
[C---:B------:R-:W-:Y:S01]  /*6110*/  IMAD R6, R3.reuse, UR7, RZ ;  /* 0x0000000703067c24 */ /* 0x040fe2000f8e02ff */
[----:B------:R-:W-:Y:S01]  /*6120*/  P2R R11, PR, RZ, 0x4 ;  /* 0x00000004ff0b7803 */ /* 0x000fe20000000000 */
[----:B------:R-:W-:Y:S01]  /*6130*/  IMAD.WIDE.U32 R4, R3, UR10, R4 ;  /* 0x0000000a03047c25 */ /* 0x000fe2000f8e0004 */
[----:B------:R-:W-:Y:S02]  /*6140*/  ISETP.NE.AND P2, PT, R99, RZ, PT ;  /* 0x000000ff6300720c */ /* 0x000fe40003f45270 */
[----:B------:R-:W-:Y:S01]  /*6150*/  P2R R10, PR, RZ, 0x2 ;  /* 0x00000002ff0a7803 */ /* 0x000fe20000000000 */
[----:B------:R-:W-:Y:S01]  /*6160*/  IMAD R3, R8, UR10, R6 ;  /* 0x0000000a08037c24 */ /* 0x000fe2000f8e0206 */
[----:B------:R-:W-:Y:S03]  /*6170*/  ISETP.NE.AND P1, PT, R117, RZ, PT ;  /* 0x000000ff7500720c */ /* 0x000fe60003f25270 */
[----:B------:R-:W-:Y:S01]  /*6180*/  IMAD.IADD R3, R5, 0x1, R3 ;  /* 0x0000000105037824 */ /* 0x000fe200078e0203 */
[C---:B------:R-:W-:Y:S04]  /*6190*/  @P4 LEA R8, P0, R4.reuse, c[0x0][0x220], 0x1 ;  /* 0x0000880004084a11 */ /* 0x040fe800078008ff */
[----:B------:R-:W-:Y:S02]  /*61a0*/  @P4 LEA.HI.X R9, R4, c[0x0][0x224], R3, 0x1, P0 ;  /* 0x0000890004094a11 */ /* 0x000fe400000f0c03 */
[----:B------:R-:W-:Y:S03]  /*61b0*/  ISETP.GE.AND P0, PT, R112, 0x21, PT ;  /* 0x000000217000780c */ /* 0x000fe60003f06270 */
[----:B------:R-:W-:Y:S01]  /*61c0*/  @!PT LDS RZ, [RZ] ;  /* 0x00000000fffff984 */ /* 0x000fe20000000800 */
[----:B------:R-:W-:Y:S01]  /*61d0*/  @!PT LDS RZ, [RZ] ;  /* 0x00000000fffff984 */ /* 0x000fe20000000800 */
[----:B------:R-:W-:Y:S01]  /*61e0*/  @!PT LDS RZ, [RZ] ;  /* 0x00000000fffff984 */ /* 0x000fe20000000800 */
[----:B------:R1:W-:Y:S01]  /*61f0*/  @P4 LDGSTS.E.BYPASS.LTC128B.128 [R88+0x3c80], [R8.64], !P2 ;  /* 0x03c8000008584fae */ /* 0x0003e2000d101d4c */
[----:B------:R-:W-:Y:S03]  /*6200*/  ISETP.NE.AND P2, PT, R11, RZ, PT ;  /* 0x000000ff0b00720c */ /* 0x000fe60003f45270 */
[----:B------:R1:W-:Y:S06]  /*6210*/  @P4 LDGSTS.E.BYPASS.LTC128B.128 [R88+0x4880], [R8.64+0x40], !P1 ;  /* 0x0488004008584fae */ /* 0x0003ec000c901d4c */
[----:B------:R-:W-:Y:S04]  /*6220*/  @P0 IADD3 R5, P6, R4, UR8, RZ ;  /* 0x0000000804050c10 */ /* 0x000fe8000ffde0ff */
[----:B------:R-:W-:Y:S02]  /*6230*/  @P0 IADD3.X R3, R3, UR9, RZ, P6, !PT ;  /* 0x0000000903030c10 */ /* 0x000fe4000b7fe4ff */
[C---:B------:R-:W-:Y:S04]  /*6240*/  @P0 LEA R4, P6, R5.reuse, c[0x0][0x220], 0x1 ;  /* 0x0000880005040a11 */ /* 0x040fe800078c08ff */
[----:B------:R-:W-:Y:S02]  /*6250*/  @P0 LEA.HI.X R5, R5, c[0x0][0x224], R3, 0x1, P6 ;  /* 0x0000890005050a11 */ /* 0x000fe400030f0c03 */
[----:B------:R-:W-:Y:S11]  /*6260*/  ISETP.NE.AND P6, PT, R116, RZ, PT ;  /* 0x000000ff7400720c */ /* 0x000ff60003fc5270 */
[----:B------:R-:W-:Y:S02]  /*6270*/  @!UPT UIADD3 URZ, URZ, URZ, URZ ;  /* 0x0000003f3f3ff290 */ /* 0x000fe4000fffe03f */
[----:B------:R1:W-:Y:S01]  /*6280*/  @P4 LDGSTS.E.BYPASS.LTC128B.128 [R88+0x5480], [R8.64+0x80], !P6 ;  /* 0x0548008008584fae */ /* 0x0003e2000f101d4c */
[----:B------:R-:W-:Y:S11]  /*6290*/  ISETP.NE.AND P4, PT, R99, RZ, PT ;  /* 0x000000ff6300720c */ /* 0x000ff60003f85270 */
[----:B------:R-:W-:Y:S02]  /*62a0*/  @!UPT UIADD3 URZ, URZ, URZ, URZ ;  /* 0x0000003f3f3ff290 */ /* 0x000fe4000fffe03f */
[----:B------:R1:W-:Y:S04]  /*62b0*/  @P0 LDGSTS.E.BYPASS.LTC128B.128 [R88+0x4480], [R4.64], !P4 ;  /* 0x0448000004580fae */ /* 0x0003e8000e101d4c */
[----:B------:R1:W-:Y:S01]  /*62c0*/  @P0 LDGSTS.E.BYPASS.LTC128B.128 [R88+0x5080], [R4.64+0x40], !P1 ;  /* 0x0508004004580fae */ /* 0x0003e2000c901d4c */
[----:B------:R-:W-:Y:S03]  /*62d0*/  ISETP.NE.AND P1, PT, R10, RZ, PT ;  /* 0x000000ff0a00720c */ /* 0x000fe60003f25270 */
[----:B------:R1:W-:Y:S04]  /*62e0*/  @P0 LDGSTS.E.BYPASS.LTC128B.128 [R88+0x5c80], [R4.64+0x80], !P6 ;  /* 0x05c8008004580fae */ /* 0x0003e8000f101d4c */
.L_x_431:
[----:B------:R-:W0:Y:S01]  /*62f0*/  LDGDEPBAR ;  /* 0x00000000000079af */ /* 0x000e220000000000 */
[----:B------:R-:W-:Y:S01]  /*6300*/  IADD3 R45, R45, -0x1, RZ ;  /* 0xffffffff2d2d7810 */ /* 0x000fe20007ffe0ff */
[----:B------:R-:W-:-:S05]  /*6310*/  @P5 BRA `(.L_x_432) ;  /* 0xffffb9e000005947 */ /* 0x000fca000383ffff */
[----:B------:R-:W-:Y:S06]  /*6320*/  BAR.SYNC.DEFER_BLOCKING 0x0 ;  /* 0x0000000000007b1d */ /* 0x000fec0000010000 */
.L_x_406:
[----:B------:R-:W-:Y:S01]  /*6330*/  IMAD.MOV.U32 R7, RZ, RZ, c[0x0][0x2c4] ;  /* 0x0000b100ff077624 */ /* 0x000fe200078e00ff */
[----:B------:R-:W-:Y:S01]  /*6340*/  IADD3 R0, R196, 0x7f, RZ ;  /* 0x0000007fc4007810 */ /* 0x000fe20007ffe0ff */
[----:B------:R-:W-:-:S03]  /*6350*/  IMAD.MOV.U32 R3, RZ, RZ, c[0x0][0x32c] ;  /* 0x0000cb00ff037624 */ /* 0x000fc600078e00ff */
[----:B------:R-:W-:Y:S02]  /*6360*/  ISETP.NE.AND P2, PT, R7, 0x1, PT ;  /* 0x000000010700780c */ /* 0x000fe40003f45270 */
[----:B------:R-:W-:-:S11]  /*6370*/  ISETP.GE.AND P1, PT, R3, 0x1, PT ;  /* 0x000000010300780c */ /* 0x000fd60003f26270 */
[----:B------:R-:W-:-:S05]  /*6380*/  @P2 IMAD.HI.U32 R2, R0, c[0x0][0x2c8], RZ ;  /* 0x0000b20000022a27 */ /* 0x000fca00078e00ff */
[----:B------:R-:W-:-:S05]  /*6390*/  @P2 SHF.R.U32.HI R0, RZ, c[0x0][0x2cc], R2 ;  /* 0x0000b300ff002a19 */ /* 0x000fca0000011602 */
[----:B------:R-:W-:-:S05]  /*63a0*/  IMAD.IADD R0, R154, 0x1, R0 ;  /* 0x000000019a007824 */ /* 0x000fca00078e0200 */
[----:B------:R-:W-:Y:S01]  /*63b0*/  IADD3 R3, R0, c[0x0][0x328], RZ ;  /* 0x0000ca0000037a10 */ /* 0x000fe20007ffe0ff */
[----:B------:R-:W-:Y:S05]  /*63c0*/  @!P1 BRA `(.L_x_433) ;  /* 0x000000f000009947 */ /* 0x000fea0003800000 */
[C---:B------:R-:W-:Y:S01]  /*63d0*/  ISETP.GT.AND P0, PT, R0.reuse, RZ, PT ;  /* 0x000000ff0000720c */ /* 0x040fe20003f04270 */
[----:B-1-3--:R-:W-:Y:S01]  /*63e0*/  IMAD.MOV.U32 R4, RZ, RZ, c[0x0][0x32c] ;  /* 0x0000cb00ff047624 */ /* 0x00afe200078e00ff */
        /* <DEDUP_REMOVED lines=8> */
.L_x_434:
[----:B------:R-:W-:-:S13]  /*6470*/  ISETP.NE.AND P0, PT, R4, 0x1, PT ;  /* 0x000000010400780c */ /* 0x000fda0003f05270 */
[----:B------:R-:W-:-:S05]  /*6480*/  @P0 IMAD.HI.U32 R0, R2, c[0x0][0x330], RZ ;  /* 0x0000cc0002000a27 */ /* 0x000fca00078e00ff */
[----:B------:R-:W-:-:S05]  /*6490*/  @P0 SHF.R.U32.HI R2, RZ, c[0x0][0x334], R0 ;  /* 0x0000cd00ff020a19 */ /* 0x000fca0000011600 */
.L_x_435:
[----:B------:R-:W-:-:S05]  /*64a0*/  IMAD R2, R2, R4, c[0x0][0x32c] ;  /* 0x0000cb0002027624 */ /* 0x000fca00078e0204 */
[----:B------:R-:W-:-:S04]  /*64b0*/  IMNMX R3, R3, R2, PT ;  /* 0x0000000203037217 */ /* 0x000fc80003800200 */
.L_x_433:
[----:B------:R-:W-:Y:S01]  /*64c0*/  IADD3 R3, R3, 0x2f, RZ ;  /* 0x0000002f03037810 */ /* 0x000fe20007ffe0ff */
[----:B------:R-:W-:-:S04]  /*64d0*/  @P2 IMAD.HI.U32 R2, R196, c[0x0][0x2c8], RZ ;  /* 0x0000b200c4022a27 */ /* 0x000fc800078e00ff */
[----:B------:R-:W-:-:S04]  /*64e0*/  IMAD.HI R3, R3, 0x2aaaaaab, RZ ;  /* 0x2aaaaaab03037827 */ /* 0x000fc800078e02ff */
[----:B------:R-:W-:Y:S01]  /*64f0*/  IMAD.MOV.U32 R0, RZ, RZ, R196 ;  /* 0x000000ffff007224 */ /* 0x000fe200078e00c4 */
[----:B------:R-:W-:Y:S02]  /*6500*/  @P2 SHF.R.U32.HI R0, RZ, c[0x0][0x2cc], R2 ;  /* 0x0000b300ff002a19 */ /* 0x000fe40000011602 */
[----:B------:R-:W-:-:S03]  /*6510*/  SHF.R.U32.HI R2, RZ, 0x1f, R3 ;  /* 0x0000001fff027819 */ /* 0x000fc60000011603 */
        /* <DEDUP_REMOVED lines=14> */
.L_x_437:
[----:B------:R-:W-:-:S04]  /*6600*/  MOV R2, c[0x0][0x32c] ;  /* 0x0000cb0000027a02 */ /* 0x000fc80000000f00 */
[----:B------:R-:W-:-:S13]  /*6610*/  ISETP.NE.AND P0, PT, R2, 0x1, PT ;  /* 0x000000010200780c */ /* 0x000fda0003f05270 */
[----:B------:R-:W-:-:S05]  /*6620*/  @P0 IMAD.HI.U32 R2, R0, c[0x0][0x330], RZ ;  /* 0x0000cc0000020a27 */ /* 0x000fca00078e00ff */
[----:B------:R-:W-:-:S05]  /*6630*/  @P0 SHF.R.U32.HI R0, RZ, c[0x0][0x334], R2 ;  /* 0x0000cd00ff000a19 */ /* 0x000fca0000011602 */
.L_x_438:
[----:B------:R-:W-:-:S05]  /*6640*/  IMAD R0, R0, c[0x0][0x32c], RZ ;  /* 0x0000cb0000007a24 */ /* 0x000fca00078e02ff */
[----:B------:R-:W-:-:S05]  /*6650*/  IMNMX R3, R3, R0, !PT ;  /* 0x0000000003037217 */ /* 0x000fca0007800200 */
.L_x_436:
        /* <DEDUP_REMOVED lines=8> */
[----:B-1----:R-:W-:Y:S01]  /*66e0*/  CS2R R12, SRZ ;  /* 0x00000000000c7805 */ /* 0x002fe2000001ff00 */
[----:B------:R-:W-:Y:S01]  /*66f0*/  LEA.HI.SX32 R0, R0, R2, 0x1d ;  /* 0x0000000200007211 */ /* 0x000fe200078feaff */
[----:B------:R-:W-:Y:S01]  /*6700*/  CS2R R88, SRZ ;  /* 0x0000000000587805 */ /* 0x000fe2000001ff00 */
[----:B------:R-:W-:Y:S01]  /*6710*/  MOV R90, RZ ;  /* 0x000000ff005a7202 */ /* 0x000fe20000000f00 */
[----:B------:R-:W-:Y:S01]  /*6720*/  CS2R R86, SRZ ;  /* 0x0000000000567805 */ /* 0x000fe2000001ff00 */
[----:B---3--:R-:W-:Y:S01]  /*6730*/  IMNMX R4, RZ, R0, !PT ;  /* 0x00000000ff047217 */ /* 0x008fe20007800200 */
[----:B------:R-:W-:Y:S01]  /*6740*/  CS2R R84, SRZ ;  /* 0x0000000000547805 */ /* 0x000fe2000001ff00 */
[----:B------:R-:W-:Y:S01]  /*6750*/  CS2R R14, SRZ ;  /* 0x00000000000e7805 */ /* 0x000fe2000001ff00 */
[----:B----4-:R-:W-:Y:S01]  /*6760*/  IMAD.MOV.U32 R78, RZ, RZ, RZ ;  /* 0x000000ffff4e7224 */ /* 0x010fe200078e00ff */
        /* <DEDUP_REMOVED lines=59> */
[----:B-1----:R-:W3:Y:S01]  /*6b20*/  LDL R10, [R1+0x48] ;  /* 0x00004800010a7983 */ /* 0x002ee20000100800 */
[----:B------:R-:W-:-:S03]  /*6b30*/  ISETP.NE.U32.AND P0, PT, RZ, c[0x0][0x340], PT ;  /* 0x0000d000ff007a0c */ /* 0x000fc60003f05070 */
[----:B------:R-:W1:Y:S01]  /*6b40*/  S2R R115, SR_TID.X ;  /* 0x0000000000737919 */ /* 0x000e620000002100 */
[----:B------:R-:W-:Y:S02]  /*6b50*/  ISETP.NE.AND.EX P2, PT, RZ, c[0x0][0x344], PT, P0 ;  /* 0x0000d100ff007a0c */ /* 0x000fe40003f45300 */
[----:B------:R-:W-:-:S05]  /*6b60*/  SHF.R.S32.HI R0, RZ, 0x1f, R159 ;  /* 0x0000001fff007819 */ /* 0x000fca000001149f */
[----:B------:R-:W-:-:S06]  /*6b70*/  IMAD R0, R0, c[0x0][0x178], RZ ;  /* 0x00005e0000007a24 */ /* 0x000fcc00078e02ff */
[----:B------:R-:W-:Y:S02]  /*6b80*/  @P2 IMAD.MOV.U32 R2, RZ, RZ, 0x4 ;  /* 0x00000004ff022424 */ /* 0x000fe400078e00ff */
[----:B------:R-:W-:Y:S01]  /*6b90*/  IMAD R0, R159, c[0x0][0x17c], R0 ;  /* 0x00005f009f007a24 */ /* 0x000fe200078e0200 */
[----:B-1----:R-:W-:-:S04]  /*6ba0*/  SHF.R.S32.HI R9, RZ, 0x1f, R115 ;  /* 0x0000001fff097819 */ /* 0x002fc80000011473 */
[----:B------:R-:W-:-:S04]  /*6bb0*/  LEA.HI R4, R9, R115, RZ, 0x2 ;  /* 0x0000007309047211 */ /* 0x000fc800078f10ff */
[----:B------:R-:W-:Y:S01]  /*6bc0*/  SHF.R.S32.HI R118, RZ, 0x2, R4 ;  /* 0x00000002ff767819 */ /* 0x000fe20000011404 */
[----:B------:R-:W1:Y:S01]  /*6bd0*/  S2R R5, SR_CTAID.Y ;  /* 0x0000000000057919 */ /* 0x000e620000002600 */
[----:B---3--:R-:W-:-:S05]  /*6be0*/  @P2 IMAD.WIDE R2, R10, R2, c[0x0][0x340] ;  /* 0x0000d0000a022625 */ /* 0x008fca00078e0202 */
[----:B------:R3:W5:Y:S01]  /*6bf0*/  @P2 LDG.E R14, [R2.64] ;  /* 0x0000000c020e2981 */ /* 0x000762000c1e1900 */
[----:B------:R-:W-:Y:S02]  /*6c00*/  ISETP.NE.AND P5, PT, R7, 0x1, PT ;  /* 0x000000010700780c */ /* 0x000fe40003fa5270 */
[----:B-1----:R-:W-:Y:S01]  /*6c10*/  SHF.R.S32.HI R48, RZ, 0x1f, R5 ;  /* 0x0000001fff307819 */ /* 0x002fe20000011405 */
[----:B------:R-:W1:Y:S01]  /*6c20*/  S2R R29, SR_CTAID.Y ;  /* 0x00000000001d7919 */ /* 0x000e620000002600 */
[----:B------:R-:W-:-:S03]  /*6c30*/  ISETP.NE.U32.AND P0, PT, RZ, c[0x0][0x348], PT ;  /* 0x0000d200ff007a0c */ /* 0x000fc60003f05070 */
[----:B------:R-:W-:Y:S01]  /*6c40*/  IMAD R6, R48, c[0x0][0x1b8], RZ ;  /* 0x00006e0030067a24 */ /* 0x000fe200078e02ff */
[----:B------:R-:W-:Y:S01]  /*6c50*/  ISETP.NE.AND.EX P0, PT, RZ, c[0x0][0x34c], PT, P0 ;  /* 0x0000d300ff007a0c */ /* 0x000fe20003f05300 */
[----:B---3--:R-:W-:-:S04]  /*6c60*/  IMAD.WIDE.U32 R2, R159, c[0x0][0x178], RZ ;  /* 0x00005e009f027a25 */ /* 0x008fc800078e00ff */
[----:B------:R-:W-:Y:S01]  /*6c70*/  IMAD.IADD R3, R3, 0x1, R0 ;  /* 0x0000000103037824 */ /* 0x000fe200078e0200 */
[----:B------:R-:W-:Y:S01]  /*6c80*/  LOP3.LUT R0, R4, 0xfffffffc, RZ, 0xc0, !PT ;  /* 0xfffffffc04007812 */ /* 0x000fe200078ec0ff */
[C---:B-1----:R-:W-:Y:S02]  /*6c90*/  IMAD R6, R29.reuse, c[0x0][0x1bc], R6 ;  /* 0x00006f001d067a24 */ /* 0x042fe400078e0206 */
[----:B------:R-:W-:-:S04]  /*6ca0*/  IMAD.WIDE.U32 R2, R29, c[0x0][0x1b8], R2 ;  /* 0x00006e001d027a25 */ /* 0x000fc800078e0002 */
[----:B------:R-:W-:Y:S01]  /*6cb0*/  IMAD.IADD R121, R115, 0x1, -R0 ;  /* 0x0000000173797824 */ /* 0x000fe200078e0a00 */
[----:B------:R-:W-:-:S03]  /*6cc0*/  SHF.R.S32.HI R0, RZ, 0x1f, R10 ;  /* 0x0000001fff007819 */ /* 0x000fc6000001140a */
[----:B------:R-:W-:Y:S01]  /*6cd0*/  IMAD R15, R121, 0x20, R118 ;  /* 0x00000020790f7824 */ /* 0x000fe200078e0276 */
[----:B------:R-:W-:-:S03]  /*6ce0*/  SEL R7, R0, RZ, !P0 ;  /* 0x000000ff00077207 */ /* 0x000fc60004000000 */
[----:B------:R-:W-:Y:S01]  /*6cf0*/  IMAD.IADD R5, R196, 0x1, R15 ;  /* 0x00000001c4057824 */ /* 0x000fe200078e020f */
[----:B------:R1:W-:Y:S04]  /*6d00*/  STL [R1+0x24], R15 ;  /* 0x0000240f01007387 */ /* 0x0003e80000100800 */
[----:B------:R-:W3:Y:S01]  /*6d10*/  LDL R11, [R1+0x18] ;  /* 0x00001800010b7983 */ /* 0x000ee20000100800 */
[----:B--2---:R-:W-:Y:S01]  /*6d20*/  @P5 IMAD.HI.U32 R8, R5, c[0x0][0x2c8], RZ ;  /* 0x0000b20005085a27 */ /* 0x004fe200078e00ff */
[----:B------:R-:W-:Y:S01]  /*6d30*/  SEL R4, R10, RZ, !P0 ;  /* 0x000000ff0a047207 */ /* 0x000fe20004000000 */
[----:B------:R-:W-:Y:S01]  /*6d40*/  BSSY B0, `(.L_x_440) ;  /* 0x000004b000007945 */ /* 0x000fe20003800000 */
[-C--:B------:R-:W-:Y:S01]  /*6d50*/  LEA.HI R114, R9, R115.reuse, RZ, 0x3 ;  /* 0x0000007309727211 */ /* 0x080fe200078f18ff */
[----:B------:R-:W-:Y:S01]  /*6d60*/  IMAD.IADD R3, R3, 0x1, R6 ;  /* 0x0000000103037824 */ /* 0x000fe200078e0206 */
[----:B------:R-:W-:Y:S01]  /*6d70*/  LEA.HI R126, R9, R115, RZ, 0x5 ;  /* 0x00000073097e7211 */ /* 0x000fe200078f28ff */
[----:B------:R-:W-:Y:S01]  /*6d80*/  IMAD.MOV.U32 R0, RZ, RZ, R5 ;  /* 0x000000ffff007224 */ /* 0x000fe200078e0005 */
[----:B------:R-:W-:Y:S01]  /*6d90*/  @P5 SHF.R.U32.HI R0, RZ, c[0x0][0x2cc], R8 ;  /* 0x0000b300ff005a19 */ /* 0x000fe20000011608 */
[----:B------:R-:W-:Y:S01]  /*6da0*/  IMAD R6, R7, c[0x0][0x1c0], RZ ;  /* 0x0000700007067a24 */ /* 0x000fe200078e02ff */
[----:B------:R-:W-:Y:S01]  /*6db0*/  SHF.R.S32.HI R113, RZ, 0x3, R114 ;  /* 0x00000003ff717819 */ /* 0x000fe20000011472 */
[----:B------:R-:W-:Y:S01]  /*6dc0*/  IMAD.WIDE.U32 R2, R4, c[0x0][0x1c0], R2 ;  /* 0x0000700004027a25 */ /* 0x000fe200078e0002 */
[----:B------:R-:W-:-:S03]  /*6dd0*/  SHF.R.S32.HI R124, RZ, 0x5, R126 ;  /* 0x00000005ff7c7819 */ /* 0x000fc6000001147e */
[----:B------:R-:W-:Y:S01]  /*6de0*/  IMAD R7, R4, c[0x0][0x1c4], R6 ;  /* 0x0000710004077a24 */ /* 0x000fe200078e0206 */
[--C-:B------:R-:W-:Y:S01]  /*6df0*/  SHF.R.S32.HI R6, RZ, 0x1f, R0.reuse ;  /* 0x0000001fff067819 */ /* 0x100fe20000011400 */
[----:B------:R-:W-:Y:S02]  /*6e00*/  IMAD.MOV R4, RZ, RZ, -R0 ;  /* 0x000000ffff047224 */ /* 0x000fe400078e0a00 */
[----:B------:R-:W-:Y:S02]  /*6e10*/  IMAD.IADD R3, R3, 0x1, R7 ;  /* 0x0000000103037824 */ /* 0x000fe400078e0207 */
[----:B------:R-:W-:Y:S02]  /*6e20*/  IMAD R6, R6, c[0x0][0x1b0], RZ ;  /* 0x00006c0006067a24 */ /* 0x000fe400078e02ff */
[----:B------:R-:W-:Y:S02]  /*6e30*/  IMAD R4, R4, c[0x0][0x2c4], R5 ;  /* 0x0000b10004047a24 */ /* 0x000fe400078e0205 */
[C---:B------:R-:W-:Y:S01]  /*6e40*/  IMAD R5, R0.reuse, c[0x0][0x1b4], R6 ;  /* 0x00006d0000057a24 */ /* 0x040fe200078e0206 */
[----:B------:R-:W-:Y:S01]  /*6e50*/  LEA.HI R6, R9, R115, RZ, 0x4 ;  /* 0x0000007309067211 */ /* 0x000fe200078f20ff */
[----:B------:R-:W-:Y:S01]  /*6e60*/  IMAD.WIDE.U32 R2, R0, c[0x0][0x1b0], R2 ;  /* 0x00006c0000027a25 */ /* 0x000fe200078e0002 */
[----:B------:R-:W-:-:S02]  /*6e70*/  SHF.R.S32.HI R0, RZ, 0x1f, R4 ;  /* 0x0000001fff007819 */ /* 0x000fc40000011404 */
[----:B------:R-:W-:Y:S01]  /*6e80*/  LOP3.LUT R6, R6, 0xfffffff0, RZ, 0xc0, !PT ;  /* 0xfffffff006067812 */ /* 0x000fe200078ec0ff */
[----:B------:R-:W-:Y:S02]  /*6e90*/  IMAD.IADD R3, R3, 0x1, R5 ;  /* 0x0000000103037824 */ /* 0x000fe400078e0205 */
[----:B------:R-:W-:Y:S02]  /*6ea0*/  IMAD R5, R0, c[0x0][0x1a8], RZ ;  /* 0x00006a0000057a24 */ /* 0x000fe400078e02ff */
[----:B------:R-:W-:Y:S02]  /*6eb0*/  IMAD.SHL.U32 R0, R113, 0x40, RZ ;  /* 0x0000004071007824 */ /* 0x000fe400078e00ff */
[----:B------:R-:W-:Y:S02]  /*6ec0*/  IMAD.IADD R104, R115, 0x1, -R6 ;  /* 0x0000000173687824 */ /* 0x000fe400078e0a06 */
[----:B------:R-:W-:Y:S01]  /*6ed0*/  IMAD.SHL.U32 R227, R121, 0x8, RZ ;  /* 0x0000000879e37824 */ /* 0x000fe200078e00ff */
[----:B------:R-:W-:Y:S01]  /*6ee0*/  LOP3.LUT R0, R0, 0xc0, RZ, 0xc0, !PT ;  /* 0x000000c000007812 */ /* 0x000fe200078ec0ff */
[----:B------:R-:W-:Y:S01]  /*6ef0*/  IMAD R7, R4, c[0x0][0x1ac], R5 ;  /* 0x00006b0004077a24 */ /* 0x000fe200078e0205 */
[----:B------:R-:W-:Y:S01]  /*6f00*/  LEA.HI R109, R104, R104, RZ, 0x1 ;  /* 0x00000068686d7211 */ /* 0x000fe200078f08ff */
[----:B------:R-:W-:Y:S01]  /*6f10*/  IMAD.WIDE.U32 R2, R4, c[0x0][0x1a8], R2 ;  /* 0x00006a0004027a25 */ /* 0x000fe200078e0002 */
[----:B------:R-:W-:-:S02]  /*6f20*/  SHF.R.U32.HI R5, RZ, 0x3, R0 ;  /* 0x00000003ff057819 */ /* 0x000fc40000011600 */
[----:B------:R-:W-:Y:S01]  /*6f30*/  LOP3.LUT R4, R0, 0x18, R227, 0xf8, !PT ;  /* 0x0000001800047812 */ /* 0x000fe200078ef8e3 */
[----:B------:R-:W-:Y:S01]  /*6f40*/  IMAD.IADD R0, R3, 0x1, R7 ;  /* 0x0000000103007824 */ /* 0x000fe200078e0207 */
[C---:B------:R-:W-:Y:S02]  /*6f50*/  LEA R13, P0, R2.reuse, c[0x0][0x160], 0x1 ;  /* 0x00005800020d7a11 */ /* 0x040fe400078008ff */
[--C-:B------:R-:W-:Y:S02]  /*6f60*/  SHF.R.S32.HI R6, RZ, 0x1, R109.reuse ;  /* 0x00000001ff067819 */ /* 0x100fe4000001146d */
[----:B------:R-:W-:Y:S02]  /*6f70*/  SHF.R.S32.HI R3, RZ, 0x1f, R109 ;  /* 0x0000001fff037819 */ /* 0x000fe4000001146d */
[----:B------:R-:W-:Y:S02]  /*6f80*/  LEA.HI.X R12, R2, c[0x0][0x164], R0, 0x1, P0 ;  /* 0x00005900020c7a11 */ /* 0x000fe400000f0c00 */
[----:B------:R-:W-:Y:S01]  /*6f90*/  LOP3.LUT R7, R4, R5, RZ, 0x3c, !PT ;  /* 0x0000000504077212 */ /* 0x000fe200078e3cff */
[----:B------:R1:W2:Y:S01]  /*6fa0*/  SHFL.IDX PT, R2, R13, RZ, 0x1c1f ;  /* 0x001c1fff0d027589 */ /* 0x0002a200000e0000 */
[----:B------:R-:W-:-:S02]  /*6fb0*/  LEA.HI R0, R3, R6, RZ, 0x2 ;  /* 0x0000000603007211 */ /* 0x000fc400078f10ff */
[----:B------:R-:W-:Y:S01]  /*6fc0*/  LEA.HI R5, R118, R118, RZ, 0x1 ;  /* 0x0000007676057211 */ /* 0x000fe200078f08ff */
[----:B------:R1:W4:Y:S01]  /*6fd0*/  SHFL.IDX PT, R3, R12, RZ, 0x1c1f ;  /* 0x001c1fff0c037589 */ /* 0x00032200000e0000 */
[----:B------:R-:W-:Y:S02]  /*6fe0*/  LOP3.LUT R4, R0, 0xfffffffc, RZ, 0xc0, !PT ;  /* 0xfffffffc00047812 */ /* 0x000fe400078ec0ff */
[----:B------:R-:W-:Y:S02]  /*6ff0*/  LOP3.LUT R0, R5, 0x7fffffe, RZ, 0xc0, !PT ;  /* 0x07fffffe05007812 */ /* 0x000fe400078ec0ff */
[C---:B------:R-:W-:Y:S01]  /*7000*/  IADD3 R117, R227.reuse, 0x20, RZ ;  /* 0x00000020e3757810 */ /* 0x040fe20007ffe0ff */
[----:B------:R-:W-:Y:S01]  /*7010*/  IMAD.IADD R112, R6, 0x1, -R4 ;  /* 0x0000000106707824 */ /* 0x000fe200078e0a04 */
[C---:B------:R-:W-:Y:S01]  /*7020*/  IADD3 R116, R227.reuse, 0x40, RZ ;  /* 0x00000040e3747810 */ /* 0x040fe20007ffe0ff */
[----:B------:R-:W-:Y:S01]  /*7030*/  IMAD.IADD R0, R118, 0x1, -R0 ;  /* 0x0000000176007824 */ /* 0x000fe200078e0a00 */
[----:B------:R-:W-:Y:S01]  /*7040*/  ISETP.GE.AND P1, PT, R227, c[0x0][0x198], PT ;  /* 0x00006600e3007a0c */ /* 0x000fe20003f26270 */
[----:B------:R-:W-:Y:S01]  /*7050*/  IMAD.MOV.U32 R4, RZ, RZ, 0x10 ;  /* 0x00000010ff047424 */ /* 0x000fe200078e00ff */
[----:B------:R-:W-:Y:S01]  /*7060*/  LOP3.LUT P0, RZ, R112, 0x2, RZ, 0xc0, !PT ;  /* 0x0000000270ff7812 */ /* 0x000fe2000780c0ff */
[----:B------:R-:W-:Y:S01]  /*7070*/  IMAD R0, R124, 0x8, R0 ;  /* 0x000000087c007824 */ /* 0x000fe200078e0200 */
[----:B------:R-:W-:-:S02]  /*7080*/  ISETP.GE.AND P3, PT, R116, c[0x0][0x198], PT ;  /* 0x0000660074007a0c */ /* 0x000fc40003f66270 */
[----:B------:R-:W-:Y:S01]  /*7090*/  SEL R4, R4, 0xfffffff0, !P0 ;  /* 0xfffffff004047807 */ /* 0x000fe20004000000 */
[----:B------:R-:W-:Y:S02]  /*70a0*/  IMAD.U32 R222, R0, 0x20, R7 ;  /* 0x0000002000de7824 */ /* 0x000fe400078e0007 */
[----:B------:R-:W-:Y:S01]  /*70b0*/  @!P2 IMAD.MOV.U32 R14, RZ, RZ, R10 ;  /* 0x000000ffff0ea224 */ /* 0x000fe200078e000a */
[----:B------:R-:W-:Y:S01]  /*70c0*/  ISETP.GE.AND P2, PT, R117, c[0x0][0x198], PT ;  /* 0x0000660075007a0c */ /* 0x000fe20003f46270 */
[----:B---3--:R-:W-:Y:S02]  /*70d0*/  IMAD R31, R11, c[0x0][0x2c4], RZ ;  /* 0x0000b1000b1f7a24 */ /* 0x008fe400078e02ff */
[----:B------:R-:W-:-:S05]  /*70e0*/  IMAD.IADD R11, R196, 0x1, R118 ;  /* 0x00000001c40b7824 */ /* 0x000fca00078e0276 */
[----:B------:R-:W-:-:S13]  /*70f0*/  ISETP.GE.AND P4, PT, R11, R31, PT ;  /* 0x0000001f0b00720c */ /* 0x000fda0003f86270 */
[----:B------:R-:W-:Y:S05]  /*7100*/  @P4 BRA `(.L_x_441) ;  /* 0x000000e000004947 */ /* 0x000fea0003800000 */
[----:B-12-4-:R-:W-:Y:S01]  /*7110*/  SHF.R.S32.HI R5, RZ, 0x1f, R117 ;  /* 0x0000001fff057819 */ /* 0x016fe20000011475 */
[----:B------:R-:W-:Y:S01]  /*7120*/  IMAD.WIDE R8, R227, 0x2, R2 ;  /* 0x00000002e3087825 */ /* 0x000fe200078e0202 */
        /* <DEDUP_REMOVED lines=12> */
.L_x_441:
[----:B-12-4-:R-:W-:Y:S05]  /*71f0*/  BSYNC B0 ;  /* 0x0000000000007941 */ /* 0x016fea0003800000 */
.L_x_440:
        /* <DEDUP_REMOVED lines=20> */
.L_x_443:
[----:B------:R-:W-:Y:S05]  /*7340*/  BSYNC B0 ;  /* 0x0000000000007941 */ /* 0x000fea0003800000 */
.L_x_442:
        /* <DEDUP_REMOVED lines=20> */
.L_x_445:
[----:B------:R-:W-:Y:S05]  /*7490*/  BSYNC B0 ;  /* 0x0000000000007941 */ /* 0x000fea0003800000 */
.L_x_444:
[----:B--2---:R-:W2:Y:S04]  /*74a0*/  LDL R16, [R1+0x14] ;  /* 0x0000140001107983 */ /* 0x004ea80000100800 */
[----:B---3--:R-:W3:Y:S04]  /*74b0*/  LDL R9, [R1+0x3c] ;  /* 0x00003c0001097983 */ /* 0x008ee80000100800 */
[----:B------:R-:W-:Y:S04]  /*74c0*/  SHFL.IDX PT, R2, R13, 0x3, 0x1c1f ;  /* 0x007c1f000d027f89 */ /* 0x000fe800000e0000 */
[----:B----4-:R-:W4:Y:S01]  /*74d0*/  SHFL.IDX PT, R3, R12, 0x3, 0x1c1f ;  /* 0x007c1f000c037f89 */ /* 0x010f2200000e0000 */
[----:B------:R-:W-:-:S04]  /*74e0*/  IADD3 R0, R11, 0x60, RZ ;  /* 0x000000600b007810 */ /* 0x000fc80007ffe0ff */
[----:B------:R-:W-:Y:S01]  /*74f0*/  ISETP.GE.AND P0, PT, R0, R31, PT ;  /* 0x0000001f0000720c */ /* 0x000fe20003f06270 */
[----:B------:R-:W-:-:S05]  /*7500*/  IMAD.MOV.U32 R5, RZ, RZ, c[0x0][0x2b8] ;  /* 0x0000ae00ff057624 */ /* 0x000fca00078e00ff */
[----:B------:R-:W-:-:S07]  /*7510*/  ISETP.NE.AND P4, PT, R5, 0x1, PT ;  /* 0x000000010500780c */ /* 0x000fce0003f85270 */
[----:B------:R-:W-:Y:S01]  /*7520*/  @!P0 IMAD.SHL.U32 R11, R222, 0x2, RZ ;  /* 0x00000002de0b8824 */ /* 0x000fe200078e00ff */
[----:B------:R-:W-:Y:S01]  /*7530*/  @!P0 SHF.R.S32.HI R5, RZ, 0x1f, R117 ;  /* 0x0000001fff058819 */ /* 0x000fe20000011475 */
[----:B----4-:R-:W-:Y:S01]  /*7540*/  @!P0 IMAD.WIDE R6, R227, 0x2, R2 ;  /* 0x00000002e3068825 */ /* 0x010fe200078e0202 */
[----:B-----5:R-:W-:-:S04]  /*7550*/  SHF.R.S32.HI R8, RZ, 0x1f, R14 ;  /* 0x0000001fff087819 */ /* 0x020fc8000001140e */
[----:B------:R-:W-:Y:S01]  /*7560*/  @!PT LDS RZ, [RZ] ;  /* 0x00000000fffff984 */ /* 0x000fe20000000800 */
[----:B------:R4:W-:Y:S01]  /*7570*/  @!P0 LDGSTS.E.BYPASS.LTC128B.128 [R11+0x7880], [R6.64], !P1 ;  /* 0x07880000060b8fae */ /* 0x0009e2000c901d4c */
[----:B------:R-:W-:-:S04]  /*7580*/  IMAD.MOV.U32 R120, RZ, RZ, 0x30 ;  /* 0x00000030ff787424 */ /* 0x000fc800078e00ff */
[----:B------:R-:W-:-:S04]  /*7590*/  IMAD R123, R247, R120, -0x30 ;  /* 0xffffffd0f77b7424 */ /* 0x000fc800078e0278 */
[----:B------:R-:W-:Y:S01]  /*75a0*/  IMAD.IADD R0, R15, 0x1, R123 ;  /* 0x000000010f007824 */ /* 0x000fe200078e027b */
[----:B----4-:R-:W-:Y:S01]  /*75b0*/  @!P0 LEA.HI R6, R5, R117, RZ, 0x3 ;  /* 0x0000007505068211 */ /* 0x010fe200078f18ff */
[----:B------:R-:W-:-:S03]  /*75c0*/  IMAD R5, R8, c[0x0][0x2b0], RZ ;  /* 0x0000ac0008057a24 */ /* 0x000fc600078e02ff */
[----:B------:R-:W-:Y:S02]  /*75d0*/  @!P0 LOP3.LUT R6, R6, 0xfffffff8, RZ, 0xc0, !PT ;  /* 0xfffffff806068812 */ /* 0x000fe400078ec0ff */
[----:B------:R-:W-:-:S03]  /*75e0*/  @!P0 SHF.R.S32.HI R8, RZ, 0x1f, R116 ;  /* 0x0000001fff088819 */ /* 0x000fc60000011474 */
[----:B------:R-:W-:Y:S01]  /*75f0*/  @!P0 IMAD.WIDE R6, R6, 0x2, R2 ;  /* 0x0000000206068825 */ /* 0x000fe200078e0202 */
[----:B------:R-:W-:-:S04]  /*7600*/  @!P0 LEA.HI R8, R8, R116, RZ, 0x3 ;  /* 0x0000007408088211 */ /* 0x000fc800078f18ff */
[----:B------:R4:W-:Y:S01]  /*7610*/  @!P0 LDGSTS.E.BYPASS.LTC128B.128 [R11+0x9880], [R6.64], !P2 ;  /* 0x09880000060b8fae */ /* 0x0009e2000d101d4c */
[C---:B------:R-:W-:Y:S02]  /*7620*/  IMAD R10, R14.reuse, c[0x0][0x2b4], R5 ;  /* 0x0000ad000e0a7a24 */ /* 0x040fe400078e0205 */
[----:B------:R-:W-:Y:S01]  /*7630*/  IMAD.WIDE.U32 R18, R14, c[0x0][0x2b0], RZ ;  /* 0x0000ac000e127a25 */ /* 0x000fe200078e00ff */
[----:B----4-:R-:W-:-:S05]  /*7640*/  @!P0 LOP3.LUT R7, R8, 0xfffffff8, RZ, 0xc0, !PT ;  /* 0xfffffff808078812 */ /* 0x010fca00078ec0ff */
[----:B------:R-:W-:-:S05]  /*7650*/  @!P0 IMAD.WIDE R2, R7, 0x2, R2 ;  /* 0x0000000207028825 */ /* 0x000fca00078e0202 */
[----:B------:R4:W-:Y:S04]  /*7660*/  @!P0 LDGSTS.E.BYPASS.LTC128B.128 [R11+0xb880], [R2.64], !P3 ;  /* 0x0b880000020b8fae */ /* 0x0009e8000d901d4c */
[----:B------:R-:W0:Y:S01]  /*7670*/  LDGDEPBAR ;  /* 0x00000000000079af */ /* 0x000e220000000000 */
[----:B-1----:R-:W-:Y:S02]  /*7680*/  IMAD.IADD R12, R19, 0x1, R10 ;  /* 0x00000001130c7824 */ /* 0x002fe400078e020a */
[----:B------:R-:W-:Y:S01]  /*7690*/  IMAD.MOV.U32 R224, RZ, RZ, RZ ;  /* 0x000000ffffe07224 */ /* 0x000fe200078e00ff */
[C---:B--2---:R-:W-:Y:S01]  /*76a0*/  ISETP.GE.AND P1, PT, R0.reuse, R16, PT ;  /* 0x000000100000720c */ /* 0x044fe20003f26270 */
[----:B---3--:R-:W-:-:S03]  /*76b0*/  IMAD.IADD R9, R0, 0x1, R9 ;  /* 0x0000000100097824 */ /* 0x008fc600078e0209 */
[----:B------:R-:W-:Y:S01]  /*76c0*/  ISETP.GT.OR P1, PT, R15, 0x2f, P1 ;  /* 0x0000002f0f00780c */ /* 0x000fe20000f24670 */
[----:B------:R-:W-:-:S04]  /*76d0*/  @P4 IMAD.HI.U32 R5, R9, c[0x0][0x2bc], RZ ;  /* 0x0000af0009054a27 */ /* 0x000fc800078e00ff */
[----:B------:R-:W-:Y:S01]  /*76e0*/  IMAD.MOV.U32 R0, RZ, RZ, R9 ;  /* 0x000000ffff007224 */ /* 0x000fe200078e0009 */
[----:B------:R-:W-:Y:S01]  /*76f0*/  @P4 SHF.R.U32.HI R0, RZ, c[0x0][0x2c0], R5 ;  /* 0x0000b000ff004a19 */ /* 0x000fe20000011605 */
[----:B------:R-:W-:Y:S06]  /*7700*/  BAR.SYNC.DEFER_BLOCKING 0x0 ;  /* 0x0000000000007b1d */ /* 0x000fec0000010000 */
[----:B------:R-:W-:-:S04]  /*7710*/  @!P1 IADD3 R5, P2, R0, R18, RZ ;  /* 0x0000001200059210 */ /* 0x000fc80007f5e0ff */
[----:B------:R-:W-:Y:S02]  /*7720*/  @!P1 LEA.HI.X.SX32 R8, R0, R12, 0x1, P2 ;  /* 0x0000000c00089211 */ /* 0x000fe400010f0eff */
[----:B------:R-:W-:-:S04]  /*7730*/  @!P1 LEA R6, P2, R5, c[0x0][0x2a0], 0x2 ;  /* 0x0000a80005069a11 */ /* 0x000fc800078410ff */
[----:B------:R-:W-:-:S05]  /*7740*/  @!P1 LEA.HI.X R7, R5, c[0x0][0x2a4], R8, 0x2, P2 ;  /* 0x0000a90005079a11 */ /* 0x000fca00010f1408 */
[----:B------:R1:W2:Y:S01]  /*7750*/  @!P1 LDG.E R224, [R6.64] ;  /* 0x0000000c06e09981 */ /* 0x0002a2000c1e1900 */
[----:B------:R-:W-:-:S04]  /*7760*/  IMAD.MOV R0, RZ, RZ, -R0 ;  /* 0x000000ffff007224 */ /* 0x000fc800078e0a00 */
[----:B------:R-:W-:-:S05]  /*7770*/  IMAD R226, R0, c[0x0][0x2b8], R9 ;  /* 0x0000ae0000e27a24 */ /* 0x000fca00078e0209 */
[----:B------:R-:W-:Y:S01]  /*7780*/  SHF.R.S32.HI R110, RZ, 0x1f, R226 ;  /* 0x0000001fff6e7819 */ /* 0x000fe200000114e2 */
[----:B----4-:R-:W-:-:S04]  /*7790*/  IMAD.WIDE.U32 R2, R226, c[0x0][0x1e0], RZ ;  /* 0x00007800e2027a25 */ /* 0x010fc800078e00ff */
[----:B------:R-:W-:-:S04]  /*77a0*/  IMAD R0, R110, c[0x0][0x1e0], RZ ;  /* 0x000078006e007a24 */ /* 0x000fc800078e02ff */
[----:B------:R-:W-:Y:S01]  /*77b0*/  IMAD R0, R226, c[0x0][0x1e4], R0 ;  /* 0x00007900e2007a24 */ /* 0x000fe200078e0200 */
[----:B------:R-:W-:Y:S03]  /*77c0*/  STL.64 [R1+0x30], R18 ;  /* 0x0000301201007387 */ /* 0x000fe60000100a00 */
[----:B------:R-:W-:Y:S02]  /*77d0*/  IMAD.IADD R3, R3, 0x1, R0 ;  /* 0x0000000103037824 */ /* 0x000fe400078e0200 */
[----:B------:R-:W-:Y:S01]  /*77e0*/  IMAD R0, R48, c[0x0][0x1e8], RZ ;  /* 0x00007a0030007a24 */ /* 0x000fe200078e02ff */
[----:B------:R3:W-:Y:S01]  /*77f0*/  STL [R1+0x38], R12 ;  /* 0x0000380c01007387 */ /* 0x0007e20000100800 */
[----:B------:R-:W-:Y:S02]  /*7800*/  IMAD R120, R247, -0x30, R120 ;  /* 0xffffffd0f7787824 */ /* 0x000fe400078e0278 */
[----:B------:R-:W-:-:S02]  /*7810*/  IMAD R0, R29, c[0x0][0x1ec], R0 ;  /* 0x00007b001d007a24 */ /* 0x000fc400078e0200 */
[----:B------:R-:W-:-:S05]  /*7820*/  IMAD.IADD R122, R16, 0x1, R120 ;  /* 0x00000001107a7824 */ /* 0x000fca00078e0278 */
[----:B-1----:R-:W-:Y:S01]  /*7830*/  IMNMX R6, R122, 0x30, PT ;  /* 0x000000307a067817 */ /* 0x002fe20003800200 */
[----:B---3--:R-:W-:-:S04]  /*7840*/  IMAD.WIDE.U32 R12, R29, c[0x0][0x1e8], RZ ;  /* 0x00007a001d0c7a25 */ /* 0x008fc800078e00ff */
[----:B------:R-:W-:Y:S02]  /*7850*/  IMAD.IADD R10, R13, 0x1, R0 ;  /* 0x000000010d0a7824 */ /* 0x000fe400078e0200 */
[----:B------:R-:W-:Y:S01]  /*7860*/  IMAD.IADD R14, R6, 0x1, -R118 ;  /* 0x00000001060e7824 */ /* 0x000fe200078e0a76 */
[----:B------:R-:W-:Y:S02]  /*7870*/  LOP3.LUT R153, R153, 0xfffff7ff, RZ, 0xc0, !PT ;  /* 0xfffff7ff99997812 */ /* 0x000fe400078ec0ff */
[----:B------:R-:W-:Y:S02]  /*7880*/  ISETP.GE.AND P2, PT, R227, c[0x0][0x1d4], PT ;  /* 0x00007500e3007a0c */ /* 0x000fe40003f46270 */
[----:B------:R-:W-:Y:S02]  /*7890*/  @P4 LOP3.LUT R153, R153, 0x800, RZ, 0xfc, !PT ;  /* 0x0000080099994812 */ /* 0x000fe400078efcff */
[----:B------:R-:W-:Y:S02]  /*78a0*/  ISETP.GE.AND P6, PT, R117, c[0x0][0x1d4], PT ;  /* 0x0000750075007a0c */ /* 0x000fe40003fc6270 */
[----:B------:R-:W-:-:S02]  /*78b0*/  ISETP.GE.AND P4, PT, R116, c[0x0][0x1d4], PT ;  /* 0x0000750074007a0c */ /* 0x000fc40003f86270 */
[----:B------:R-:W-:-:S05]  /*78c0*/  LOP3.LUT R153, R153, 0xfffffdff, RZ, 0xc0, !PT ;  /* 0xfffffdff99997812 */ /* 0x000fca00078ec0ff */
[----:B------:R-:W-:-:S04]  /*78d0*/  @P2 LOP3.LUT R153, R153, 0x200, RZ, 0xfc, !PT ;  /* 0x0000020099992812 */ /* 0x000fc800078efcff */
[----:B------:R-:W-:-:S04]  /*78e0*/  LOP3.LUT R153, R153, 0xfffffeff, RZ, 0xc0, !PT ;  /* 0xfffffeff99997812 */ /* 0x000fc800078ec0ff */
[----:B------:R-:W-:-:S04]  /*78f0*/  @P6 LOP3.LUT R153, R153, 0x100, RZ, 0xfc, !PT ;  /* 0x0000010099996812 */ /* 0x000fc800078efcff */
[----:B------:R-:W-:-:S04]  /*7900*/  LOP3.LUT R153, R153, 0xffffff7f, RZ, 0xc0, !PT ;  /* 0xffffff7f99997812 */ /* 0x000fc800078ec0ff */
[----:B------:R-:W-:-:S04]  /*7910*/  @P4 LOP3.LUT R153, R153, 0x80, RZ, 0xfc, !PT ;  /* 0x0000008099994812 */ /* 0x000fc800078efcff */
[----:B------:R-:W-:Y:S01]  /*7920*/  LOP3.LUT R153, R153, 0xffffffbf, RZ, 0xc0, !PT ;  /* 0xffffffbf99997812 */ /* 0x000fe200078ec0ff */
[----:B------:R-:W-:Y:S01]  /*7930*/  IMAD.WIDE.U32 R128, R29, c[0x0][0x210], RZ ;  /* 0x000084001d807a25 */ /* 0x000fe200078e00ff */
[----:B------:R-:W-:Y:S02]  /*7940*/  IADD3 R125, R247, -0x1, RZ ;  /* 0xfffffffff77d7810 */ /* 0x000fe40007ffe0ff */
        /* <DEDUP_REMOVED lines=8> */
[----:B------:R-:W-:Y:S01]  /*79d0*/  ISETP.GE.AND P0, PT, R14, 0x1, PT ;  /* 0x000000010e00780c */ /* 0x000fe20003f06270 */
[----:B------:R-:W-:Y:S04]  /*79e0*/  SHFL.IDX PT, R2, R13, RZ, 0x1c1f ;  /* 0x001c1fff0d027589 */ /* 0x000fe800000e0000 */
[----:B------:R-:W1:Y:S08]  /*79f0*/  SHFL.IDX PT, R3, R12, RZ, 0x1c1f ;  /* 0x001c1fff0c037589 */ /* 0x000e7000000e0000 */
[----:B------:R-:W-:-:S02]  /*7a00*/  @P0 SHF.R.S32.HI R5, RZ, 0x1f, R117 ;  /* 0x0000001fff050819 */ /* 0x000fc40000011475 */
[----:B------:R-:W-:Y:S02]  /*7a10*/  @P0 SHF.R.S32.HI R0, RZ, 0x1f, R116 ;  /* 0x0000001fff000819 */ /* 0x000fe40000011474 */
[----:B------:R-:W-:Y:S02]  /*7a20*/  @P0 LEA.HI R5, R5, R117, RZ, 0x3 ;  /* 0x0000007505050211 */ /* 0x000fe400078f18ff */
[----:B------:R-:W-:Y:S02]  /*7a30*/  @P0 LEA.HI R0, R0, R116, RZ, 0x3 ;  /* 0x0000007400000211 */ /* 0x000fe400078f18ff */
[----:B------:R-:W-:Y:S02]  /*7a40*/  @P0 LOP3.LUT R8, R5, 0xfffffff8, RZ, 0xc0, !PT ;  /* 0xfffffff805080812 */ /* 0x000fe400078ec0ff */
[----:B------:R-:W-:Y:S01]  /*7a50*/  @P0 LOP3.LUT R0, R0, 0xfffffff8, RZ, 0xc0, !PT ;  /* 0xfffffff800000812 */ /* 0x000fe200078ec0ff */
[----:B------:R-:W-:Y:S02]  /*7a60*/  @P0 IMAD.SHL.U32 R5, R222, 0x2, RZ ;  /* 0x00000002de050824 */ /* 0x000fe400078e00ff */
[----:B-1----:R-:W-:-:S04]  /*7a70*/  @P0 IMAD.WIDE R10, R227, 0x2, R2 ;  /* 0x00000002e30a0825 */ /* 0x002fc800078e0202 */
[--C-:B------:R-:W-:Y:S01]  /*7a80*/  @P0 IMAD.WIDE R8, R8, 0x2, R2.reuse ;  /* 0x0000000208080825 */ /* 0x100fe200078e0202 */
[----:B------:R-:W-:Y:S01]  /*7a90*/  @!PT LDS RZ, [RZ] ;  /* 0x00000000fffff984 */ /* 0x000fe20000000800 */
[----:B------:R1:W-:Y:S03]  /*7aa0*/  @P0 LDGSTS.E.BYPASS.LTC128B.128 [R5+0x3c80], [R10.64], !P2 ;  /* 0x03c800000a050fae */ /* 0x0003e6000d101d4c */
[----:B------:R-:W-:Y:S01]  /*7ab0*/  @P0 IMAD.WIDE R6, R0, 0x2, R2 ;  /* 0x0000000200060825 */ /* 0x000fe200078e0202 */
[----:B------:R1:W-:Y:S04]  /*7ac0*/  @P0 LDGSTS.E.BYPASS.LTC128B.128 [R5+0x4880], [R8.64], !P6 ;  /* 0x0488000008050fae */ /* 0x0003e8000f101d4c */
[----:B------:R1:W-:Y:S01]  /*7ad0*/  @P0 LDGSTS.E.BYPASS.LTC128B.128 [R5+0x5480], [R6.64], !P4 ;  /* 0x0548000006050fae */ /* 0x0003e2000e101d4c */
[----:B------:R-:W-:-:S03]  /*7ae0*/  ISETP.GE.AND P0, PT, R14, 0x21, PT ;  /* 0x000000210e00780c */ /* 0x000fc60003f06270 */
[----:B------:R-:W-:Y:S04]  /*7af0*/  SHFL.IDX PT, R2, R13, 0x1, 0x1c1f ;  /* 0x003c1f000d027f89 */ /* 0x000fe800000e0000 */
[----:B------:R-:W2:Y:S06]  /*7b00*/  SHFL.IDX PT, R3, R12, 0x1, 0x1c1f ;  /* 0x003c1f000c037f89 */ /* 0x000eac00000e0000 */
[----:B------:R-:W-:-:S02]  /*7b10*/  @P0 SHF.R.S32.HI R0, RZ, 0x1f, R116 ;  /* 0x0000001fff000819 */ /* 0x000fc40000011474 */
[----:B-1----:R-:W-:-:S04]  /*7b20*/  @P0 SHF.R.S32.HI R5, RZ, 0x1f, R117 ;  /* 0x0000001fff050819 */ /* 0x002fc80000011475 */
[----:B------:R-:W-:Y:S02]  /*7b30*/  @P0 LEA.HI R6, R5, R117, RZ, 0x3 ;  /* 0x0000007505060211 */ /* 0x000fe400078f18ff */
[----:B------:R-:W-:Y:S02]  /*7b40*/  @P0 LEA.HI R5, R0, R116, RZ, 0x3 ;  /* 0x0000007400050211 */ /* 0x000fe400078f18ff */
[----:B------:R-:W-:Y:S02]  /*7b50*/  @P0 LOP3.LUT R6, R6, 0xfffffff8, RZ, 0xc0, !PT ;  /* 0xfffffff806060812 */ /* 0x000fe400078ec0ff */
[----:B------:R-:W-:Y:S01]  /*7b60*/  @P0 LOP3.LUT R5, R5, 0xfffffff8, RZ, 0xc0, !PT ;  /* 0xfffffff805050812 */ /* 0x000fe200078ec0ff */
[----:B------:R-:W-:Y:S02]  /*7b70*/  @P0 IMAD.SHL.U32 R0, R222, 0x2, RZ ;  /* 0x00000002de000824 */ /* 0x000fe400078e00ff */
[----:B--2---:R-:W-:-:S04]  /*7b80*/  @P0 IMAD.WIDE R8, R227, 0x2, R2 ;  /* 0x00000002e3080825 */ /* 0x004fc800078e0202 */
[--C-:B------:R-:W-:Y:S01]  /*7b90*/  @P0 IMAD.WIDE R6, R6, 0x2, R2.reuse ;  /* 0x0000000206060825 */ /* 0x100fe200078e0202 */
[----:B------:R1:W-:Y:S03]  /*7ba0*/  @P0 LDGSTS.E.BYPASS.LTC128B.128 [R0+0x4480], [R8.64], !P2 ;  /* 0x0448000008000fae */ /* 0x0003e6000d101d4c */
[----:B------:R-:W-:Y:S01]  /*7bb0*/  @P0 IMAD.WIDE R2, R5, 0x2, R2 ;  /* 0x0000000205020825 */ /* 0x000fe200078e0202 */
[----:B------:R1:W-:Y:S04]  /*7bc0*/  @P0 LDGSTS.E.BYPASS.LTC128B.128 [R0+0x5080], [R6.64], !P6 ;  /* 0x0508000006000fae */ /* 0x0003e8000f101d4c */
[----:B------:R1:W-:Y:S01]  /*7bd0*/  @P0 LDGSTS.E.BYPASS.LTC128B.128 [R0+0x5c80], [R2.64], !P4 ;  /* 0x05c8000002000fae */ /* 0x0003e2000e101d4c */
[----:B------:R-:W-:-:S02]  /*7be0*/  ISETP.GT.AND P0, PT, R15, 0x2f, PT ;  /* 0x0000002f0f00780c */ /* 0x000fc40003f04270 */
[----:B------:R-:W-:Y:S01]  /*7bf0*/  SHF.R.S32.HI R5, RZ, 0x1f, R115 ;  /* 0x0000001fff057819 */ /* 0x000fe20000011473 */
[----:B------:R-:W0:Y:S10]  /*7c00*/  LDGDEPBAR ;  /* 0x00000000000079af */ /* 0x000e340000000000 */
[----:B------:R-:W-:-:S02]  /*7c10*/  @P0 LOP3.LUT R153, R153, 0x40, RZ, 0xfc, !PT ;  /* 0x0000004099990812 */ /* 0x000fc400078efcff */
[----:B------:R-:W-:Y:S01]  /*7c20*/  ISETP.LT.AND P0, PT, RZ, c[0x0][0x27c], PT ;  /* 0x00009f00ff007a0c */ /* 0x000fe20003f01270 */
[----:B-1----:R-:W-:Y:S01]  /*7c30*/  IMAD R0, R48, c[0x0][0x210], RZ ;  /* 0x0000840030007a24 */ /* 0x002fe200078e02ff */
[----:B------:R-:W-:-:S03]  /*7c40*/  LEA.HI R2, R5, R115, RZ, 0x4 ;  /* 0x0000007305027211 */ /* 0x000fc600078f20ff */
[----:B------:R-:W-:Y:S01]  /*7c50*/  IMAD R0, R29, c[0x0][0x214], R0 ;  /* 0x000085001d007a24 */ /* 0x000fe200078e0200 */
[----:B------:R-:W-:-:S03]  /*7c60*/  SHF.R.S32.HI R92, RZ, 0x4, R2 ;  /* 0x00000004ff5c7819 */ /* 0x000fc60000011402 */
[----:B------:R-:W-:-:S04]  /*7c70*/  IMAD.IADD R119, R129, 0x1, R0 ;  /* 0x0000000181777824 */ /* 0x000fc800078e0200 */
[----:B------:R-:W-:Y:S05]  /*7c80*/  @P0 BRA `(.L_x_446) ;  /* 0x0000002000000947 */ /* 0x000fea0003800000 */
[----:B------:R-:W-:-:S04]  /*7c90*/  DEPBAR.LE SB0, 0x1 ;  /* 0x000080400000791a */ /* 0x000fc80000000000 */
[----:B------:R-:W-:Y:S05]  /*7ca0*/  BRA `(.L_x_447) ;  /* 0x0000719000007947 */ /* 0x000fea0003800000 */
.L_x_446:
[----:B------:R-:W-:Y:S01]  /*7cb0*/  ULDC.U8 UR4, c[0x0][0x298] ;  /* 0x0000a60000047ab9 */ /* 0x000fe20000000000 */
[----:B------:R-:W-:Y:S01]  /*7cc0*/  SHF.R.S32.HI R0, RZ, 0x1f, R157 ;  /* 0x0000001fff007819 */ /* 0x000fe2000001149d */
[----:B------:R-:W-:Y:S01]  /*7cd0*/  IMAD.WIDE.U32 R10, R157, c[0x0][0x280], RZ ;  /* 0x0000a0009d0a7a25 */ /* 0x000fe200078e00ff */
[----:B------:R-:W-:Y:S01]  /*7ce0*/  ISETP.NE.AND P0, PT, RZ, UR4, PT ;  /* 0x00000004ff007c0c */ /* 0x000fe2000bf05270 */
[----:B------:R-:W-:Y:S01]  /*7cf0*/  BSSY B2, `(.L_x_447) ;  /* 0x0000714000027945 */ /* 0x000fe20003800000 */
[-C--:B------:R-:W-:Y:S01]  /*7d00*/  LEA.HI R3, R115, R115.reuse, RZ, 0x1 ;  /* 0x0000007373037211 */ /* 0x080fe200078f08ff */
[C---:B------:R-:W-:Y:S02]  /*7d10*/  IMAD R2, R0.reuse, c[0x0][0x280], RZ ;  /* 0x0000a00000027a24 */ /* 0x040fe400078e02ff */
[----:B------:R-:W-:Y:S01]  /*7d20*/  IMAD R0, R0, c[0x0][0x290], RZ ;  /* 0x0000a40000007a24 */ /* 0x000fe200078e02ff */
[----:B------:R-:W-:Y:S01]  /*7d30*/  SHF.R.S32.HI R60, RZ, 0x1, R3 ;  /* 0x00000001ff3c7819 */ /* 0x000fe20000011403 */
[----:B------:R-:W-:Y:S01]  /*7d40*/  IMAD R2, R157, c[0x0][0x284], R2 ;  /* 0x0000a1009d027a24 */ /* 0x000fe200078e0202 */
[----:B------:R-:W-:Y:S01]  /*7d50*/  LOP3.LUT R3, R3, 0xfffffffe, RZ, 0xc0, !PT ;  /* 0xfffffffe03037812 */ /* 0x000fe200078ec0ff */
[C---:B------:R-:W-:Y:S01]  /*7d60*/  IMAD R0, R157.reuse, c[0x0][0x294], R0 ;  /* 0x0000a5009d007a24 */ /* 0x040fe200078e0200 */
[----:B------:R-:W-:Y:S01]  /*7d70*/  IADD3 R30, R196, R60, RZ ;  /* 0x0000003cc41e7210 */ /* 0x000fe20007ffe0ff */
[----:B------:R-:W-:Y:S01]  /*7d80*/  IMAD.WIDE.U32 R8, R157, c[0x0][0x290], RZ ;  /* 0x0000a4009d087a25 */ /* 0x000fe200078e00ff */
[----:B------:R-:W-:-:S02]  /*7d90*/  IADD3 R48, -R3, R115, RZ ;  /* 0x0000007303307210 */ /* 0x000fc40007ffe1ff */
[----:B------:R-:W-:Y:S01]  /*7da0*/  IADD3 R7, R2, R11, RZ ;  /* 0x0000000b02077210 */ /* 0x000fe20007ffe0ff */
[----:B------:R-:W-:Y:S01]  /*7db0*/  IMAD.IADD R3, R0, 0x1, R9 ;  /* 0x0000000100037824 */ /* 0x000fe200078e0209 */
[C---:B------:R-:W-:Y:S01]  /*7dc0*/  SHF.L.U32 R61, R48.reuse, 0x3, RZ ;  /* 0x00000003303d7819 */ /* 0x040fe200000006ff */
[----:B------:R-:W-:Y:S01]  /*7dd0*/  IMAD R0, R48, 0x40, R30 ;  /* 0x0000004030007824 */ /* 0x000fe200078e021e */
[----:B------:R-:W-:Y:S05]  /*7de0*/  @!P0 BRA `(.L_x_448) ;  /* 0x0000364000008947 */ /* 0x000fea0003800000 */
[----:B------:R-:W-:Y:S01]  /*7df0*/  @P5 IMAD.HI.U32 R2, R0, c[0x0][0x2c8], RZ ;  /* 0x0000b20000025a27 */ /* 0x000fe200078e00ff */
[----:B------:R-:W-:Y:S01]  /*7e00*/  MOV R6, R10 ;  /* 0x0000000a00067202 */ /* 0x000fe20000000f00 */
[----:B------:R-:W-:Y:S01]  /*7e10*/  BSSY B0, `(.L_x_449) ;  /* 0x0000062000007945 */ /* 0x000fe20003800000 */
[----:B------:R-:W-:Y:S01]  /*7e20*/  CS2R R68, SRZ ;  /* 0x0000000000447805 */ /* 0x000fe2000001ff00 */
[----:B------:R-:W-:Y:S01]  /*7e30*/  IMAD.SHL.U32 R16, R48, 0x4, RZ ;  /* 0x0000000430107824 */ /* 0x000fe200078e00ff */
[----:B------:R-:W-:Y:S01]  /*7e40*/  @P5 SHF.R.U32.HI R0, RZ, c[0x0][0x2cc], R2 ;  /* 0x0000b300ff005a19 */ /* 0x000fe20000011602 */
[----:B------:R-:W-:Y:S01]  /*7e50*/  CS2R R40, SRZ ;  /* 0x0000000000287805 */ /* 0x000fe2000001ff00 */
[----:B------:R-:W-:Y:S01]  /*7e60*/  CS2R R36, SRZ ;  /* 0x0000000000247805 */ /* 0x000fe2000001ff00 */
[----:B------:R-:W-:Y:S01]  /*7e70*/  CS2R R32, SRZ ;  /* 0x0000000000207805 */ /* 0x000fe2000001ff00 */
[----:B------:R-:W-:Y:S01]  /*7e80*/  SHF.R.S32.HI R5, RZ, 0x1f, R0 ;  /* 0x0000001fff057819 */ /* 0x000fe20000011400 */
[----:B------:R-:W-:Y:S01]  /*7e90*/  IMAD.WIDE.U32 R6, R0, c[0x0][0x280], R6 ;  /* 0x0000a00000067a25 */ /* 0x000fe200078e0006 */
[----:B------:R-:W-:Y:S01]  /*7ea0*/  CS2R R26, SRZ ;  /* 0x00000000001a7805 */ /* 0x000fe2000001ff00 */
[----:B------:R-:W-:Y:S01]  /*7eb0*/  CS2R R22, SRZ ;  /* 0x0000000000167805 */ /* 0x000fe2000001ff00 */
[----:B------:R-:W-:Y:S01]  /*7ec0*/  CS2R R12, SRZ ;  /* 0x00000000000c7805 */ /* 0x000fe2000001ff00 */
[C---:B------:R-:W-:Y:S01]  /*7ed0*/  IMAD R2, R5.reuse, c[0x0][0x280], RZ ;  /* 0x0000a00005027a24 */ /* 0x040fe200078e02ff */
[----:B------:R-:W-:Y:S01]  /*7ee0*/  LEA R18, P0, R6, c[0x0][0x270], 0x1 ;  /* 0x00009c0006127a11 */ /* 0x000fe200078008ff */
[----:B------:R-:W-:Y:S01]  /*7ef0*/  IMAD R5, R5, c[0x0][0x290], RZ ;  /* 0x0000a40005057a24 */ /* 0x000fe200078e02ff */
[----:B------:R-:W-:Y:S01]  /*7f00*/  CS2R R42, SRZ ;  /* 0x00000000002a7805 */ /* 0x000fe2000001ff00 */
[----:B------:R-:W-:Y:S01]  /*7f10*/  IMAD R2, R0, c[0x0][0x284], R2 ;  /* 0x0000a10000027a24 */ /* 0x000fe200078e0202 */
[----:B------:R-:W-:Y:S01]  /*7f20*/  CS2R R38, SRZ ;  /* 0x0000000000267805 */ /* 0x000fe2000001ff00 */
[----:B------:R-:W-:Y:S01]  /*7f30*/  CS2R R34, SRZ ;  /* 0x0000000000227805 */ /* 0x000fe2000001ff00 */
[----:B------:R-:W-:Y:S01]  /*7f40*/  CS2R R28, SRZ ;  /* 0x00000000001c7805 */ /* 0x000fe2000001ff00 */
[----:B------:R-:W-:Y:S01]  /*7f50*/  CS2R R24, SRZ ;  /* 0x0000000000187805 */ /* 0x000fe2000001ff00 */
[----:B------:R-:W-:Y:S01]  /*7f60*/  IADD3 R2, R7, R2, RZ ;  /* 0x0000000207027210 */ /* 0x000fe20007ffe0ff */
[----:B------:R-:W-:-:S03]  /*7f70*/  CS2R R20, SRZ ;  /* 0x0000000000147805 */ /* 0x000fc6000001ff00 */
[----:B------:R-:W-:Y:S01]  /*7f80*/  LEA.HI.X R17, R6, c[0x0][0x274], R2, 0x1, P0 ;  /* 0x00009d0006117a11 */ /* 0x000fe200000f0c02 */
[----:B------:R-:W-:Y:S02]  /*7f90*/  IMAD.MOV.U32 R2, RZ, RZ, R8 ;  /* 0x000000ffff027224 */ /* 0x000fe400078e0008 */
[----:B------:R1:W2:Y:S02]  /*7fa0*/  SHFL.IDX PT, R8, R18, RZ, 0x1e1f ;  /* 0x001e1fff12087589 */ /* 0x0002a400000e0000 */
[C---:B------:R-:W-:Y:S02]  /*7fb0*/  IMAD.WIDE.U32 R2, R0.reuse, c[0x0][0x290], R2 ;  /* 0x0000a40000027a25 */ /* 0x040fe400078e0002 */
[----:B------:R1:W3:Y:S02]  /*7fc0*/  SHFL.IDX PT, R9, R17, RZ, 0x1e1f ;  /* 0x001e1fff11097589 */ /* 0x0002e400000e0000 */
[----:B------:R-:W-:Y:S01]  /*7fd0*/  IMAD R0, R0, c[0x0][0x294], R5 ;  /* 0x0000a50000007a24 */ /* 0x000fe200078e0205 */
[----:B------:R-:W-:-:S04]  /*7fe0*/  LEA R15, P0, R2, c[0x0][0x288], 0x1 ;  /* 0x0000a200020f7a11 */ /* 0x000fc800078008ff */
[----:B------:R-:W-:Y:S01]  /*7ff0*/  IADD3 R0, R3, R0, RZ ;  /* 0x0000000003007210 */ /* 0x000fe20007ffe0ff */
[----:B------:R1:W4:Y:S03]  /*8000*/  SHFL.IDX PT, R10, R15, RZ, 0x1e1f ;  /* 0x001e1fff0f0a7589 */ /* 0x00032600000e0000 */
[----:B------:R-:W-:Y:S02]  /*8010*/  LEA.HI.X R14, R2, c[0x0][0x28c], R0, 0x1, P0 ;  /* 0x0000a300020e7a11 */ /* 0x000fe400000f0c00 */
[----:B------:R-:W-:-:S03]  /*8020*/  ISETP.GE.AND P0, PT, R30, R31, PT ;  /* 0x0000001f1e00720c */ /* 0x000fc60003f06270 */
[----:B------:R1:W1:Y:S10]  /*8030*/  SHFL.IDX PT, R11, R14, RZ, 0x1e1f ;  /* 0x001e1fff0e0b7589 */ /* 0x00027400000e0000 */
[----:B------:R-:W-:Y:S05]  /*8040*/  @P0 BRA `(.L_x_450) ;  /* 0x000003e000000947 */ /* 0x000fea0003800000 */
[----:B--23--:R-:W-:Y:S01]  /*8050*/  ISETP.GE.AND P0, PT, R16, c[0x0][0x27c], PT ;  /* 0x00009f0010007a0c */ /* 0x00cfe20003f06270 */
[----:B------:R-:W-:Y:S01]  /*8060*/  CS2R R20, SRZ ;  /* 0x0000000000147805 */ /* 0x000fe2000001ff00 */
[----:B------:R-:W-:-:S11]  /*8070*/  CS2R R12, SRZ ;  /* 0x00000000000c7805 */ /* 0x000fd6000001ff00 */
[----:B-1--4-:R-:W-:-:S04]  /*8080*/  @!P0 IMAD.WIDE R2, R16, 0x2, R10 ;  /* 0x0000000210028825 */ /* 0x012fc800078e020a */
[C---:B------:R-:W-:Y:S01]  /*8090*/  @!P0 IMAD.WIDE R6, R16.reuse, 0x2, R8 ;  /* 0x0000000210068825 */ /* 0x040fe200078e0208 */
[----:B------:R1:W5:Y:S04]  /*80a0*/  @!P0 LD.E.64 R20, [R2.64] ;  /* 0x0000000c02148980 */ /* 0x000368000c101b00 */
[----:B------:R2:W5:Y:S01]  /*80b0*/  @!P0 LD.E.64 R12, [R6.64] ;  /* 0x0000000c060c8980 */ /* 0x000562000c101b00 */
[----:B-1----:R-:W-:-:S04]  /*80c0*/  IADD3 R2, R16, 0x8, RZ ;  /* 0x0000000810027810 */ /* 0x002fc80007ffe0ff */
[----:B------:R-:W-:Y:S01]  /*80d0*/  ISETP.GE.AND P0, PT, R2, c[0x0][0x27c], PT ;  /* 0x00009f0002007a0c */ /* 0x000fe20003f06270 */
[----:B------:R-:W-:-:S12]  /*80e0*/  CS2R R24, SRZ ;  /* 0x0000000000187805 */ /* 0x000fd8000001ff00 */
[----:B------:R-:W-:-:S04]  /*80f0*/  @!P0 SHF.R.S32.HI R0, RZ, 0x1f, R2 ;  /* 0x0000001fff008819 */ /* 0x000fc80000011402 */
[----:B------:R-:W-:-:S04]  /*8100*/  @!P0 LEA.HI R0, R0, R2, RZ, 0x2 ;  /* 0x0000000200008211 */ /* 0x000fc800078f10ff */
[----:B------:R-:W-:Y:S01]  /*8110*/  @!P0 LOP3.LUT R0, R0, 0xfffffffc, RZ, 0xc0, !PT ;  /* 0xfffffffc00008812 */ /* 0x000fe200078ec0ff */
[----:B------:R-:W-:-:S04]  /*8120*/  CS2R R22, SRZ ;  /* 0x0000000000167805 */ /* 0x000fc8000001ff00 */
[----:B------:R-:W-:-:S04]  /*8130*/  @!P0 IMAD.WIDE R2, R0, 0x2, R10 ;  /* 0x0000000200028825 */ /* 0x000fc800078e020a */
[----:B--2---:R-:W-:Y:S01]  /*8140*/  @!P0 IMAD.WIDE R6, R0, 0x2, R8 ;  /* 0x0000000200068825 */ /* 0x004fe200078e0208 */
        /* <DEDUP_REMOVED lines=42> */
[----:B--2---:R-:W-:-:S04]  /*83f0*/  @!P0 IMAD.WIDE R6, R0, 0x2, R8 ;  /* 0x0000000200068825 */ /* 0x004fc800078e0208 */
[----:B------:R-:W-:Y:S01]  /*8400*/  @!P0 IMAD.WIDE R2, R0, 0x2, R10 ;  /* 0x0000000200028825 */ /* 0x000fe200078e020a */
[----:B------:R1:W5:Y:S04]  /*8410*/  @!P0 LD.E.64 R40, [R6.64] ;  /* 0x0000000c06288980 */ /* 0x000368000c101b00 */
[----:B------:R1:W5:Y:S02]  /*8420*/  @!P0 LD.E.64 R42, [R2.64] ;  /* 0x0000000c022a8980 */ /* 0x000364000c101b00 */
.L_x_450:
[----:B--23--:R-:W-:Y:S05]  /*8430*/  BSYNC B0 ;  /* 0x0000000000007941 */ /* 0x00cfea0003800000 */
.L_x_449:
[----:B-----5:R-:W-:Y:S01]  /*8440*/  IMAD.MOV.U32 R0, RZ, RZ, R41 ;  /* 0x000000ffff007224 */ /* 0x020fe200078e0029 */
[----:B------:R2:W3:Y:S01]  /*8450*/  SHFL.IDX PT, R9, R17, 0x1, 0x1e1f ;  /* 0x003e1f0011097f89 */ /* 0x0004e200000e0000 */
[----:B-1----:R-:W-:Y:S01]  /*8460*/  IMAD.MOV.U32 R2, RZ, RZ, R40 ;  /* 0x000000ffff027224 */ /* 0x002fe200078e0028 */
[----:B------:R-:W-:Y:S01]  /*8470*/  BSSY B0, `(.L_x_451) ;  /* 0x000007e000007945 */ /* 0x000fe20003800000 */
[----:B------:R-:W-:Y:S01]  /*8480*/  IMAD.MOV.U32 R5, RZ, RZ, R36 ;  /* 0x000000ffff057224 */ /* 0x000fe200078e0024 */
[----:B------:R-:W-:Y:S01]  /*8490*/  PRMT R85, R0, 0x7610, R85 ;  /* 0x0000761000557816 */ /* 0x000fe20000000055 */
        /* <DEDUP_REMOVED lines=37> */
[----:B------:R-:W-:Y:S01]  /*86f0*/  IADD3 R0, R30, 0x40, RZ ;  /* 0x000000401e007810 */ /* 0x000fe20007ffe0ff */
[----:B------:R1:W4:Y:S01]  /*8700*/  SHFL.IDX PT, R8, R18, 0x1, 0x1e1f ;  /* 0x003e1f0012087f89 */ /* 0x00032200000e0000 */
[----:B------:R-:W-:Y:S01]  /*8710*/  PRMT R79, R79, 0x5410, R3 ;  /* 0x000054104f4f7816 */ /* 0x000fe20000000003 */
[----:B------:R-:W-:Y:S01]  /*8720*/  IMAD.MOV.U32 R3, RZ, RZ, R25 ;  /* 0x000000ffff037224 */ /* 0x000fe200078e0019 */
[----:B------:R-:W-:Y:S01]  /*8730*/  ISETP.GE.AND P0, PT, R0, R31, PT ;  /* 0x0000001f0000720c */ /* 0x000fe20003f06270 */
[----:B------:R1:W1:Y:S01]  /*8740*/  SHFL.IDX PT, R11, R14, 0x1, 0x1e1f ;  /* 0x003e1f000e0b7f89 */ /* 0x00026200000e0000 */
[----:B------:R-:W-:Y:S01]  /*8750*/  PRMT R73, R73, 0x5410, R2 ;  /* 0x0000541049497816 */ /* 0x000fe20000000002 */
[----:B------:R-:W-:Y:S01]  /*8760*/  IMAD.MOV.U32 R2, RZ, RZ, R20 ;  /* 0x000000ffff027224 */ /* 0x000fe200078e0014 */
[----:B------:R-:W-:Y:S01]  /*8770*/  PRMT R71, R71, 0x5410, R5 ;  /* 0x0000541047477816 */ /* 0x000fe20000000005 */
[----:B----4-:R4:W1:Y:S01]  /*8780*/  SHFL.IDX PT, R10, R15, 0x1, 0x1e1f ;  /* 0x003e1f000f0a7f89 */ /* 0x01086200000e0000 */
[----:B------:R-:W-:Y:S01]  /*8790*/  PRMT R72, R3, 0x7610, R72 ;  /* 0x0000761003487816 */ /* 0x000fe20000000048 */
[----:B------:R-:W-:Y:S01]  /*87a0*/  CS2R R62, SRZ ;  /* 0x00000000003e7805 */ /* 0x000fe2000001ff00 */
[----:B--2---:R-:W-:Y:S01]  /*87b0*/  PRMT R17, R2, 0x7610, R17 ;  /* 0x0000761002117816 */ /* 0x004fe20000000011 */
        /* <DEDUP_REMOVED lines=11> */
[----:B---3--:R-:W-:Y:S01]  /*8870*/  ISETP.GE.AND P0, PT, R16, c[0x0][0x27c], PT ;  /* 0x00009f0010007a0c */ /* 0x008fe20003f06270 */
[----:B------:R-:W-:Y:S01]  /*8880*/  CS2R R46, SRZ ;  /* 0x00000000002e7805 */ /* 0x000fe2000001ff00 */
[----:B------:R-:W-:-:S11]  /*8890*/  CS2R R44, SRZ ;  /* 0x00000000002c7805 */ /* 0x000fd6000001ff00 */
[----:B-1----:R-:W-:-:S04]  /*88a0*/  @!P0 IMAD.WIDE R2, R16, 0x2, R10 ;  /* 0x0000000210028825 */ /* 0x002fc800078e020a */
        /* <DEDUP_REMOVED lines=58> */
.L_x_452:
[----:B---3--:R-:W-:Y:S05]  /*8c50*/  BSYNC B0 ;  /* 0x0000000000007941 */ /* 0x008fea0003800000 */
.L_x_451:
[----:B------:R-:W-:Y:S01]  /*8c60*/  SHF.R.S32.HI R0, RZ, 0x1f, R118 ;  /* 0x0000001fff007819 */ /* 0x000fe20000011476 */
[----:B------:R-:W-:-:S04]  /*8c70*/  DEPBAR.LE SB0, 0x1 ;  /* 0x000080400000791a */ /* 0x000fc80000000000 */
[----:B------:R-:W-:Y:S01]  /*8c80*/  LEA.HI R0, R0, R118, RZ, 0x2 ;  /* 0x0000007600007211 */ /* 0x000fe200078f10ff */
[----:B------:R-:W-:Y:S01]  /*8c90*/  BSSY B1, `(.L_x_453) ;  /* 0x000015e000017945 */ /* 0x000fe20003800000 */
[----:B-1----:R-:W-:Y:S02]  /*8ca0*/  LEA.HI R2, R60, R60, RZ, 0x1 ;  /* 0x0000003c3c027211 */ /* 0x002fe400078f08ff */
[----:B------:R-:W-:Y:S02]  /*8cb0*/  LOP3.LUT R0, R0, 0xfffffffc, RZ, 0xc0, !PT ;  /* 0xfffffffc00007812 */ /* 0x000fe400078ec0ff */
[----:B------:R-:W-:-:S03]  /*8cc0*/  LOP3.LUT R2, R2, 0x7fffffe, RZ, 0xc0, !PT ;  /* 0x07fffffe02027812 */ /* 0x000fc600078ec0ff */
[----:B------:R-:W-:Y:S02]  /*8cd0*/  IMAD.IADD R3, R118, 0x1, -R0 ;  /* 0x0000000176037824 */ /* 0x000fe400078e0a00 */
[----:B------:R-:W-:Y:S02]  /*8ce0*/  IMAD.IADD R2, R60, 0x1, -R2 ;  /* 0x000000013c027824 */ /* 0x000fe400078e0a02 */
[C---:B------:R-:W-:Y:S01]  /*8cf0*/  IMAD.SHL.U32 R0, R3.reuse, 0x40, RZ ;  /* 0x0000004003007824 */ /* 0x040fe200078e00ff */
[----:B------:R-:W-:Y:S01]  /*8d00*/  BAR.SYNC.DEFER_BLOCKING 0x0 ;  /* 0x0000000000007b1d */ /* 0x000fe20000010000 */
[----:B------:R-:W-:Y:S01]  /*8d10*/  IMAD R2, R92, 0x8, R2 ;  /* 0x000000085c027824 */ /* 0x000fe200078e0202 */
[----:B------:R-:W-:Y:S01]  /*8d20*/  LOP3.LUT P0, RZ, R3, 0x2, RZ, 0xc0, !PT ;  /* 0x0000000203ff7812 */ /* 0x000fe2000780c0ff */
[----:B-----5:R-:W-:Y:S01]  /*8d30*/  IMAD.MOV.U32 R3, RZ, RZ, R62 ;  /* 0x000000ffff037224 */ /* 0x020fe200078e003e */
[----:B------:R-:W-:-:S04]  /*8d40*/  LOP3.LUT R0, R0, 0xc0, RZ, 0xc0, !PT ;  /* 0x000000c000007812 */ /* 0x000fc800078ec0ff */
[----:B------:R-:W-:Y:S02]  /*8d50*/  LOP3.LUT R5, R0, 0x8, R61, 0xf8, !PT ;  /* 0x0000000800057812 */ /* 0x000fe400078ef83d */
[----:B------:R-:W-:Y:S02]  /*8d60*/  SHF.R.U32.HI R0, RZ, 0x3, R0 ;  /* 0x00000003ff007819 */ /* 0x000fe40000011600 */
[----:B------:R-:W-:Y:S01]  /*8d70*/  PRMT R90, R90, 0x5410, R3 ;  /* 0x000054105a5a7816 */ /* 0x000fe20000000003 */
[----:B------:R-:W-:Y:S01]  /*8d80*/  IMAD.MOV.U32 R3, RZ, RZ, R52 ;  /* 0x000000ffff037224 */ /* 0x000fe200078e0034 */
[----:B------:R-:W-:Y:S01]  /*8d90*/  LOP3.LUT R0, R5, R0, RZ, 0x3c, !PT ;  /* 0x0000000005007212 */ /* 0x000fe200078e3cff */
[----:B------:R-:W-:-:S03]  /*8da0*/  IMAD.MOV.U32 R5, RZ, RZ, R69 ;  /* 0x000000ffff057224 */ /* 0x000fc600078e0045 */
[----:B------:R-:W-:Y:S01]  /*8db0*/  PRMT R86, R86, 0x5410, R3 ;  /* 0x0000541056567816 */ /* 0x000fe20000000003 */
[----:B------:R-:W-:Y:S01]  /*8dc0*/  IMAD.U32 R6, R2, 0x20, R0 ;  /* 0x0000002002067824 */ /* 0x000fe200078e0000 */
[----:B------:R-:W-:Y:S01]  /*8dd0*/  PRMT R94, R5, 0x7610, R94 ;  /* 0x00007610055e7816 */ /* 0x000fe2000000005e */
[----:B------:R-:W-:Y:S02]  /*8de0*/  IMAD.MOV.U32 R5, RZ, RZ, R57 ;  /* 0x000000ffff057224 */ /* 0x000fe400078e0039 */
[----:B------:R-:W-:Y:S01]  /*8df0*/  IMAD.MOV.U32 R0, RZ, RZ, R68 ;  /* 0x000000ffff007224 */ /* 0x000fe200078e0044 */
[----:B------:R-:W-:Y:S01]  /*8e00*/  IADD3 R7, R6, 0x10, RZ ;  /* 0x0000001006077810 */ /* 0x000fe20007ffe0ff */
        /* <DEDUP_REMOVED lines=20> */
[----:B------:R-:W-:Y:S01]  /*8f50*/  IMAD.IADD R5, R31, 0x1, -R196 ;  /* 0x000000011f057824 */ /* 0x000fe200078e0ac4 */
[----:B------:R-:W-:Y:S01]  /*8f60*/  PRMT R80, R2, 0x7610, R80 ;  /* 0x0000761002507816 */ /* 0x000fe20000000050 */
[----:B------:R-:W-:Y:S01]  /*8f70*/  IMAD.MOV.U32 R3, RZ, RZ, R64 ;  /* 0x000000ffff037224 */ /* 0x000fe200078e0040 */
[----:B------:R-:W-:Y:S01]  /*8f80*/  PRMT R91, R91, 0x5410, R0 ;  /* 0x000054105b5b7816 */ /* 0x000fe20000000000 */
[----:B------:R-:W-:Y:S01]  /*8f90*/  IMAD.MOV.U32 R2, RZ, RZ, R65 ;  /* 0x000000ffff027224 */ /* 0x000fe200078e0041 */
[----:B------:R-:W-:Y:S01]  /*8fa0*/  IMNMX R61, R5, 0x80, PT ;  /* 0x00000080053d7817 */ /* 0x000fe20003800200 */
[----:B------:R-:W-:Y:S01]  /*8fb0*/  IMAD.MOV.U32 R0, RZ, RZ, R58 ;  /* 0x000000ffff007224 */ /* 0x000fe200078e003a */
[----:B------:R-:W-:-:S02]  /*8fc0*/  @P0 IADD3 R7, R6, -0x10, RZ ;  /* 0xfffffff006070810 */ /* 0x000fc40007ffe0ff */
[----:B------:R-:W-:Y:S02]  /*8fd0*/  ISETP.GE.AND P0, PT, R60, R61, PT ;  /* 0x0000003d3c00720c */ /* 0x000fe40003f06270 */
        /* <DEDUP_REMOVED lines=22> */
[----:B------:R-:W-:Y:S01]  /*9140*/  SHF.R.U32.HI R0, RZ, 0x10, R21 ;  /* 0x00000010ff007819 */ /* 0x000fe20000011615 */
[----:B------:R-:W-:Y:S01]  /*9150*/  HADD2.F32 R3, -RZ, R70.H1_H1 ;  /* 0x30000046ff037230 */ /* 0x000fe20000004100 */
[--C-:B------:R-:W-:Y:S02]  /*9160*/  SHF.R.U32.HI R2, RZ, 0x10, R13.reuse ;  /* 0x00000010ff027819 */ /* 0x100fe4000001160d */
[----:B------:R-:W-:Y:S01]  /*9170*/  SHF.R.U64 R18, R12, 0x10, R13 ;  /* 0x000000100c127819 */ /* 0x000fe2000000120d */
[----:B------:R-:W-:Y:S01]  /*9180*/  HADD2.F32 R7, -RZ, R0.H0_H0 ;  /* 0x20000000ff077230 */ /* 0x000fe20000004100 */
[----:B----4-:R-:W-:Y:S01]  /*9190*/  SHF.R.U64 R15, R20, 0x10, R21 ;  /* 0x00000010140f7819 */ /* 0x010fe20000001215 */
[----:B------:R-:W-:Y:S02]  /*91a0*/  HADD2.F32 R0, -RZ, R17.H0_H0 ;  /* 0x20000011ff007230 */ /* 0x000fe40000004100 */
[----:B------:R-:W-:-:S02]  /*91b0*/  HADD2.F32 R19, -RZ, R2.H0_H0 ;  /* 0x20000002ff137230 */ /* 0x000fc40000004100 */
[----:B------:R-:W-:Y:S02]  /*91c0*/  HADD2.F32 R18, -RZ, R18.H0_H0 ;  /* 0x20000012ff127230 */ /* 0x000fe40000004100 */
[--C-:B-1----:R-:W-:Y:S02]  /*91d0*/  HADD2.F32 R5, -RZ, R11.reuse.H0_H0 ;  /* 0x2000000bff057230 */ /* 0x102fe40000004100 */
[----:B------:R-:W-:Y:S02]  /*91e0*/  HADD2.F32 R11, -RZ, R11.H1_H1 ;  /* 0x3000000bff0b7230 */ /* 0x000fe40000004100 */
[--C-:B------:R-:W-:Y:S02]  /*91f0*/  HADD2.F32 R6, -RZ, R8.reuse.H0_H0 ;  /* 0x20000008ff067230 */ /* 0x100fe40000004100 */
[----:B------:R-:W-:Y:S01]  /*9200*/  HADD2.F32 R8, -RZ, R8.H1_H1 ;  /* 0x30000008ff087230 */ /* 0x000fe20000004100 */
[-C--:B------:R-:W-:Y:S01]  /*9210*/  FMUL.FTZ R2, R11, R7.reuse ;  /* 0x000000070b027220 */ /* 0x080fe20000410000 */
[--C-:B------:R-:W-:Y:S01]  /*9220*/  HADD2.F32 R14, -RZ, R9.reuse.H0_H0 ;  /* 0x20000009ff0e7230 */ /* 0x100fe20000004100 */
[C---:B------:R-:W-:Y:S01]  /*9230*/  FMUL.FTZ R7, R5.reuse, R7 ;  /* 0x0000000705077220 */ /* 0x040fe20000410000 */
[----:B------:R-:W-:Y:S01]  /*9240*/  HADD2.F32 R13, -RZ, R9.H1_H1 ;  /* 0x30000009ff0d7230 */ /* 0x000fe20000004100 */
[-C--:B------:R-:W-:Y:S01]  /*9250*/  FMUL.FTZ R9, R8, R0.reuse ;  /* 0x0000000008097220 */ /* 0x080fe20000410000 */
[--C-:B------:R-:W-:Y:S01]  /*9260*/  HADD2.F32 R12, -RZ, R10.reuse.H0_H0 ;  /* 0x2000000aff0c7230 */ /* 0x100fe20000004100 */
[----:B------:R-:W-:Y:S01]  /*9270*/  FFMA.FTZ R17, R5, R19, -R2 ;  /* 0x0000001305117223 */ /* 0x000fe20000010802 */
[----:B------:R-:W-:Y:S01]  /*9280*/  HADD2.F32 R10, -RZ, R10.H1_H1 ;  /* 0x3000000aff0a7230 */ /* 0x000fe20000004100 */
[C---:B------:R-:W-:Y:S01]  /*9290*/  FMUL.FTZ R2, R6.reuse, R0 ;  /* 0x0000000006027220 */ /* 0x040fe20000410000 */
[----:B------:R-:W-:Y:S01]  /*92a0*/  HADD2.F32 R0, -RZ, R70.H0_H0 ;  /* 0x20000046ff007230 */ /* 0x000fe20000004100 */
[-C--:B------:R-:W-:Y:S01]  /*92b0*/  FFMA.FTZ R6, R6, R3.reuse, -R9 ;  /* 0x0000000306067223 */ /* 0x080fe20000010809 */
[----:B------:R-:W-:Y:S01]  /*92c0*/  HADD2.F32 R9, -RZ, R15.H0_H0 ;  /* 0x2000000fff097230 */ /* 0x000fe20000004100 */
[----:B------:R-:W-:Y:S01]  /*92d0*/  FFMA.FTZ R8, R8, R3, R2 ;  /* 0x0000000308087223 */ /* 0x000fe20000010002 */
[----:B------:R-:W-:Y:S01]  /*92e0*/  HADD2.F32 R2, -RZ, R71.H0_H0 ;  /* 0x20000047ff027230 */ /* 0x000fe20000004100 */
[----:B------:R-:W-:-:S02]  /*92f0*/  FMUL.FTZ R3, R10, R0 ;  /* 0x000000000a037220 */ /* 0x000fc40000410000 */
[-C--:B------:R-:W-:Y:S01]  /*9300*/  FMUL.FTZ R5, R13, R9.reuse ;  /* 0x000000090d057220 */ /* 0x080fe20000410000 */
[----:B------:R-:W-:Y:S01]  /*9310*/  F2FP.PACK_AB R8, R8, R6 ;  /* 0x000000060808723e */ /* 0x000fe200000000ff */
[----:B------:R-:W-:Y:S02]  /*9320*/  FMUL.FTZ R0, R12, R0 ;  /* 0x000000000c007220 */ /* 0x000fe40000410000 */
[----:B------:R-:W-:Y:S02]  /*9330*/  FMUL.FTZ R9, R14, R9 ;  /* 0x000000090e097220 */ /* 0x000fe40000410000 */
[----:B------:R-:W-:Y:S02]  /*9340*/  FFMA.FTZ R11, R11, R19, R7 ;  /* 0x000000130b0b7223 */ /* 0x000fe40000010007 */
[-C--:B------:R-:W-:Y:S02]  /*9350*/  FFMA.FTZ R3, R12, R2.reuse, -R3 ;  /* 0x000000020c037223 */ /* 0x080fe40000010803 */
[----:B------:R-:W-:Y:S01]  /*9360*/  FFMA.FTZ R0, R10, R2, R0 ;  /* 0x000000020a007223 */ /* 0x000fe20000010000 */
[----:B------:R-:W-:Y:S01]  /*9370*/  F2FP.PACK_AB R11, R11, R17 ;  /* 0x000000110b0b723e */ /* 0x000fe200000000ff */
[----:B------:R-:W-:-:S02]  /*9380*/  FFMA.FTZ R5, R14, R18, -R5 ;  /* 0x000000120e057223 */ /* 0x000fc40000010805 */
[----:B------:R-:W-:Y:S01]  /*9390*/  FFMA.FTZ R9, R13, R18, R9 ;  /* 0x000000120d097223 */ /* 0x000fe20000010009 */
[----:B------:R-:W-:-:S04]  /*93a0*/  F2FP.PACK_AB R10, R0, R3 ;  /* 0x00000003000a723e */ /* 0x000fc800000000ff */
[----:B------:R-:W-:-:S05]  /*93b0*/  F2FP.PACK_AB R9, R9, R5 ;  /* 0x000000050909723e */ /* 0x000fca00000000ff */
[----:B------:R1:W-:Y:S02]  /*93c0*/  STS.128 [R30], R8 ;  /* 0x000000081e007388 */ /* 0x0003e40000000c00 */
.L_x_456:
[----:B------:R-:W-:Y:S05]  /*93d0*/  BSYNC B0 ;  /* 0x0000000000007941 */ /* 0x000fea0003800000 */
.L_x_455:
[----:B------:R-:W-:Y:S01]  /*93e0*/  IADD3 R0, R16, 0x8, RZ ;  /* 0x0000000810007810 */ /* 0x000fe20007ffe0ff */
[----:B------:R-:W-:Y:S03]  /*93f0*/  BSSY B0, `(.L_x_457) ;  /* 0x000002d000007945 */ /* 0x000fe60003800000 */
[----:B------:R-:W-:-:S13]  /*9400*/  ISETP.GE.AND P0, PT, R0, c[0x0][0x27c], PT ;  /* 0x00009f0000007a0c */ /* 0x000fda0003f06270 */
[----:B------:R-:W-:Y:S05]  /*9410*/  @P0 BRA `(.L_x_458) ;  /* 0x000002a000000947 */ /* 0x000fea0003800000 */
[----:B-1----:R-:W1:Y:S01]  /*9420*/  LDS.128 R8, [R31] ;  /* 0x000000001f087984 */ /* 0x002e620000000c00 */
[----:B------:R-:W-:Y:S01]  /*9430*/  SHF.R.U32.HI R0, RZ, 0x10, R25 ;  /* 0x00000010ff007819 */ /* 0x000fe20000011619 */
[----:B------:R-:W-:Y:S01]  /*9440*/  HADD2.F32 R3, -RZ, R72.H1_H1 ;  /* 0x30000048ff037230 */ /* 0x000fe20000004100 */
[----:B------:R-:W-:Y:S02]  /*9450*/  SHF.R.U32.HI R2, RZ, 0x10, R23 ;  /* 0x00000010ff027819 */ /* 0x000fe40000011617 */
[----:B----4-:R-:W-:Y:S01]  /*9460*/  SHF.R.U64 R15, R24, 0x10, R25 ;  /* 0x00000010180f7819 */ /* 0x010fe20000001219 */
[----:B------:R-:W-:Y:S01]  /*9470*/  HADD2.F32 R7, -RZ, R0.H0_H0 ;  /* 0x20000000ff077230 */ /* 0x000fe20000004100 */
[----:B------:R-:W-:Y:S01]  /*9480*/  SHF.R.U64 R18, R22, 0x10, R23 ;  /* 0x0000001016127819 */ /* 0x000fe20000001217 */
[----:B------:R-:W-:Y:S02]  /*9490*/  HADD2.F32 R0, -RZ, R71.H1_H1 ;  /* 0x30000047ff007230 */ /* 0x000fe40000004100 */
        /* <DEDUP_REMOVED lines=34> */
.L_x_458:
[----:B------:R-:W-:Y:S05]  /*96c0*/  BSYNC B0 ;  /* 0x0000000000007941 */ /* 0x000fea0003800000 */
.L_x_457:
[----:B------:R-:W-:Y:S01]  /*96d0*/  IADD3 R0, R16, 0x10, RZ ;  /* 0x0000001010007810 */ /* 0x000fe20007ffe0ff */
[----:B------:R-:W-:Y:S03]  /*96e0*/  BSSY B0, `(.L_x_459) ;  /* 0x000002d000007945 */ /* 0x000fe60003800000 */
[----:B------:R-:W-:-:S13]  /*96f0*/  ISETP.GE.AND P0, PT, R0, c[0x0][0x27c], PT ;  /* 0x00009f0000007a0c */ /* 0x000fda0003f06270 */
[----:B------:R-:W-:Y:S05]  /*9700*/  @P0 BRA `(.L_x_460) ;  /* 0x000002a000000947 */ /* 0x000fea0003800000 */
[----:B-1----:R-:W1:Y:S01]  /*9710*/  LDS.128 R8, [R30+0x2000] ;  /* 0x002000001e087984 */ /* 0x002e620000000c00 */
        /* <DEDUP_REMOVED lines=40> */
[----:B------:R1:W-:Y:S02]  /*99a0*/  STS.128 [R30+0x2000], R8 ;  /* 0x002000081e007388 */ /* 0x0003e40000000c00 */
.L_x_460:
[----:B------:R-:W-:Y:S05]  /*99b0*/  BSYNC B0 ;  /* 0x0000000000007941 */ /* 0x000fea0003800000 */
.L_x_459:
        /* <DEDUP_REMOVED lines=46> */
.L_x_462:
[----:B------:R-:W-:Y:S05]  /*9ca0*/  BSYNC B0 ;  /* 0x0000000000007941 */ /* 0x000fea0003800000 */
.L_x_461:
        /* <DEDUP_REMOVED lines=27> */
[----:B------:R-:W-:Y:S01]  /*9e60*/  HADD2.F32 R0, -RZ, R79.H1_H1 ;  /* 0x3000004fff007230 */ /* 0x000fe20000004100 */
        /* <DEDUP_REMOVED lines=18> */
.L_x_464:
[----:B------:R-:W-:Y:S05]  /*9f90*/  BSYNC B0 ;  /* 0x0000000000007941 */ /* 0x000fea0003800000 */
.L_x_463:
[----:B------:R-:W-:-:S04]  /*9fa0*/  IADD3 R0, R16, 0x28, RZ ;  /* 0x0000002810007810 */ /* 0x000fc80007ffe0ff */
        /* <DEDUP_REMOVED lines=44> */
.L_x_454:
[----:B------:R-:W-:Y:S05]  /*a270*/  BSYNC B1 ;  /* 0x0000000000017941 */ /* 0x000fea0003800000 */
.L_x_453:
[----:B------:R-:W-:-:S04]  /*a280*/  IADD3 R0, R60, 0x40, RZ ;  /* 0x000000403c007810 */ /* 0x000fc80007ffe0ff */
[----:B------:R-:W-:-:S13]  /*a290*/  ISETP.GE.AND P0, PT, R0, R61, PT ;  /* 0x0000003d0000720c */ /* 0x000fda0003f06270 */
[----:B------:R-:W-:Y:S05]  /*a2a0*/  @P0 BRA `(.L_x_465) ;  /* 0x00004b8000000947 */ /* 0x000fea0003800000 */
[----:B------:R-:W-:Y:S01]  /*a2b0*/  ISETP.GE.AND P0, PT, R16, c[0x0][0x27c], PT ;  /* 0x00009f0010007a0c */ /* 0x000fe20003f06270 */
[----:B------:R-:W-:-:S12]  /*a2c0*/  BSSY B0, `(.L_x_466) ;  /* 0x000002c000007945 */ /* 0x000fd80003800000 */
[----:B------:R-:W-:Y:S05]  /*a2d0*/  @P0 BRA `(.L_x_467) ;  /* 0x000002a000000947 */ /* 0x000fea0003800000 */
[----:B-1----:R-:W1:Y:S01]  /*a2e0*/  LDS.128 R8, [R30+0x1000] ;  /* 0x001000001e087984 */ /* 0x002e620000000c00 */
[----:B------:R-:W-:Y:S01]  /*a2f0*/  SHF.R.U32.HI R0, RZ, 0x10, R47 ;  /* 0x00000010ff007819 */ /* 0x000fe2000001162f */
[----:B------:R-:W-:Y:S01]  /*a300*/  HADD2.F32 R3, -RZ, R79.H0_H0 ;  /* 0x2000004fff037230 */ /* 0x000fe20000004100 */
        /* <DEDUP_REMOVED lines=39> */
.L_x_467:
[----:B------:R-:W-:Y:S05]  /*a580*/  BSYNC B0 ;  /* 0x0000000000007941 */ /* 0x000fea0003800000 */
.L_x_466:
[----:B------:R-:W-:Y:S01]  /*a590*/  IADD3 R0, R16, 0x8, RZ ;  /* 0x0000000810007810 */ /* 0x000fe20007ffe0ff */
[----:B------:R-:W-:Y:S03]  /*a5a0*/  BSSY B0, `(.L_x_468) ;  /* 0x000002d000007945 */ /* 0x000fe60003800000 */
[----:B------:R-:W-:-:S13]  /*a5b0*/  ISETP.GE.AND P0, PT, R0, c[0x0][0x27c], PT ;  /* 0x00009f0000007a0c */ /* 0x000fda0003f06270 */
        /* <DEDUP_REMOVED lines=43> */
.L_x_469:
[----:B------:R-:W-:Y:S05]  /*a870*/  BSYNC B0 ;  /* 0x0000000000007941 */ /* 0x000fea0003800000 */
.L_x_468:
        /* <DEDUP_REMOVED lines=46> */
.L_x_471:
[----:B------:R-:W-:Y:S05]  /*ab60*/  BSYNC B0 ;  /* 0x0000000000007941 */ /* 0x000fea0003800000 */
.L_x_470:
        /* <DEDUP_REMOVED lines=46> */
.L_x_473:
[----:B------:R-:W-:Y:S05]  /*ae50*/  BSYNC B0 ;  /* 0x0000000000007941 */ /* 0x000fea0003800000 */
.L_x_472:
        /* <DEDUP_REMOVED lines=46> */
.L_x_475:
[----:B------:R-:W-:Y:S05]  /*b140*/  BSYNC B0 ;  /* 0x0000000000007941 */ /* 0x000fea0003800000 */
.L_x_474:
        /* <DEDUP_REMOVED lines=21> */
[----:B------:R-:W-:Y:S01]  /*b2a0*/  FMUL.FTZ R9, R8, R0 ;  /* 0x0000000008097220 */ /* 0x000fe20000410000 */
        /* <DEDUP_REMOVED lines=22> */
[----:B------:R1:W-:Y:S01]  /*b410*/  STS.128 [R31+0x5000], R8 ;  /* 0x005000081f007388 */ /* 0x0003e20000000c00 */
[----:B------:R-:W-:Y:S05]  /*b420*/  BRA `(.L_x_465) ;  /* 0x00003a0000007947 */ /* 0x000fea0003800000 */
.L_x_448:
[----:B------:R-:W-:Y:S01]  /*b430*/  @P5 IMAD.HI.U32 R2, R0, c[0x0][0x2c8], RZ ;  /* 0x0000b20000025a27 */ /* 0x000fe200078e00ff */
[----:B------:R-:W-:Y:S01]  /*b440*/  BSSY B0, `(.L_x_476) ;  /* 0x0000047000007945 */ /* 0x000fe20003800000 */
[----:B------:R-:W-:Y:S01]  /*b450*/  CS2R R86, SRZ ;  /* 0x0000000000567805 */ /* 0x000fe2000001ff00 */
[----:B------:R-:W-:Y:S01]  /*b460*/  CS2R R54, SRZ ;  /* 0x0000000000367805 */ /* 0x000fe2000001ff00 */
[----:B------:R-:W-:Y:S01]  /*b470*/  IMAD.MOV.U32 R6, RZ, RZ, R10 ;  /* 0x000000ffff067224 */ /* 0x000fe200078e000a */
        /* <DEDUP_REMOVED lines=17> */
[----:B------:R-:W-:Y:S01]  /*b590*/  IMAD.IADD R2, R7, 0x1, R2 ;  /* 0x0000000107027824 */ /* 0x000fe200078e0202 */
[----:B------:R-:W-:-:S04]  /*b5a0*/  CS2R R16, SRZ ;  /* 0x0000000000107805 */ /* 0x000fc8000001ff00 */
[----:B------:R-:W-:Y:S02]  /*b5b0*/  LEA.HI.X R14, R6, c[0x0][0x274], R2, 0x1, P0 ;  /* 0x00009d00060e7a11 */ /* 0x000fe400000f0c02 */
[----:B------:R-:W-:Y:S01]  /*b5c0*/  MOV R2, R8 ;  /* 0x0000000800027202 */ /* 0x000fe20000000f00 */
[----:B------:R1:W2:Y:S04]  /*b5d0*/  SHFL.IDX PT, R6, R15, RZ, 0x1e1f ;  /* 0x001e1fff0f067589 */ /* 0x0002a800000e0000 */
[C---:B------:R-:W-:Y:S01]  /*b5e0*/  IMAD.WIDE.U32 R2, R0.reuse, c[0x0][0x290], R2 ;  /* 0x0000a40000027a25 */ /* 0x040fe200078e0002 */
[----:B------:R1:W3:Y:S03]  /*b5f0*/  SHFL.IDX PT, R7, R14, RZ, 0x1e1f ;  /* 0x001e1fff0e077589 */ /* 0x0002e600000e0000 */
[----:B------:R-:W-:Y:S01]  /*b600*/  IMAD R0, R0, c[0x0][0x294], R5 ;  /* 0x0000a50000007a24 */ /* 0x000fe200078e0205 */
[----:B------:R-:W-:-:S04]  /*b610*/  LEA R13, P0, R2, c[0x0][0x288], 0x1 ;  /* 0x0000a200020d7a11 */ /* 0x000fc800078008ff */
[----:B------:R-:W-:-:S04]  /*b620*/  IADD3 R0, R3, R0, RZ ;  /* 0x0000000003007210 */ /* 0x000fc80007ffe0ff */
[----:B------:R-:W-:Y:S02]  /*b630*/  LEA.HI.X R12, R2, c[0x0][0x28c], R0, 0x1, P0 ;  /* 0x0000a300020c7a11 */ /* 0x000fe400000f0c00 */
[----:B------:R-:W-:Y:S01]  /*b640*/  ISETP.GE.AND P0, PT, R30, R31, PT ;  /* 0x0000001f1e00720c */ /* 0x000fe20003f06270 */
[----:B------:R1:W4:Y:S04]  /*b650*/  SHFL.IDX PT, R2, R13, RZ, 0x1e1f ;  /* 0x001e1fff0d027589 */ /* 0x00032800000e0000 */
[----:B------:R1:W1:Y:S08]  /*b660*/  SHFL.IDX PT, R3, R12, RZ, 0x1e1f ;  /* 0x001e1fff0c037589 */ /* 0x00027000000e0000 */
[----:B------:R-:W-:Y:S05]  /*b670*/  @P0 BRA `(.L_x_477) ;  /* 0x0000023000000947 */ /* 0x000fea0003800000 */
[C---:B--23--:R-:W-:Y:S01]  /*b680*/  ISETP.GE.AND P0, PT, R61.reuse, c[0x0][0x27c], PT ;  /* 0x00009f003d007a0c */ /* 0x04cfe20003f06270 */
[----:B------:R-:W-:Y:S01]  /*b690*/  CS2R R22, SRZ ;  /* 0x0000000000167805 */ /* 0x000fe2000001ff00 */
[----:B------:R-:W-:Y:S01]  /*b6a0*/  CS2R R20, SRZ ;  /* 0x0000000000147805 */ /* 0x000fe2000001ff00 */
[----:B------:R-:W-:Y:S01]  /*b6b0*/  CS2R R18, SRZ ;  /* 0x0000000000127805 */ /* 0x000fe2000001ff00 */
[----:B------:R-:W-:Y:S01]  /*b6c0*/  CS2R R16, SRZ ;  /* 0x0000000000107805 */ /* 0x000fe2000001ff00 */
[----:B------:R-:W-:-:S08]  /*b6d0*/  IADD3 R5, R61, 0x10, RZ ;  /* 0x000000103d057810 */ /* 0x000fd00007ffe0ff */
[----:B------:R-:W-:-:S04]  /*b6e0*/  @!P0 IMAD.WIDE R10, R61, 0x2, R6 ;  /* 0x000000023d0a8825 */ /* 0x000fc800078e0206 */
[----:B-1--4-:R-:W-:Y:S01]  /*b6f0*/  @!P0 IMAD.WIDE R8, R61, 0x2, R2 ;  /* 0x000000023d088825 */ /* 0x012fe200078e0202 */
[----:B------:R1:W5:Y:S04]  /*b700*/  @!P0 LD.E.128 R20, [R10.64] ;  /* 0x0000000c0a148980 */ /* 0x000368000c101d00 */
[----:B------:R2:W5:Y:S01]  /*b710*/  @!P0 LD.E.128 R16, [R8.64] ;  /* 0x0000000c08108980 */ /* 0x000562000c101d00 */
[----:B------:R-:W-:Y:S01]  /*b720*/  ISETP.GE.AND P0, PT, R5, c[0x0][0x27c], PT ;  /* 0x00009f0005007a0c */ /* 0x000fe20003f06270 */
[----:B------:R-:W-:Y:S01]  /*b730*/  CS2R R38, SRZ ;  /* 0x0000000000267805 */ /* 0x000fe2000001ff00 */
[----:B------:R-:W-:Y:S01]  /*b740*/  CS2R R36, SRZ ;  /* 0x0000000000247805 */ /* 0x000fe2000001ff00 */
[----:B------:R-:W-:Y:S01]  /*b750*/  CS2R R42, SRZ ;  /* 0x00000000002a7805 */ /* 0x000fe2000001ff00 */
[----:B------:R-:W-:-:S09]  /*b760*/  CS2R R40, SRZ ;  /* 0x0000000000287805 */ /* 0x000fd2000001ff00 */
[----:B------:R-:W-:-:S04]  /*b770*/  @!P0 SHF.R.S32.HI R0, RZ, 0x1f, R5 ;  /* 0x0000001fff008819 */ /* 0x000fc80000011405 */
[----:B------:R-:W-:-:S04]  /*b780*/  @!P0 LEA.HI R0, R0, R5, RZ, 0x3 ;  /* 0x0000000500008211 */ /* 0x000fc800078f18ff */
[----:B------:R-:W-:Y:S02]  /*b790*/  @!P0 LOP3.LUT R0, R0, 0xfffffff8, RZ, 0xc0, !PT ;  /* 0xfffffff800008812 */ /* 0x000fe400078ec0ff */
[----:B------:R-:W-:-:S03]  /*b7a0*/  IADD3 R5, R61, 0x20, RZ ;  /* 0x000000203d057810 */ /* 0x000fc60007ffe0ff */
[----:B-1----:R-:W-:-:S04]  /*b7b0*/  @!P0 IMAD.WIDE R10, R0, 0x2, R6 ;  /* 0x00000002000a8825 */ /* 0x002fc800078e0206 */
[----:B--2---:R-:W-:Y:S01]  /*b7c0*/  @!P0 IMAD.WIDE R8, R0, 0x2, R2 ;  /* 0x0000000200088825 */ /* 0x004fe200078e0202 */
        /* <DEDUP_REMOVED lines=9> */
[----:B------:R-:W-:-:S05]  /*b860*/  @!P0 LOP3.LUT R0, R0, 0xfffffff8, RZ, 0xc0, !PT ;  /* 0xfffffff800008812 */ /* 0x000fca00078ec0ff */
[----:B------:R-:W-:-:S04]  /*b870*/  @!P0 IMAD.WIDE R6, R0, 0x2, R6 ;  /* 0x0000000200068825 */ /* 0x000fc800078e0206 */
[----:B------:R-:W-:Y:S01]  /*b880*/  @!P0 IMAD.WIDE R2, R0, 0x2, R2 ;  /* 0x0000000200028825 */ /* 0x000fe200078e0202 */
[----:B------:R1:W5:Y:S04]  /*b890*/  @!P0 LD.E.128 R52, [R6.64] ;  /* 0x0000000c06348980 */ /* 0x000368000c101d00 */
[----:B------:R1:W5:Y:S02]  /*b8a0*/  @!P0 LD.E.128 R56, [R2.64] ;  /* 0x0000000c02388980 */ /* 0x000364000c101d00 */
.L_x_477:
[----:B--23--:R-:W-:Y:S05]  /*b8b0*/  BSYNC B0 ;  /* 0x0000000000007941 */ /* 0x00cfea0003800000 */
.L_x_476:
[----:B-----5:R-:W-:Y:S01]  /*b8c0*/  IMAD.MOV.U32 R0, RZ, RZ, R55 ;  /* 0x000000ffff007224 */ /* 0x020fe200078e0037 */
[----:B-1----:R1:W2:Y:S01]  /*b8d0*/  SHFL.IDX PT, R9, R14, 0x1, 0x1e1f ;  /* 0x003e1f000e097f89 */ /* 0x0022a200000e0000 */
[----:B------:R-:W-:Y:S01]  /*b8e0*/  IMAD.MOV.U32 R3, RZ, RZ, R53 ;  /* 0x000000ffff037224 */ /* 0x000fe200078e0035 */
[----:B------:R-:W-:Y:S01]  /*b8f0*/  BSSY B0, `(.L_x_478) ;  /* 0x0000061000007945 */ /* 0x000fe20003800000 */
[----:B----4-:R-:W-:Y:S01]  /*b900*/  IMAD.MOV.U32 R2, RZ, RZ, R54 ;  /* 0x000000ffff027224 */ /* 0x010fe200078e0036 */
[----:B------:R-:W-:Y:S01]  /*b910*/  PRMT R94, R94, 0x5410, R0 ;  /* 0x000054105e5e7816 */ /* 0x000fe20000000000 */
[----:B------:R-:W-:Y:S01]  /*b920*/  IMAD.MOV.U32 R0, RZ, RZ, R39 ;  /* 0x000000ffff007224 */ /* 0x000fe200078e0027 */
[----:B------:R-:W-:Y:S01]  /*b930*/  PRMT R93, R3, 0x7610, R93 ;  /* 0x00007610035d7816 */ /* 0x000fe2000000005d */
[----:B------:R-:W-:Y:S01]  /*b940*/  IMAD.MOV.U32 R3, RZ, RZ, R37 ;  /* 0x000000ffff037224 */ /* 0x000fe200078e0025 */
[----:B------:R1:W3:Y:S01]  /*b950*/  SHFL.IDX PT, R8, R15, 0x1, 0x1e1f ;  /* 0x003e1f000f087f89 */ /* 0x0002e200000e0000 */
        /* <DEDUP_REMOVED lines=15> */
[----:B------:R1:W4:Y:S01]  /*ba50*/  SHFL.IDX PT, R11, R12, 0x1, 0x1e1f ;  /* 0x003e1f000c0b7f89 */ /* 0x00032200000e0000 */
        /* <DEDUP_REMOVED lines=16> */
[----:B------:R1:W1:Y:S01]  /*bb60*/  SHFL.IDX PT, R10, R13, 0x1, 0x1e1f ;  /* 0x003e1f000d0a7f89 */ /* 0x00026200000e0000 */
[----:B------:R-:W-:Y:S01]  /*bb70*/  IADD3 R0, R30, 0x40, RZ ;  /* 0x000000401e007810 */ /* 0x000fe20007ffe0ff */
[----:B------:R-:W-:Y:S01]  /*bb80*/  CS2R R84, SRZ ;  /* 0x0000000000547805 */ /* 0x000fe2000001ff00 */
[----:B------:R-:W-:Y:S01]  /*bb90*/  PRMT R89, R2, 0x7610, R89 ;  /* 0x0000761002597816 */ /* 0x000fe20000000059 */
[----:B------:R-:W-:Y:S01]  /*bba0*/  IMAD.MOV.U32 R2, RZ, RZ, R40 ;  /* 0x000000ffff027224 */ /* 0x000fe200078e0028 */
[----:B------:R-:W-:Y:S01]  /*bbb0*/  ISETP.GE.AND P0, PT, R0, R31, PT ;  /* 0x0000001f0000720c */ /* 0x000fe20003f06270 */
[----:B------:R-:W-:Y:S01]  /*bbc0*/  CS2R R74, SRZ ;  /* 0x00000000004a7805 */ /* 0x000fe2000001ff00 */
[----:B------:R-:W-:Y:S01]  /*bbd0*/  PRMT R93, R93, 0x5410, R5 ;  /* 0x000054105d5d7816 */ /* 0x000fe20000000005 */
[----:B------:R-:W-:Y:S01]  /*bbe0*/  IMAD.MOV.U32 R5, RZ, RZ, R18 ;  /* 0x000000ffff057224 */ /* 0x000fe200078e0012 */
[----:B------:R-:W-:Y:S01]  /*bbf0*/  PRMT R88, R2, 0x7610, R88 ;  /* 0x0000761002587816 */ /* 0x000fe20000000058 */
[----:B------:R-:W-:Y:S01]  /*bc00*/  IMAD.MOV.U32 R2, RZ, RZ, R16 ;  /* 0x000000ffff027224 */ /* 0x000fe200078e0010 */
[----:B------:R-:W-:Y:S01]  /*bc10*/  CS2R R72, SRZ ;  /* 0x0000000000487805 */ /* 0x000fe2000001ff00 */
[----:B------:R-:W-:Y:S01]  /*bc20*/  CS2R R66, SRZ ;  /* 0x0000000000427805 */ /* 0x000fe2000001ff00 */
[----:B------:R-:W-:Y:S01]  /*bc30*/  PRMT R51, R5, 0x7610, R51 ;  /* 0x0000761005337816 */ /* 0x000fe20000000033 */
[----:B------:R-:W-:Y:S01]  /*bc40*/  CS2R R64, SRZ ;  /* 0x0000000000407805 */ /* 0x000fe2000001ff00 */
[----:B------:R-:W-:Y:S01]  /*bc50*/  PRMT R28, R2, 0x7610, R28 ;  /* 0x00007610021c7816 */ /* 0x000fe2000000001c */
[----:B------:R-:W-:Y:S01]  /*bc60*/  CS2R R82, SRZ ;  /* 0x0000000000527805 */ /* 0x000fe2000001ff00 */
[----:B------:R-:W-:Y:S01]  /*bc70*/  CS2R R80, SRZ ;  /* 0x0000000000507805 */ /* 0x000fe2000001ff00 */
[----:B------:R-:W-:Y:S01]  /*bc80*/  CS2R R78, SRZ ;  /* 0x00000000004e7805 */ /* 0x000fe2000001ff00 */
[----:B------:R-:W-:Y:S01]  /*bc90*/  CS2R R76, SRZ ;  /* 0x00000000004c7805 */ /* 0x000fe2000001ff00 */
[----:B------:R-:W-:Y:S01]  /*bca0*/  CS2R R70, SRZ ;  /* 0x0000000000467805 */ /* 0x000fe2000001ff00 */
[----:B------:R-:W-:Y:S01]  /*bcb0*/  CS2R R68, SRZ ;  /* 0x0000000000447805 */ /* 0x000fe2000001ff00 */
[----:B------:R-:W-:Y:S05]  /*bcc0*/  @P0 BRA `(.L_x_479) ;  /* 0x0000023000000947 */ /* 0x000fea0003800000 */
[----:B--234-:R-:W-:Y:S01]  /*bcd0*/  ISETP.GE.AND P0, PT, R61, c[0x0][0x27c], PT ;  /* 0x00009f003d007a0c */ /* 0x01cfe20003f06270 */
[----:B------:R-:W-:Y:S01]  /*bce0*/  CS2R R70, SRZ ;  /* 0x0000000000467805 */ /* 0x000fe2000001ff00 */
[----:B------:R-:W-:Y:S01]  /*bcf0*/  CS2R R68, SRZ ;  /* 0x0000000000447805 */ /* 0x000fe2000001ff00 */
[----:B------:R-:W-:Y:S01]  /*bd00*/  CS2R R66, SRZ ;  /* 0x0000000000427805 */ /* 0x000fe2000001ff00 */
[----:B------:R-:W-:-:S09]  /*bd10*/  CS2R R64, SRZ ;  /* 0x0000000000407805 */ /* 0x000fd2000001ff00 */
[----:B-1----:R-:W-:-:S04]  /*bd20*/  @!P0 IMAD.WIDE R2, R61, 0x2, R10 ;  /* 0x000000023d028825 */ /* 0x002fc800078e020a */
[C---:B------:R-:W-:Y:S01]  /*bd30*/  @!P0 IMAD.WIDE R6, R61.reuse, 0x2, R8 ;  /* 0x000000023d068825 */ /* 0x040fe200078e0208 */
[----:B------:R1:W5:Y:S04]  /*bd40*/  @!P0 LD.E.128 R68, [R2.64] ;  /* 0x0000000c02448980 */ /* 0x000368000c101d00 */
[----:B------:R2:W5:Y:S01]  /*bd50*/  @!P0 LD.E.128 R64, [R6.64] ;  /* 0x0000000c06408980 */ /* 0x000562000c101d00 */
[----:B-1----:R-:W-:-:S04]  /*bd60*/  IADD3 R2, R61, 0x10, RZ ;  /* 0x000000103d027810 */ /* 0x002fc80007ffe0ff */
[----:B------:R-:W-:Y:S01]  /*bd70*/  ISETP.GE.AND P0, PT, R2, c[0x0][0x27c], PT ;  /* 0x00009f0002007a0c */ /* 0x000fe20003f06270 */
[----:B------:R-:W-:-:S12]  /*bd80*/  CS2R R78, SRZ ;  /* 0x00000000004e7805 */ /* 0x000fd8000001ff00 */
[----:B------:R-:W-:-:S04]  /*bd90*/  @!P0 SHF.R.S32.HI R0, RZ, 0x1f, R2 ;  /* 0x0000001fff008819 */ /* 0x000fc80000011402 */
[----:B------:R-:W-:-:S04]  /*bda0*/  @!P0 LEA.HI R0, R0, R2, RZ, 0x3 ;  /* 0x0000000200008211 */ /* 0x000fc800078f18ff */
[----:B------:R-:W-:Y:S01]  /*bdb0*/  @!P0 LOP3.LUT R0, R0, 0xfffffff8, RZ, 0xc0, !PT ;  /* 0xfffffff800008812 */ /* 0x000fe200078ec0ff */
[----:B------:R-:W-:Y:S01]  /*bdc0*/  CS2R R76, SRZ ;  /* 0x00000000004c7805 */ /* 0x000fe2000001ff00 */
[----:B------:R-:W-:-:S03]  /*bdd0*/  CS2R R74, SRZ ;  /* 0x00000000004a7805 */ /* 0x000fc6000001ff00 */
[----:B------:R-:W-:Y:S01]  /*bde0*/  @!P0 IMAD.WIDE R2, R0, 0x2, R10 ;  /* 0x0000000200028825 */ /* 0x000fe200078e020a */
[----:B------:R-:W-:-:S03]  /*bdf0*/  CS2R R72, SRZ ;  /* 0x0000000000487805 */ /* 0x000fc6000001ff00 */
[----:B--2---:R-:W-:Y:S01]  /*be00*/  @!P0 IMAD.WIDE R6, R0, 0x2, R8 ;  /* 0x0000000200068825 */ /* 0x004fe200078e0208 */
        /* <DEDUP_REMOVED lines=9> */
[----:B------:R-:W-:Y:S01]  /*bea0*/  CS2R R82, SRZ ;  /* 0x0000000000527805 */ /* 0x000fe2000001ff00 */
[----:B------:R-:W-:Y:S02]  /*beb0*/  CS2R R80, SRZ ;  /* 0x0000000000507805 */ /* 0x000fe4000001ff00 */
[----:B--2---:R-:W-:-:S04]  /*bec0*/  @!P0 IMAD.WIDE R6, R0, 0x2, R8 ;  /* 0x0000000200068825 */ /* 0x004fc800078e0208 */
[----:B------:R-:W-:Y:S01]  /*bed0*/  @!P0 IMAD.WIDE R2, R0, 0x2, R10 ;  /* 0x0000000200028825 */ /* 0x000fe200078e020a */
[----:B------:R1:W5:Y:S04]  /*bee0*/  @!P0 LD.E.128 R84, [R6.64] ;  /* 0x0000000c06548980 */ /* 0x000368000c101d00 */
[----:B------:R1:W5:Y:S02]  /*bef0*/  @!P0 LD.E.128 R80, [R2.64] ;  /* 0x0000000c02508980 */ /* 0x000364000c101d00 */
.L_x_479:
[----:B--234-:R-:W-:Y:S05]  /*bf00*/  BSYNC B0 ;  /* 0x0000000000007941 */ /* 0x01cfea0003800000 */
.L_x_478:
[----:B-1---5:R-:W-:Y:S01]  /*bf10*/  IMAD.MOV.U32 R2, RZ, RZ, R87 ;  /* 0x000000ffff027224 */ /* 0x022fe200078e0057 */
[----:B------:R-:W-:-:S04]  /*bf20*/  DEPBAR.LE SB0, 0x1 ;  /* 0x000080400000791a */ /* 0x000fc80000000000 */
[----:B------:R-:W-:Y:S01]  /*bf30*/  IMAD.MOV.U32 R5, RZ, RZ, R85 ;  /* 0x000000ffff057224 */ /* 0x000fe200078e0055 */
[----:B------:R-:W-:Y:S01]  /*bf40*/  PRMT R106, R2, 0x7610, R106 ;  /* 0x00007610026a7816 */ /* 0x000fe2000000006a */
[----:B------:R-:W-:Y:S01]  /*bf50*/  IMAD.MOV.U32 R2, RZ, RZ, R75 ;  /* 0x000000ffff027224 */ /* 0x000fe200078e004b */
[----:B------:R-:W-:Y:S01]  /*bf60*/  BSSY B1, `(.L_x_480) ;  /* 0x0000187000017945 */ /* 0x000fe20003800000 */
[----:B------:R-:W-:Y:S01]  /*bf70*/  IMAD.MOV.U32 R3, RZ, RZ, R86 ;  /* 0x000000ffff037224 */ /* 0x000fe200078e0056 */
[----:B------:R-:W-:Y:S01]  /*bf80*/  PRMT R107, R5, 0x7610, R107 ;  /* 0x00007610056b7816 */ /* 0x000fe2000000006b */
[----:B------:R-:W-:Y:S01]  /*bf90*/  IMAD.MOV.U32 R5, RZ, RZ, R73 ;  /* 0x000000ffff057224 */ /* 0x000fe200078e0049 */
[----:B------:R-:W-:Y:S01]  /*bfa0*/  PRMT R101, R2, 0x7610, R101 ;  /* 0x0000761002657816 */ /* 0x000fe20000000065 */
[----:B------:R-:W-:Y:S02]  /*bfb0*/  IMAD.MOV.U32 R2, RZ, RZ, R67 ;  /* 0x000000ffff027224 */ /* 0x000fe400078e0043 */
        /* <DEDUP_REMOVED lines=10> */
[----:B------:R-:W-:-:S02]  /*c060*/  IMAD.MOV.U32 R5, RZ, RZ, R81 ;  /* 0x000000ffff057224 */ /* 0x000fc400078e0051 */
[----:B------:R-:W-:Y:S01]  /*c070*/  IMAD.MOV.U32 R2, RZ, RZ, R79 ;  /* 0x000000ffff027224 */ /* 0x000fe200078e004f */
[----:B------:R-:W-:Y:S01]  /*c080*/  PRMT R103, R0, 0x5410, R3 ;  /* 0x0000541000677816 */ /* 0x000fe20000000003 */
[----:B------:R-:W-:Y:S01]  /*c090*/  IMAD.MOV.U32 R0, RZ, RZ, R64 ;  /* 0x000000ffff007224 */ /* 0x000fe200078e0040 */
[----:B------:R-:W-:Y:S02]  /*c0a0*/  MOV R3, R66 ;  /* 0x0000004200037202 */ /* 0x000fe40000000f00 */
[----:B------:R-:W-:Y:S01]  /*c0b0*/  PRMT R105, R105, 0x5410, R5 ;  /* 0x0000541069697816 */ /* 0x000fe20000000005 */
[----:B------:R-:W-:Y:S01]  /*c0c0*/  IMAD.IADD R5, R31, 0x1, -R196 ;  /* 0x000000011f057824 */ /* 0x000fe200078e0ac4 */
[----:B------:R-:W-:Y:S01]  /*c0d0*/  PRMT R99, R0, 0x5410, R3 ;  /* 0x0000541000637816 */ /* 0x000fe20000000003 */
[----:B------:R-:W-:Y:S01]  /*c0e0*/  IMAD.MOV.U32 R3, RZ, RZ, R82 ;  /* 0x000000ffff037224 */ /* 0x000fe200078e0052 */
[----:B------:R-:W-:Y:S02]  /*c0f0*/  MOV R0, R80 ;  /* 0x0000005000007202 */ /* 0x000fe40000000f00 */
[----:B------:R-:W-:-:S02]  /*c100*/  IMNMX R62, R5, 0x80, PT ;  /* 0x00000080053e7817 */ /* 0x000fc40003800200 */
[----:B------:R-:W-:Y:S01]  /*c110*/  PRMT R106, R106, 0x5410, R0 ;  /* 0x000054106a6a7816 */ /* 0x000fe20000000000 */
[----:B------:R-:W-:Y:S01]  /*c120*/  IMAD.MOV.U32 R0, RZ, RZ, R76 ;  /* 0x000000ffff007224 */ /* 0x000fe200078e004c */
[----:B------:R-:W-:Y:S01]  /*c130*/  BAR.SYNC.DEFER_BLOCKING 0x0 ;  /* 0x0000000000007b1d */ /* 0x000fe20000010000 */
[----:B------:R-:W-:Y:S02]  /*c140*/  ISETP.GE.AND P0, PT, R60, R62, PT ;  /* 0x0000003e3c00720c */ /* 0x000fe40003f06270 */
[----:B------:R-:W-:Y:S01]  /*c150*/  PRMT R107, R107, 0x5410, R3 ;  /* 0x000054106b6b7816 */ /* 0x000fe20000000003 */
[----:B------:R-:W-:Y:S01]  /*c160*/  IMAD.MOV.U32 R3, RZ, RZ, R78 ;  /* 0x000000ffff037224 */ /* 0x000fe200078e004e */
[----:B------:R-:W-:Y:S01]  /*c170*/  PRMT R100, R2, 0x7610, R100 ;  /* 0x0000761002647816 */ /* 0x000fe20000000064 */
[----:B------:R-:W-:Y:S01]  /*c180*/  IMAD.MOV.U32 R2, RZ, RZ, R77 ;  /* 0x000000ffff027224 */ /* 0x000fe200078e004d */
[----:B------:R-:W-:Y:S02]  /*c190*/  PRMT R101, R101, 0x5410, R0 ;  /* 0x0000541065657816 */ /* 0x000fe40000000000 */
[----:B------:R-:W-:-:S02]  /*c1a0*/  MOV R0, R70 ;  /* 0x0000004600007202 */ /* 0x000fc40000000f00 */
[----:B------:R-:W-:Y:S01]  /*c1b0*/  PRMT R102, R102, 0x5410, R3 ;  /* 0x0000541066667816 */ /* 0x000fe20000000003 */
[----:B------:R-:W-:Y:S01]  /*c1c0*/  IMAD.MOV.U32 R3, RZ, RZ, R71 ;  /* 0x000000ffff037224 */ /* 0x000fe200078e0047 */
[----:B------:R-:W-:Y:S01]  /*c1d0*/  PRMT R100, R100, 0x5410, R2 ;  /* 0x0000541064647816 */ /* 0x000fe20000000002 */
[----:B------:R-:W-:Y:S01]  /*c1e0*/  IMAD.MOV.U32 R2, RZ, RZ, R68 ;  /* 0x000000ffff027224 */ /* 0x000fe200078e0044 */
[----:B------:R-:W-:Y:S01]  /*c1f0*/  PRMT R98, R98, 0x5410, R0 ;  /* 0x0000541062627816 */ /* 0x000fe20000000000 */
[----:B------:R-:W-:-:S03]  /*c200*/  IMAD.MOV.U32 R0, RZ, RZ, R69 ;  /* 0x000000ffff007224 */ /* 0x000fc600078e0045 */
[----:B------:R-:W-:Y:S02]  /*c210*/  PRMT R97, R2, 0x7610, R97 ;  /* 0x0000761002617816 */ /* 0x000fe40000000061 */
[----:B------:R-:W-:Y:S01]  /*c220*/  PRMT R96, R3, 0x5410, R0 ;  /* 0x0000541003607816 */ /* 0x000fe20000000000 */
[----:B------:R-:W-:Y:S05]  /*c230*/  @P0 BRA `(.L_x_481) ;  /* 0x0000159000000947 */ /* 0x000fea0003800000 */
[----:B------:R-:W-:Y:S01]  /*c240*/  ISETP.GE.AND P0, PT, R61, c[0x0][0x27c], PT ;  /* 0x00009f003d007a0c */ /* 0x000fe20003f06270 */
[----:B------:R-:W-:-:S12]  /*c250*/  BSSY B0, `(.L_x_482) ;  /* 0x000006d000007945 */ /* 0x000fd80003800000 */
[----:B------:R-:W-:Y:S05]  /*c260*/  @P0 BRA `(.L_x_483) ;  /* 0x000006b000000947 */ /* 0x000fea0003800000 */
[----:B------:R-:W-:Y:S02]  /*c270*/  LEA.HI R2, R60, R60, RZ, 0x1 ;  /* 0x0000003c3c027211 */ /* 0x000fe400078f08ff */
[----:B------:R-:W-:Y:S02]  /*c280*/  MOV R3, c[0x0][0x27c] ;  /* 0x00009f0000037a02 */ /* 0x000fe40000000f00 */
[----:B------:R-:W-:Y:S02]  /*c290*/  LOP3.LUT R2, R2, 0x7fffffe, RZ, 0xc0, !PT ;  /* 0x07fffffe02027812 */ /* 0x000fe400078ec0ff */
[----:B------:R-:W-:Y:S02]  /*c2a0*/  SHF.L.U32 R0, R118, 0x6, RZ ;  /* 0x0000000676007819 */ /* 0x000fe400000006ff */
[----:B------:R-:W-:Y:S01]  /*c2b0*/  LEA.HI R3, R3, R48, RZ, 0x1d ;  /* 0x0000003003037211 */ /* 0x000fe200078fe8ff */
[----:B------:R-:W-:Y:S01]  /*c2c0*/  IMAD.IADD R2, R60, 0x1, -R2 ;  /* 0x000000013c027824 */ /* 0x000fe200078e0a02 */
[----:B------:R-:W-:-:S02]  /*c2d0*/  LOP3.LUT R0, R0, 0xc0, RZ, 0xc0, !PT ;  /* 0x000000c000007812 */ /* 0x000fc400078ec0ff */
[----:B------:R-:W-:Y:S02]  /*c2e0*/  SHF.R.S32.HI R6, RZ, 0x1f, R3 ;  /* 0x0000001fff067819 */ /* 0x000fe40000011403 */
[----:B------:R-:W-:Y:S02]  /*c2f0*/  LOP3.LUT R5, R0, 0x18, R61, 0xf8, !PT ;  /* 0x0000001800057812 */ /* 0x000fe400078ef83d */
[----:B------:R-:W-:Y:S02]  /*c300*/  SHF.R.U32.HI R8, RZ, 0x3, R0 ;  /* 0x00000003ff087819 */ /* 0x000fe40000011600 */
[----:B------:R-:W-:Y:S01]  /*c310*/  LEA.HI R6, R6, R3, RZ, 0x2 ;  /* 0x0000000306067211 */ /* 0x000fe200078f10ff */
[----:B------:R-:W-:Y:S01]  /*c320*/  IMAD.SHL.U32 R3, R3, 0x8, RZ ;  /* 0x0000000803037824 */ /* 0x000fe200078e00ff */
[----:B------:R-:W-:Y:S02]  /*c330*/  LEA R2, R92, R2, 0x3 ;  /* 0x000000025c027211 */ /* 0x000fe400078e18ff */
[----:B------:R-:W-:-:S02]  /*c340*/  LOP3.LUT R7, R5, R8, RZ, 0x3c, !PT ;  /* 0x0000000805077212 */ /* 0x000fc400078e3cff */
[----:B------:R-:W-:Y:S02]  /*c350*/  SHF.L.U32 R5, R2, 0x5, RZ ;  /* 0x0000000502057819 */ /* 0x000fe400000006ff */
[----:B------:R-:W-:Y:S02]  /*c360*/  LOP3.LUT R0, R0, 0x18, R3, 0xf8, !PT ;  /* 0x0000001800007812 */ /* 0x000fe400078ef803 */
[----:B------:R-:W-:Y:S01]  /*c370*/  SHF.L.U32 R2, R6, 0xa, RZ ;  /* 0x0000000a06027819 */ /* 0x000fe200000006ff */
[----:B------:R-:W-:Y:S01]  /*c380*/  IMAD.IADD R3, R5, 0x1, R7 ;  /* 0x0000000105037824 */ /* 0x000fe200078e0207 */
[----:B------:R-:W-:Y:S02]  /*c390*/  LOP3.LUT R0, R0, R8, RZ, 0x3c, !PT ;  /* 0x0000000800007212 */ /* 0x000fe400078e3cff */
[----:B------:R-:W-:Y:S02]  /*c3a0*/  LOP3.LUT R2, R2, 0x7ffff000, RZ, 0xc0, !PT ;  /* 0x7ffff00002027812 */ /* 0x000fe400078ec0ff */
[----:B------:R-:W-:-:S02]  /*c3b0*/  SHF.L.U32 R35, R3, 0x1, RZ ;  /* 0x0000000103237819 */ /* 0x000fc400000006ff */
[----:B------:R-:W-:Y:S02]  /*c3c0*/  IADD3 R0, R0, R2, R5 ;  /* 0x0000000200007210 */ /* 0x000fe40007ffe005 */
[--C-:B------:R-:W-:Y:S01]  /*c3d0*/  SHF.R.U64 R45, R18, 0x10, R19.reuse ;  /* 0x00000010122d7819 */ /* 0x100fe20000001213 */
[----:B------:R-:W1:Y:S01]  /*c3e0*/  LDS.128 R8, [R35+0x6080] ;  /* 0x0060800023087984 */ /* 0x000e620000000c00 */
[----:B------:R-:W-:Y:S01]  /*c3f0*/  SHF.L.U32 R33, R0, 0x1, RZ ;  /* 0x0000000100217819 */ /* 0x000fe200000006ff */
[----:B------:R-:W-:Y:S01]  /*c400*/  HADD2.F32 R0, -RZ, R27.H0_H0 ;  /* 0x2000001bff007230 */ /* 0x000fe20000004100 */
[----:B------:R-:W-:Y:S02]  /*c410*/  SHF.R.U32.HI R2, RZ, 0x10, R19 ;  /* 0x00000010ff027819 */ /* 0x000fe40000011613 */
[----:B------:R-:W-:Y:S01]  /*c420*/  SHF.R.U64 R47, R22, 0x10, R23 ;  /* 0x00000010162f7819 */ /* 0x000fe20000001217 */
[----:B------:R-:W2:Y:S01]  /*c430*/  LDS.128 R12, [R33+0x6080] ;  /* 0x00608000210c7984 */ /* 0x000ea20000000c00 */
[----:B------:R-:W-:-:S02]  /*c440*/  SHF.R.U64 R46, R20, 0x10, R21 ;  /* 0x00000010142e7819 */ /* 0x000fc40000001215 */
[--C-:B------:R-:W-:Y:S01]  /*c450*/  SHF.R.U64 R29, R16, 0x10, R17.reuse ;  /* 0x00000010101d7819 */ /* 0x100fe20000001211 */
[----:B------:R-:W-:Y:S01]  /*c460*/  HADD2.F32 R47, -RZ, R47.H0_H0 ;  /* 0x2000002fff2f7230 */ /* 0x000fe20000004100 */
[----:B------:R-:W-:Y:S01]  /*c470*/  SHF.R.U32.HI R16, RZ, 0x10, R17 ;  /* 0x00000010ff107819 */ /* 0x000fe20000011611 */
[----:B------:R-:W-:Y:S01]  /*c480*/  HADD2.F32 R46, -RZ, R46.H0_H0 ;  /* 0x2000002eff2e7230 */ /* 0x000fe20000004100 */
[----:B------:R-:W-:Y:S02]  /*c490*/  SHF.R.U32.HI R25, RZ, 0x10, R23 ;  /* 0x00000010ff197819 */ /* 0x000fe40000011617 */
[----:B------:R-:W-:-:S03]  /*c4a0*/  SHF.R.U32.HI R26, RZ, 0x10, R21 ;  /* 0x00000010ff1a7819 */ /* 0x000fc60000011615 */
[----:B------:R-:W-:Y:S02]  /*c4b0*/  HADD2.F32 R50, -RZ, R25.H0_H0 ;  /* 0x20000019ff327230 */ /* 0x000fe40000004100 */
[----:B-1----:R-:W-:Y:S02]  /*c4c0*/  HADD2.F32 R18, -RZ, R11.H0_H0 ;  /* 0x2000000bff127230 */ /* 0x002fe40000004100 */
[--C-:B------:R-:W-:Y:S02]  /*c4d0*/  HADD2.F32 R22, -RZ, R8.reuse.H0_H0 ;  /* 0x20000008ff167230 */ /* 0x100fe40000004100 */
[----:B------:R-:W-:Y:S01]  /*c4e0*/  HADD2.F32 R24, -RZ, R8.H1_H1 ;  /* 0x30000008ff187230 */ /* 0x000fe20000004100 */
[----:B------:R-:W-:Y:S01]  /*c4f0*/  FMUL.FTZ R7, R18, R0 ;  /* 0x0000000012077220 */ /* 0x000fe20000410000 */
[--C-:B------:R-:W-:Y:S02]  /*c500*/  HADD2.F32 R20, -RZ, R9.reuse.H0_H0 ;  /* 0x20000009ff147230 */ /* 0x100fe40000004100 */
[----:B------:R-:W-:-:S02]  /*c510*/  HADD2.F32 R19, -RZ, R9.H1_H1 ;  /* 0x30000009ff137230 */ /* 0x000fc40000004100 */
[--C-:B--2---:R-:W-:Y:S02]  /*c520*/  HADD2.F32 R6, -RZ, R13.reuse.H0_H0 ;  /* 0x2000000dff067230 */ /* 0x104fe40000004100 */
[----:B------:R-:W-:Y:S02]  /*c530*/  HADD2.F32 R8, -RZ, R13.H1_H1 ;  /* 0x3000000dff087230 */ /* 0x000fe40000004100 */
[--C-:B------:R-:W-:Y:S02]  /*c540*/  HADD2.F32 R5, -RZ, R15.reuse.H0_H0 ;  /* 0x2000000fff057230 */ /* 0x100fe40000004100 */
[----:B------:R-:W-:Y:S02]  /*c550*/  HADD2.F32 R3, -RZ, R15.H1_H1 ;  /* 0x3000000fff037230 */ /* 0x000fe40000004100 */
[--C-:B------:R-:W-:Y:S01]  /*c560*/  HADD2.F32 R9, -RZ, R12.reuse.H0_H0 ;  /* 0x2000000cff097230 */ /* 0x100fe20000004100 */
[----:B------:R-:W-:Y:S01]  /*c570*/  FMUL.FTZ R31, R5, R0 ;  /* 0x00000000051f7220 */ /* 0x000fe20000410000 */
[----:B------:R-:W-:-:S02]  /*c580*/  HADD2.F32 R13, -RZ, R12.H1_H1 ;  /* 0x3000000cff0d7230 */ /* 0x000fc40000004100 */
[----:B------:R-:W-:Y:S02]  /*c590*/  HADD2.F32 R12, -RZ, R28.H1_H1 ;  /* 0x3000001cff0c7230 */ /* 0x000fe40000004100 */
[----:B------:R-:W-:Y:S02]  /*c5a0*/  HADD2.F32 R15, -RZ, R2.H0_H0 ;  /* 0x20000002ff0f7230 */ /* 0x000fe40000004100 */
[----:B------:R-:W-:Y:S01]  /*c5b0*/  HADD2.F32 R2, -RZ, R27.H1_H1 ;  /* 0x3000001bff027230 */ /* 0x000fe20000004100 */
[----:B------:R-:W-:Y:S01]  /*c5c0*/  FFMA.FTZ R44, R5, R12, R7 ;  /* 0x0000000c052c7223 */ /* 0x000fe20000010007 */
[----:B------:R-:W-:Y:S01]  /*c5d0*/  HADD2.F32 R17, -RZ, R11.H1_H1 ;  /* 0x3000000bff117230 */ /* 0x000fe20000004100 */
[-C--:B------:R-:W-:Y:S01]  /*c5e0*/  FMUL.FTZ R7, R3, R15.reuse ;  /* 0x0000000f03077220 */ /* 0x080fe20000410000 */
[----:B------:R-:W-:Y:S01]  /*c5f0*/  HADD2.F32 R11, -RZ, R32.H0_H0 ;  /* 0x20000020ff0b7230 */ /* 0x000fe20000004100 */
[-C--:B------:R-:W-:Y:S01]  /*c600*/  FMUL.FTZ R5, R20, R2.reuse ;  /* 0x0000000214057220 */ /* 0x080fe20000410000 */
[----:B------:R-:W-:Y:S01]  /*c610*/  HADD2.F32 R21, -RZ, R10.H0_H0 ;  /* 0x2000000aff157230 */ /* 0x000fe20000004100 */
[C---:B------:R-:W-:Y:S01]  /*c620*/  FMUL.FTZ R27, R6.reuse, R2 ;  /* 0x00000002061b7220 */ /* 0x040fe20000410000 */
[----:B------:R-:W-:Y:S01]  /*c630*/  HADD2.F32 R2, -RZ, R28.H0_H0 ;  /* 0x2000001cff027230 */ /* 0x000fe20000004100 */
[----:B------:R-:W-:Y:S01]  /*c640*/  FMUL.FTZ R0, R17, R15 ;  /* 0x0000000f11007220 */ /* 0x000fe20000410000 */
[----:B------:R-:W-:Y:S01]  /*c650*/  HADD2.F32 R15, -RZ, R16.H0_H0 ;  /* 0x20000010ff0f7230 */ /* 0x000fe20000004100 */
[----:B------:R-:W-:Y:S01]  /*c660*/  FFMA.FTZ R32, R6, R11, R5 ;  /* 0x0000000b06207223 */ /* 0x000fe20000010005 */
[----:B------:R-:W-:Y:S01]  /*c670*/  HADD2.F32 R6, -RZ, R49.H0_H0 ;  /* 0x20000031ff067230 */ /* 0x000fe20000004100 */
[----:B------:R-:W-:Y:S01]  /*c680*/  FMUL.FTZ R5, R22, R2 ;  /* 0x0000000216057220 */ /* 0x000fe20000410000 */
[----:B------:R-:W-:Y:S01]  /*c690*/  HADD2.F32 R49, -RZ, R26.H0_H0 ;  /* 0x2000001aff317230 */ /* 0x000fe20000004100 */
[----:B------:R-:W-:Y:S01]  /*c6a0*/  FFMA.FTZ R34, R3, R50, R0 ;  /* 0x0000003203227223 */ /* 0x000fe20000010000 */
[----:B------:R-:W-:Y:S01]  /*c6b0*/  HADD2.F32 R23, -RZ, R10.H1_H1 ;  /* 0x3000000aff177230 */ /* 0x000fe20000004100 */
[----:B------:R-:W-:Y:S01]  /*c6c0*/  FMUL.FTZ R3, R19, R15 ;  /* 0x0000000f13037220 */ /* 0x000fe20000410000 */
[--C-:B------:R-:W-:Y:S01]  /*c6d0*/  HADD2.F32 R10, -RZ, R14.reuse.H0_H0 ;  /* 0x2000000eff0a7230 */ /* 0x100fe20000004100 */
[C---:B------:R-:W-:Y:S01]  /*c6e0*/  FFMA.FTZ R28, R9.reuse, R6, R5 ;  /* 0x00000006091c7223 */ /* 0x040fe20000010005 */
[----:B------:R-:W-:Y:S01]  /*c6f0*/  HADD2.F32 R0, -RZ, R51.H0_H0 ;  /* 0x20000033ff007230 */ /* 0x000fe20000004100 */
[C---:B------:R-:W-:Y:S01]  /*c700*/  FFMA.FTZ R30, R8.reuse, R49, R3 ;  /* 0x00000031081e7223 */ /* 0x040fe20000010003 */
[----:B------:R-:W-:Y:S01]  /*c710*/  HADD2.F32 R5, -RZ, R29.H0_H0 ;  /* 0x2000001dff057230 */ /* 0x000fe20000004100 */
[----:B------:R-:W-:Y:S01]  /*c720*/  FMUL.FTZ R26, R8, R15 ;  /* 0x0000000f081a7220 */ /* 0x000fe20000410000 */
[----:B------:R-:W-:Y:S01]  /*c730*/  HADD2.F32 R3, -RZ, R51.H1_H1 ;  /* 0x30000033ff037230 */ /* 0x000fe20000004100 */
[----:B------:R-:W-:Y:S01]  /*c740*/  FMUL.FTZ R16, R9, R2 ;  /* 0x0000000209107220 */ /* 0x000fe20000410000 */
[----:B------:R-:W-:Y:S01]  /*c750*/  HADD2.F32 R9, -RZ, R45.H0_H0 ;  /* 0x2000002dff097230 */ /* 0x000fe20000004100 */
[-C--:B------:R-:W-:Y:S01]  /*c760*/  FMUL.FTZ R2, R21, R0.reuse ;  /* 0x0000000015027220 */ /* 0x080fe20000410000 */
[----:B------:R-:W-:Y:S01]  /*c770*/  HADD2.F32 R14, -RZ, R14.H1_H1 ;  /* 0x3000000eff0e7230 */ /* 0x000fe20000004100 */
[----:B------:R-:W-:-:S02]  /*c780*/  FMUL.FTZ R8, R10, R0 ;  /* 0x000000000a087220 */ /* 0x000fc40000410000 */
[----:B------:R-:W-:Y:S02]  /*c790*/  FMUL.FTZ R0, R24, R5 ;  /* 0x0000000518007220 */ /* 0x000fe40000410000 */
[----:B------:R-:W-:Y:S02]  /*c7a0*/  FFMA.FTZ R29, R10, R3, R2 ;  /* 0x000000030a1d7223 */ /* 0x000fe40000010002 */
[----:B------:R-:W-:Y:S02]  /*c7b0*/  FMUL.FTZ R2, R23, R9 ;  /* 0x0000000917027220 */ /* 0x000fe40000410000 */
[C---:B------:R-:W-:Y:S02]  /*c7c0*/  FFMA.FTZ R15, R13.reuse, R46, R0 ;  /* 0x0000002e0d0f7223 */ /* 0x040fe40000010000 */
[----:B------:R-:W-:Y:S02]  /*c7d0*/  FMUL.FTZ R5, R13, R5 ;  /* 0x000000050d057220 */ /* 0x000fe40000410000 */
[----:B------:R-:W-:Y:S01]  /*c7e0*/  FMUL.FTZ R0, R14, R9 ;  /* 0x000000090e007220 */ /* 0x000fe20000410000 */
[----:B------:R-:W-:Y:S01]  /*c7f0*/  F2FP.PACK_AB R9, R30, R32 ;  /* 0x000000201e09723e */ /* 0x000fe200000000ff */
[----:B------:R-:W-:-:S02]  /*c800*/  FFMA.FTZ R10, R18, R12, -R31 ;  /* 0x0000000c120a7223 */ /* 0x000fc4000001081f */
[----:B------:R-:W-:Y:S02]  /*c810*/  FFMA.FTZ R25, R14, R47, R2 ;  /* 0x0000002f0e197223 */ /* 0x000fe40000010002 */
[----:B------:R-:W-:Y:S01]  /*c820*/  FFMA.FTZ R12, R20, R11, -R27 ;  /* 0x0000000b140c7223 */ /* 0x000fe2000001081b */
[----:B------:R-:W-:Y:S01]  /*c830*/  F2FP.PACK_AB R11, R34, R44 ;  /* 0x0000002c220b723e */ /* 0x000fe200000000ff */
[----:B------:R-:W-:Y:S02]  /*c840*/  FFMA.FTZ R13, R19, R49, -R26 ;  /* 0x00000031130d7223 */ /* 0x000fe4000001081a */
        /* <DEDUP_REMOVED lines=8> */
[----:B------:R-:W-:-:S02]  /*c8d0*/  F2FP.PACK_AB R10, R25, R29 ;  /* 0x0000001d190a723e */ /* 0x000fc400000000ff */
[----:B------:R-:W-:Y:S02]  /*c8e0*/  F2FP.PACK_AB R12, R2, R6 ;  /* 0x00000006020c723e */ /* 0x000fe400000000ff */
[----:B------:R-:W-:-:S05]  /*c8f0*/  F2FP.PACK_AB R14, R0, R3 ;  /* 0x00000003000e723e */ /* 0x000fca00000000ff */
[----:B------:R1:W-:Y:S04]  /*c900*/  STS.128 [R35+0x6080], R12 ;  /* 0x0060800c23007388 */ /* 0x0003e80000000c00 */
[----:B------:R1:W-:Y:S02]  /*c910*/  STS.128 [R33+0x6080], R8 ;  /* 0x0060800821007388 */ /* 0x0003e40000000c00 */
.L_x_483:
[----:B------:R-:W-:Y:S05]  /*c920*/  BSYNC B0 ;  /* 0x0000000000007941 */ /* 0x000fea0003800000 */
.L_x_482:
[----:B------:R-:W-:Y:S01]  /*c930*/  IADD3 R0, R61, 0x10, RZ ;  /* 0x000000103d007810 */ /* 0x000fe20007ffe0ff */
[----:B------:R-:W-:Y:S03]  /*c940*/  BSSY B0, `(.L_x_484) ;  /* 0x0000074000007945 */ /* 0x000fe60003800000 */
[----:B------:R-:W-:-:S13]  /*c950*/  ISETP.GE.AND P0, PT, R0, c[0x0][0x27c], PT ;  /* 0x00009f0000007a0c */ /* 0x000fda0003f06270 */
[----:B------:R-:W-:Y:S05]  /*c960*/  @P0 BRA `(.L_x_485) ;  /* 0x0000071000000947 */ /* 0x000fea0003800000 */
[----:B------:R-:W-:Y:S01]  /*c970*/  SHF.R.S32.HI R6, RZ, 0x1f, R0 ;  /* 0x0000001fff067819 */ /* 0x000fe20000011400 */
[----:B------:R-:W-:Y:S01]  /*c980*/  IMAD.SHL.U32 R7, R118, 0x40, RZ ;  /* 0x0000004076077824 */ /* 0x000fe200078e00ff */
[----:B------:R-:W-:Y:S01]  /*c990*/  LEA.HI R5, R60, R60, RZ, 0x1 ;  /* 0x0000003c3c057211 */ /* 0x000fe200078f08ff */
[----:B-1----:R-:W-:Y:S01]  /*c9a0*/  IMAD.MOV.U32 R8, RZ, RZ, c[0x0][0x27c] ;  /* 0x00009f00ff087624 */ /* 0x002fe200078e00ff */
[CC--:B------:R-:W-:Y:S02]  /*c9b0*/  LEA.HI R3, R6.reuse, R0.reuse, RZ, 0x3 ;  /* 0x0000000006037211 */ /* 0x0c0fe400078f18ff */
[----:B------:R-:W-:Y:S02]  /*c9c0*/  LOP3.LUT R5, R5, 0x7fffffe, RZ, 0xc0, !PT ;  /* 0x07fffffe05057812 */ /* 0x000fe400078ec0ff */
[----:B------:R-:W-:Y:S02]  /*c9d0*/  LEA.HI R6, R6, R0, RZ, 0x5 ;  /* 0x0000000006067211 */ /* 0x000fe400078f28ff */
[----:B------:R-:W-:-:S02]  /*c9e0*/  SHF.R.S32.HI R2, RZ, 0x3, R3 ;  /* 0x00000003ff027819 */ /* 0x000fc40000011403 */
[----:B------:R-:W-:Y:S01]  /*c9f0*/  LOP3.LUT R0, R7, 0xc0, RZ, 0xc0, !PT ;  /* 0x000000c007007812 */ /* 0x000fe200078ec0ff */
[----:B------:R-:W-:Y:S01]  /*ca00*/  IMAD.SHL.U32 R6, R6, 0x80, RZ ;  /* 0x0000008006067824 */ /* 0x000fe200078e00ff */
[----:B------:R-:W-:Y:S02]  /*ca10*/  IADD3 R5, R60, -R5, RZ ;  /* 0x800000053c057210 */ /* 0x000fe40007ffe0ff */
[----:B------:R-:W-:Y:S02]  /*ca20*/  LEA.HI R2, R8, R2, RZ, 0x1d ;  /* 0x0000000208027211 */ /* 0x000fe400078fe8ff */
[----:B------:R-:W-:Y:S02]  /*ca30*/  LOP3.LUT R7, R0, 0x18, R3, 0xf8, !PT ;  /* 0x0000001800077812 */ /* 0x000fe400078ef803 */
[----:B------:R-:W-:Y:S02]  /*ca40*/  SHF.R.U32.HI R9, RZ, 0x3, R0 ;  /* 0x00000003ff097819 */ /* 0x000fe40000011600 */
[----:B------:R-:W-:-:S02]  /*ca50*/  LEA R3, R92, R5, 0x3 ;  /* 0x000000055c037211 */ /* 0x000fc400078e18ff */
[----:B------:R-:W-:Y:S02]  /*ca60*/  LOP3.LUT R8, R6, 0x7ffff000, RZ, 0xc0, !PT ;  /* 0x7ffff00006087812 */ /* 0x000fe400078ec0ff */
[----:B------:R-:W-:Y:S02]  /*ca70*/  SHF.R.S32.HI R5, RZ, 0x1f, R2 ;  /* 0x0000001fff057819 */ /* 0x000fe40000011402 */
[----:B------:R-:W-:Y:S01]  /*ca80*/  LOP3.LUT R6, R7, R9, RZ, 0x3c, !PT ;  /* 0x0000000907067212 */ /* 0x000fe200078e3cff */
[----:B------:R-:W-:Y:S01]  /*ca90*/  IMAD.SHL.U32 R7, R3, 0x20, RZ ;  /* 0x0000002003077824 */ /* 0x000fe200078e00ff */
[----:B------:R-:W-:Y:S02]  /*caa0*/  SHF.L.U32 R3, R2, 0x3, RZ ;  /* 0x0000000302037819 */ /* 0x000fe400000006ff */
[----:B------:R-:W-:Y:S02]  /*cab0*/  LEA.HI R2, R5, R2, RZ, 0x2 ;  /* 0x0000000205027211 */ /* 0x000fe400078f10ff */
[----:B------:R-:W-:-:S02]  /*cac0*/  LOP3.LUT R3, R0, 0x18, R3, 0xf8, !PT ;  /* 0x0000001800037812 */ /* 0x000fc400078ef803 */
[----:B------:R-:W-:Y:S01]  /*cad0*/  IADD3 R5, R6, R8, R7 ;  /* 0x0000000806057210 */ /* 0x000fe20007ffe007 */
[----:B------:R-:W-:Y:S01]  /*cae0*/  IMAD.SHL.U32 R0, R2, 0x400, RZ ;  /* 0x0000040002007824 */ /* 0x000fe200078e00ff */
[----:B------:R-:W-:Y:S01]  /*caf0*/  LOP3.LUT R3, R3, R9, RZ, 0x3c, !PT ;  /* 0x0000000903037212 */ /* 0x000fe200078e3cff */
[----:B------:R-:W-:Y:S01]  /*cb00*/  HADD2.F32 R2, -RZ, R63.H0_H0 ;  /* 0x2000003fff027230 */ /* 0x000fe20000004100 */
[----:B------:R-:W-:Y:S02]  /*cb10*/  SHF.L.U32 R44, R5, 0x1, RZ ;  /* 0x00000001052c7819 */ /* 0x000fe400000006ff */
[----:B------:R-:W-:Y:S02]  /*cb20*/  LOP3.LUT R0, R0, 0x7ffff000, RZ, 0xc0, !PT ;  /* 0x7ffff00000007812 */ /* 0x000fe400078ec0ff */
[----:B------:R-:W-:Y:S01]  /*cb30*/  SHF.R.U64 R45, R36, 0x10, R37 ;  /* 0x00000010242d7819 */ /* 0x000fe20000001225 */
[----:B------:R-:W1:Y:S01]  /*cb40*/  LDS.128 R8, [R44+0x6080] ;  /* 0x006080002c087984 */ /* 0x000e620000000c00 */
[----:B------:R-:W-:-:S02]  /*cb50*/  IADD3 R0, R3, R0, R7 ;  /* 0x0000000003007210 */ /* 0x000fc40007ffe007 */
[----:B------:R-:W-:Y:S02]  /*cb60*/  SHF.R.U32.HI R16, RZ, 0x10, R37 ;  /* 0x00000010ff107819 */ /* 0x000fe40000011625 */
[--C-:B------:R-:W-:Y:S01]  /*cb70*/  SHF.R.U64 R36, R40, 0x10, R41.reuse ;  /* 0x0000001028247819 */ /* 0x100fe20000001229 */
[----:B------:R-:W-:Y:S01]  /*cb80*/  IMAD.SHL.U32 R33, R0, 0x2, RZ ;  /* 0x0000000200217824 */ /* 0x000fe200078e00ff */
[----:B------:R-:W-:Y:S01]  /*cb90*/  SHF.R.U32.HI R0, RZ, 0x10, R41 ;  /* 0x00000010ff007819 */ /* 0x000fe20000011629 */
[----:B------:R-:W-:Y:S01]  /*cba0*/  HADD2.F32 R40, -RZ, R16.H0_H0 ;  /* 0x20000010ff287230 */ /* 0x000fe20000004100 */
[----:B------:R-:W-:Y:S02]  /*cbb0*/  SHF.R.U32.HI R17, RZ, 0x10, R43 ;  /* 0x00000010ff117819 */ /* 0x000fe4000001162b */
[----:B------:R-:W2:Y:S01]  /*cbc0*/  LDS.128 R12, [R33+0x6080] ;  /* 0x00608000210c7984 */ /* 0x000ea20000000c00 */
[--C-:B------:R-:W-:Y:S02]  /*cbd0*/  SHF.R.U32.HI R18, RZ, 0x10, R39.reuse ;  /* 0x00000010ff127819 */ /* 0x100fe40000011627 */
[----:B------:R-:W-:-:S02]  /*cbe0*/  SHF.R.U64 R38, R38, 0x10, R39 ;  /* 0x0000001026267819 */ /* 0x000fc40000001227 */
[----:B------:R-:W-:Y:S01]  /*cbf0*/  SHF.R.U64 R30, R42, 0x10, R43 ;  /* 0x000000102a1e7819 */ /* 0x000fe2000000122b */
[----:B------:R-:W-:Y:S02]  /*cc00*/  HADD2.F32 R39, -RZ, R18.H0_H0 ;  /* 0x20000012ff277230 */ /* 0x000fe40000004100 */
[----:B------:R-:W-:Y:S02]  /*cc10*/  HADD2.F32 R38, -RZ, R38.H0_H0 ;  /* 0x20000026ff267230 */ /* 0x000fe40000004100 */
[----:B-1----:R-:W-:Y:S02]  /*cc20*/  HADD2.F32 R20, -RZ, R9.H0_H0 ;  /* 0x20000009ff147230 */ /* 0x002fe40000004100 */
[--C-:B------:R-:W-:Y:S02]  /*cc30*/  HADD2.F32 R22, -RZ, R11.reuse.H0_H0 ;  /* 0x2000000bff167230 */ /* 0x100fe40000004100 */
[----:B------:R-:W-:Y:S01]  /*cc40*/  HADD2.F32 R21, -RZ, R11.H1_H1 ;  /* 0x3000000bff157230 */ /* 0x000fe20000004100 */
[----:B------:R-:W-:Y:S01]  /*cc50*/  FMUL.FTZ R7, R20, R2 ;  /* 0x0000000214077220 */ /* 0x000fe20000410000 */
[----:B------:R-:W-:-:S02]  /*cc60*/  HADD2.F32 R11, -RZ, R88.H1_H1 ;  /* 0x30000058ff0b7230 */ /* 0x000fc40000004100 */
[----:B------:R-:W-:Y:S02]  /*cc70*/  HADD2.F32 R19, -RZ, R9.H1_H1 ;  /* 0x30000009ff137230 */ /* 0x000fe40000004100 */
[----:B------:R-:W-:Y:S02]  /*cc80*/  HADD2.F32 R24, -RZ, R8.H0_H0 ;  /* 0x20000008ff187230 */ /* 0x000fe40000004100 */
[--C-:B--2---:R-:W-:Y:S02]  /*cc90*/  HADD2.F32 R6, -RZ, R13.reuse.H0_H0 ;  /* 0x2000000dff067230 */ /* 0x104fe40000004100 */
[----:B------:R-:W-:Y:S02]  /*cca0*/  HADD2.F32 R5, -RZ, R13.H1_H1 ;  /* 0x3000000dff057230 */ /* 0x000fe40000004100 */
[----:B------:R-:W-:Y:S01]  /*ccb0*/  HADD2.F32 R13, -RZ, R0.H0_H0 ;  /* 0x20000000ff0d7230 */ /* 0x000fe20000004100 */
[C---:B------:R-:W-:Y:S01]  /*ccc0*/  FFMA.FTZ R37, R6.reuse, R11, R7 ;  /* 0x0000000b06257223 */ /* 0x040fe20000010007 */
[----:B------:R-:W-:Y:S01]  /*ccd0*/  HADD2.F32 R0, -RZ, R63.H1_H1 ;  /* 0x3000003fff007230 */ /* 0x000fe20000004100 */
[----:B------:R-:W-:Y:S01]  /*cce0*/  FMUL.FTZ R34, R6, R2 ;  /* 0x0000000206227220 */ /* 0x000fe20000410000 */
[----:B------:R-:W-:Y:S01]  /*ccf0*/  HADD2.F32 R3, -RZ, R15.H0_H0 ;  /* 0x2000000fff037230 */ /* 0x000fe20000004100 */
[-C--:B------:R-:W-:Y:S01]  /*cd00*/  FMUL.FTZ R6, R19, R13.reuse ;  /* 0x0000000d13067220 */ /* 0x080fe20000410000 */
[----:B------:R-:W-:Y:S01]  /*cd10*/  HADD2.F32 R7, -RZ, R89.H1_H1 ;  /* 0x30000059ff077230 */ /* 0x000fe20000004100 */
[----:B------:R-:W-:Y:S01]  /*cd20*/  FMUL.FTZ R2, R22, R0 ;  /* 0x0000000016027220 */ /* 0x000fe20000410000 */
[----:B------:R-:W-:Y:S01]  /*cd30*/  HADD2.F32 R9, -RZ, R12.H0_H0 ;  /* 0x2000000cff097230 */ /* 0x000fe20000004100 */
[----:B------:R-:W-:Y:S01]  /*cd40*/  FMUL.FTZ R31, R5, R13 ;  /* 0x0000000d051f7220 */ /* 0x000fe20000410000 */
[----:B------:R-:W-:Y:S01]  /*cd50*/  HADD2.F32 R13, -RZ, R17.H0_H0 ;  /* 0x20000011ff0d7230 */ /* 0x000fe20000004100 */
[----:B------:R-:W-:Y:S01]  /*cd60*/  FFMA.FTZ R32, R3, R7, R2 ;  /* 0x0000000703207223 */ /* 0x000fe20000010002 */
[----:B------:R-:W-:Y:S01]  /*cd70*/  HADD2.F32 R2, -RZ, R88.H0_H0 ;  /* 0x20000058ff027230 */ /* 0x000fe20000004100 */
[----:B------:R-:W-:Y:S01]  /*cd80*/  FFMA.FTZ R35, R5, R40, R6 ;  /* 0x0000002805237223 */ /* 0x000fe20000010006 */
[----:B------:R-:W-:Y:S01]  /*cd90*/  HADD2.F32 R6, -RZ, R90.H0_H0 ;  /* 0x2000005aff067230 */ /* 0x000fe20000004100 */
[----:B------:R-:W-:Y:S01]  /*cda0*/  FMUL.FTZ R27, R3, R0 ;  /* 0x00000000031b7220 */ /* 0x000fe20000410000 */
[----:B------:R-:W-:Y:S01]  /*cdb0*/  HADD2.F32 R26, -RZ, R8.H1_H1 ;  /* 0x30000008ff1a7230 */ /* 0x000fe20000004100 */
[----:B------:R-:W-:Y:S01]  /*cdc0*/  FMUL.FTZ R5, R24, R2 ;  /* 0x0000000218057220 */ /* 0x000fe20000410000 */
[----:B------:R-:W-:Y:S01]  /*cdd0*/  HADD2.F32 R8, -RZ, R15.H1_H1 ;  /* 0x3000000fff087230 */ /* 0x000fe20000004100 */
[----:B------:R-:W-:Y:S01]  /*cde0*/  FMUL.FTZ R3, R21, R13 ;  /* 0x0000000d15037220 */ /* 0x000fe20000410000 */
[--C-:B------:R-:W-:Y:S01]  /*cdf0*/  HADD2.F32 R23, -RZ, R10.reuse.H0_H0 ;  /* 0x2000000aff177230 */ /* 0x100fe20000004100 */
[C---:B------:R-:W-:Y:S01]  /*ce00*/  FFMA.FTZ R28, R9.reuse, R6, R5 ;  /* 0x00000006091c7223 */ /* 0x040fe20000010005 */
[----:B------:R-:W-:Y:S01]  /*ce10*/  HADD2.F32 R25, -RZ, R10.H1_H1 ;  /* 0x3000000aff197230 */ /* 0x000fe20000004100 */
[C---:B------:R-:W-:Y:S01]  /*ce20*/  FFMA.FTZ R29, R8.reuse, R39, R3 ;  /* 0x00000027081d7223 */ /* 0x040fe20000010003 */
[----:B------:R-:W-:Y:S01]  /*ce30*/  HADD2.F32 R10, -RZ, R14.H0_H0 ;  /* 0x2000000eff0a7230 */ /* 0x000fe20000004100 */
[----:B------:R-:W-:Y:S01]  /*ce40*/  FMUL.FTZ R17, R8, R13 ;  /* 0x0000000d08117220 */ /* 0x000fe20000410000 */
[----:B------:R-:W-:Y:S01]  /*ce50*/  HADD2.F32 R0, -RZ, R89.H0_H0 ;  /* 0x20000059ff007230 */ /* 0x000fe20000004100 */
[----:B------:R-:W-:Y:S01]  /*ce60*/  FMUL.FTZ R16, R9, R2 ;  /* 0x0000000209107220 */ /* 0x000fe20000410000 */
[----:B------:R-:W-:Y:S01]  /*ce70*/  HADD2.F32 R5, -RZ, R36.H0_H0 ;  /* 0x20000024ff057230 */ /* 0x000fe20000004100 */
[----:B------:R-:W-:Y:S01]  /*ce80*/  FFMA.FTZ R13, R19, R40, -R31 ;  /* 0x00000028130d7223 */ /* 0x000fe2000001081f */
[----:B------:R-:W-:Y:S01]  /*ce90*/  HADD2.F32 R3, -RZ, R90.H1_H1 ;  /* 0x3000005aff037230 */ /* 0x000fe20000004100 */
[-C--:B------:R-:W-:Y:S01]  /*cea0*/  FMUL.FTZ R2, R23, R0.reuse ;  /* 0x0000000017027220 */ /* 0x080fe20000410000 */
[----:B------:R-:W-:Y:S01]  /*ceb0*/  HADD2.F32 R12, -RZ, R12.H1_H1 ;  /* 0x3000000cff0c7230 */ /* 0x000fe20000004100 */
[----:B------:R-:W-:Y:S01]  /*cec0*/  FMUL.FTZ R8, R10, R0 ;  /* 0x000000000a087220 */ /* 0x000fe20000410000 */
[----:B------:R-:W-:Y:S01]  /*ced0*/  HADD2.F32 R9, -RZ, R30.H0_H0 ;  /* 0x2000001eff097230 */ /* 0x000fe20000004100 */
[----:B------:R-:W-:Y:S01]  /*cee0*/  FMUL.FTZ R0, R26, R5 ;  /* 0x000000051a007220 */ /* 0x000fe20000410000 */
[----:B------:R-:W-:Y:S01]  /*cef0*/  HADD2.F32 R36, -RZ, R45.H0_H0 ;  /* 0x2000002dff247230 */ /* 0x000fe20000004100 */
[----:B------:R-:W-:Y:S01]  /*cf00*/  FFMA.FTZ R30, R10, R3, R2 ;  /* 0x000000030a1e7223 */ /* 0x000fe20000010002 */
[----:B------:R-:W-:Y:S01]  /*cf10*/  HADD2.F32 R14, -RZ, R14.H1_H1 ;  /* 0x3000000eff0e7230 */ /* 0x000fe20000004100 */
[----:B------:R-:W-:-:S02]  /*cf20*/  FMUL.FTZ R2, R25, R9 ;  /* 0x0000000919027220 */ /* 0x000fc40000410000 */
[C---:B------:R-:W-:Y:S02]  /*cf30*/  FFMA.FTZ R15, R12.reuse, R36, R0 ;  /* 0x000000240c0f7223 */ /* 0x040fe40000010000 */
[----:B------:R-:W-:Y:S02]  /*cf40*/  FMUL.FTZ R5, R12, R5 ;  /* 0x000000050c057220 */ /* 0x000fe40000410000 */
[C---:B------:R-:W-:Y:S01]  /*cf50*/  FMUL.FTZ R0, R14.reuse, R9 ;  /* 0x000000090e007220 */ /* 0x040fe20000410000 */
[----:B------:R-:W-:Y:S01]  /*cf60*/  F2FP.PACK_AB R9, R35, R37 ;  /* 0x000000252309723e */ /* 0x000fe200000000ff */
[----:B------:R-:W-:Y:S02]  /*cf70*/  FFMA.FTZ R18, R14, R38, R2 ;  /* 0x000000260e127223 */ /* 0x000fe40000010002 */
[----:B------:R-:W-:Y:S01]  /*cf80*/  FFMA.FTZ R12, R20, R11, -R34 ;  /* 0x0000000b140c7223 */ /* 0x000fe20000010822 */
[----:B------:R-:W-:Y:S01]  /*cf90*/  F2FP.PACK_AB R11, R29, R32 ;  /* 0x000000201d0b723e */ /* 0x000fe200000000ff */
[----:B------:R-:W-:-:S02]  /*cfa0*/  FFMA.FTZ R10, R22, R7, -R27 ;  /* 0x00000007160a7223 */ /* 0x000fc4000001081b */
[----:B------:R-:W-:Y:S01]  /*cfb0*/  FFMA.FTZ R7, R21, R39, -R17 ;  /* 0x0000002715077223 */ /* 0x000fe20000010811 */
[----:B------:R-:W-:Y:S01]  /*cfc0*/  F2FP.PACK_AB R13, R13, R12 ;  /* 0x0000000c0d0d723e */ /* 0x000fe200000000ff */
[----:B------:R-:W-:Y:S02]  /*cfd0*/  FFMA.FTZ R6, R24, R6, -R16 ;  /* 0x0000000618067223 */ /* 0x000fe40000010810 */
[----:B------:R-:W-:Y:S01]  /*cfe0*/  FFMA.FTZ R3, R23, R3, -R8 ;  /* 0x0000000317037223 */ /* 0x000fe20000010808 */
[----:B------:R-:W-:Y:S01]  /*cff0*/  F2FP.PACK_AB R8, R15, R28 ;  /* 0x0000001c0f08723e */ /* 0x000fe200000000ff */
[----:B------:R-:W-:Y:S01]  /*d000*/  FFMA.FTZ R2, R26, R36, -R5 ;  /* 0x000000241a027223 */ /* 0x000fe20000010805 */
[----:B------:R-:W-:Y:S01]  /*d010*/  F2FP.PACK_AB R15, R7, R10 ;  /* 0x0000000a070f723e */ /* 0x000fe200000000ff */
[----:B------:R-:W-:Y:S01]  /*d020*/  FFMA.FTZ R0, R25, R38, -R0 ;  /* 0x0000002619007223 */ /* 0x000fe20000010800 */
[----:B------:R-:W-:Y:S02]  /*d030*/  F2FP.PACK_AB R10, R18, R30 ;  /* 0x0000001e120a723e */ /* 0x000fe400000000ff */
[----:B------:R-:W-:-:S02]  /*d040*/  F2FP.PACK_AB R12, R2, R6 ;  /* 0x00000006020c723e */ /* 0x000fc400000000ff */
[----:B------:R-:W-:-:S05]  /*d050*/  F2FP.PACK_AB R14, R0, R3 ;  /* 0x00000003000e723e */ /* 0x000fca00000000ff */
[----:B------:R1:W-:Y:S04]  /*d060*/  STS.128 [R44+0x6080], R12 ;  /* 0x0060800c2c007388 */ /* 0x0003e80000000c00 */
[----:B------:R1:W-:Y:S02]  /*d070*/  STS.128 [R33+0x6080], R8 ;  /* 0x0060800821007388 */ /* 0x0003e40000000c00 */
.L_x_485:
[----:B------:R-:W-:Y:S05]  /*d080*/  BSYNC B0 ;  /* 0x0000000000007941 */ /* 0x000fea0003800000 */
.L_x_484:
[----:B------:R-:W-:-:S04]  /*d090*/  IADD3 R0, R61, 0x20, RZ ;  /* 0x000000203d007810 */ /* 0x000fc80007ffe0ff */
        /* <DEDUP_REMOVED lines=30> */
[----:B------:R-:W-:Y:S01]  /*d280*/  SHF.R.U32.HI R16, RZ, 0x10, R53 ;  /* 0x00000010ff107819 */ /* 0x000fe20000011635 */
[----:B------:R-:W1:Y:S01]  /*d290*/  LDS.128 R8, [R36+0x6080] ;  /* 0x0060800024087984 */ /* 0x000e620000000c00 */
[----:B------:R-:W-:-:S02]  /*d2a0*/  IADD3 R0, R3, R0, R7 ;  /* 0x0000000003007210 */ /* 0x000fc40007ffe007 */
[----:B------:R-:W-:Y:S01]  /*d2b0*/  SHF.R.U32.HI R17, RZ, 0x10, R59 ;  /* 0x00000010ff117819 */ /* 0x000fe2000001163b */
[----:B------:R-:W-:Y:S01]  /*d2c0*/  HADD2.F32 R42, -RZ, R16.H0_H0 ;  /* 0x20000010ff2a7230 */ /* 0x000fe20000004100 */
[----:B------:R-:W-:Y:S01]  /*d2d0*/  SHF.R.U32.HI R18, RZ, 0x10, R55 ;  /* 0x00000010ff127819 */ /* 0x000fe20000011637 */
[----:B------:R-:W-:Y:S01]  /*d2e0*/  IMAD.SHL.U32 R33, R0, 0x2, RZ ;  /* 0x0000000200217824 */ /* 0x000fe200078e00ff */
[--C-:B------:R-:W-:Y:S02]  /*d2f0*/  SHF.R.U32.HI R0, RZ, 0x10, R57.reuse ;  /* 0x00000010ff007819 */ /* 0x100fe40000011639 */
[----:B------:R-:W-:Y:S01]  /*d300*/  SHF.R.U64 R30, R56, 0x10, R57 ;  /* 0x00000010381e7819 */ /* 0x000fe20000001239 */
[----:B------:R-:W-:Y:S01]  /*d310*/  HADD2.F32 R41, -RZ, R18.H0_H0 ;  /* 0x20000012ff297230 */ /* 0x000fe20000004100 */
[----:B------:R-:W2:Y:S01]  /*d320*/  LDS.128 R12, [R33+0x6080] ;  /* 0x00608000210c7984 */ /* 0x000ea20000000c00 */
[----:B------:R-:W-:Y:S02]  /*d330*/  SHF.R.U64 R38, R52, 0x10, R53 ;  /* 0x0000001034267819 */ /* 0x000fe40000001235 */
[----:B------:R-:W-:-:S02]  /*d340*/  SHF.R.U64 R35, R58, 0x10, R59 ;  /* 0x000000103a237819 */ /* 0x000fc4000000123b */
[----:B------:R-:W-:Y:S01]  /*d350*/  SHF.R.U64 R39, R54, 0x10, R55 ;  /* 0x0000001036277819 */ /* 0x000fe20000001237 */
[----:B------:R-:W-:Y:S02]  /*d360*/  HADD2.F32 R38, -RZ, R38.H0_H0 ;  /* 0x20000026ff267230 */ /* 0x000fe40000004100 */
[----:B-1----:R-:W-:Y:S02]  /*d370*/  HADD2.F32 R20, -RZ, R9.H0_H0 ;  /* 0x20000009ff147230 */ /* 0x002fe40000004100 */
[--C-:B------:R-:W-:Y:S02]  /*d380*/  HADD2.F32 R22, -RZ, R11.reuse.H0_H0 ;  /* 0x2000000bff167230 */ /* 0x100fe40000004100 */
[----:B------:R-:W-:Y:S01]  /*d390*/  HADD2.F32 R21, -RZ, R11.H1_H1 ;  /* 0x3000000bff157230 */ /* 0x000fe20000004100 */
[----:B------:R-:W-:Y:S01]  /*d3a0*/  FMUL.FTZ R7, R20, R2 ;  /* 0x0000000214077220 */ /* 0x000fe20000410000 */
[----:B------:R-:W-:Y:S02]  /*d3b0*/  HADD2.F32 R11, -RZ, R93.H0_H0 ;  /* 0x2000005dff0b7230 */ /* 0x000fe40000004100 */
[----:B------:R-:W-:-:S02]  /*d3c0*/  HADD2.F32 R19, -RZ, R9.H1_H1 ;  /* 0x30000009ff137230 */ /* 0x000fc40000004100 */
        /* <DEDUP_REMOVED lines=39> */
[----:B------:R-:W-:Y:S01]  /*d640*/  HADD2.F32 R14, -RZ, R14.H1_H1 ;  /* 0x3000000eff0e7230 */ /* 0x000fe20000004100 */
[----:B------:R-:W-:Y:S01]  /*d650*/  FFMA.FTZ R30, R10, R3, R2 ;  /* 0x000000030a1e7223 */ /* 0x000fe20000010002 */
[----:B------:R-:W-:Y:S01]  /*d660*/  HADD2.F32 R35, -RZ, R39.H0_H0 ;  /* 0x20000027ff237230 */ /* 0x000fe20000004100 */
        /* <DEDUP_REMOVED lines=22> */
.L_x_481:
[----:B------:R-:W-:Y:S05]  /*d7d0*/  BSYNC B1 ;  /* 0x0000000000017941 */ /* 0x000fea0003800000 */
.L_x_480:
[----:B------:R-:W-:-:S04]  /*d7e0*/  IADD3 R16, R60, 0x40, RZ ;  /* 0x000000403c107810 */ /* 0x000fc80007ffe0ff */
[----:B------:R-:W-:-:S13]  /*d7f0*/  ISETP.GE.AND P0, PT, R16, R62, PT ;  /* 0x0000003e1000720c */ /* 0x000fda0003f06270 */
[----:B------:R-:W-:Y:S05]  /*d800*/  @P0 BRA `(.L_x_465) ;  /* 0x0000162000000947 */ /* 0x000fea0003800000 */
[----:B------:R-:W-:Y:S01]  /*d810*/  ISETP.GE.AND P0, PT, R61, c[0x0][0x27c], PT ;  /* 0x00009f003d007a0c */ /* 0x000fe20003f06270 */
[----:B------:R-:W-:-:S12]  /*d820*/  BSSY B0, `(.L_x_486) ;  /* 0x0000070000007945 */ /* 0x000fd80003800000 */
[----:B------:R-:W-:Y:S05]  /*d830*/  @P0 BRA `(.L_x_487) ;  /* 0x000006e000000947 */ /* 0x000fea0003800000 */
[----:B------:R-:W-:Y:S01]  /*d840*/  SHF.R.S32.HI R0, RZ, 0x1f, R16 ;  /* 0x0000001fff007819 */ /* 0x000fe20000011410 */
[----:B------:R-:W-:Y:S01]  /*d850*/  IMAD.MOV.U32 R6, RZ, RZ, c[0x0][0x27c] ;  /* 0x00009f00ff067624 */ /* 0x000fe200078e00ff */
[-C--:B------:R-:W-:Y:S02]  /*d860*/  LEA.HI R2, R16, R16.reuse, RZ, 0x1 ;  /* 0x0000001010027211 */ /* 0x080fe400078f08ff */
[----:B------:R-:W-:Y:S02]  /*d870*/  LEA.HI R0, R0, R16, RZ, 0x3 ;  /* 0x0000001000007211 */ /* 0x000fe400078f18ff */
[----:B------:R-:W-:Y:S01]  /*d880*/  LEA.HI R6, R6, R48, RZ, 0x1d ;  /* 0x0000003006067211 */ /* 0x000fe200078fe8ff */
[C---:B------:R-:W-:Y:S01]  /*d890*/  IMAD.SHL.U32 R3, R2.reuse, 0x20, RZ ;  /* 0x0000002002037824 */ /* 0x040fe200078e00ff */
[----:B------:R-:W-:Y:S02]  /*d8a0*/  LOP3.LUT R5, R2, 0x7fffffe, RZ, 0xc0, !PT ;  /* 0x07fffffe02057812 */ /* 0x000fe400078ec0ff */
[----:B------:R-:W-:-:S02]  /*d8b0*/  SHF.L.U32 R2, R0, 0x5, RZ ;  /* 0x0000000500027819 */ /* 0x000fc400000006ff */
[----:B------:R-:W-:Y:S02]  /*d8c0*/  SHF.R.S32.HI R7, RZ, 0x1f, R6 ;  /* 0x0000001fff077819 */ /* 0x000fe40000011406 */
[----:B------:R-:W-:Y:S01]  /*d8d0*/  LOP3.LUT R0, R3, 0xc0, RZ, 0xc0, !PT ;  /* 0x000000c003007812 */ /* 0x000fe200078ec0ff */
[----:B------:R-:W-:Y:S01]  /*d8e0*/  IMAD.IADD R3, R16, 0x1, -R5 ;  /* 0x0000000110037824 */ /* 0x000fe200078e0a05 */
[----:B------:R-:W-:Y:S02]  /*d8f0*/  LOP3.LUT R2, R2, 0xffffff00, RZ, 0xc0, !PT ;  /* 0xffffff0002027812 */ /* 0x000fe400078ec0ff */
[----:B------:R-:W-:Y:S02]  /*d900*/  LEA.HI R7, R7, R6, RZ, 0x2 ;  /* 0x0000000607077211 */ /* 0x000fe400078f10ff */
[----:B------:R-:W-:Y:S01]  /*d910*/  SHF.L.U32 R6, R6, 0x3, RZ ;  /* 0x0000000306067819 */ /* 0x000fe200000006ff */
[----:B------:R-:W-:Y:S01]  /*d920*/  IMAD R3, R3, 0x20, R2 ;  /* 0x0000002003037824 */ /* 0x000fe200078e0202 */
[----:B------:R-:W-:-:S02]  /*d930*/  LOP3.LUT R5, R0, 0x18, R61, 0xf8, !PT ;  /* 0x0000001800057812 */ /* 0x000fc400078ef83d */
[----:B-1----:R-:W-:Y:S02]  /*d940*/  SHF.R.U32.HI R8, RZ, 0x3, R0 ;  /* 0x00000003ff087819 */ /* 0x002fe40000011600 */
[----:B------:R-:W-:Y:S02]  /*d950*/  LOP3.LUT R2, R0, 0x18, R6, 0xf8, !PT ;  /* 0x0000001800027812 */ /* 0x000fe400078ef806 */
[-C--:B------:R-:W-:Y:S02]  /*d960*/  LOP3.LUT R5, R5, R8.reuse, RZ, 0x3c, !PT ;  /* 0x0000000805057212 */ /* 0x080fe400078e3cff */
[----:B------:R-:W-:Y:S02]  /*d970*/  SHF.L.U32 R0, R7, 0xa, RZ ;  /* 0x0000000a07007819 */ /* 0x000fe400000006ff */
[----:B------:R-:W-:Y:S01]  /*d980*/  LOP3.LUT R2, R2, R8, RZ, 0x3c, !PT ;  /* 0x0000000802027212 */ /* 0x000fe200078e3cff */
[----:B------:R-:W-:Y:S01]  /*d990*/  IMAD.IADD R5, R3, 0x1, R5 ;  /* 0x0000000103057824 */ /* 0x000fe200078e0205 */
[----:B------:R-:W-:-:S02]  /*d9a0*/  LOP3.LUT R0, R0, 0x7ffff000, RZ, 0xc0, !PT ;  /* 0x7ffff00000007812 */ /* 0x000fc400078ec0ff */
[----:B------:R-:W-:Y:S02]  /*d9b0*/  SHF.R.U32.HI R17, RZ, 0x10, R67 ;  /* 0x00000010ff117819 */ /* 0x000fe40000011643 */
[----:B------:R-:W-:Y:S02]  /*d9c0*/  IADD3 R0, R2, R0, R3 ;  /* 0x0000000002007210 */ /* 0x000fe40007ffe003 */
[----:B------:R-:W-:Y:S01]  /*d9d0*/  SHF.L.U32 R35, R5, 0x1, RZ ;  /* 0x0000000105237819 */ /* 0x000fe200000006ff */
[----:B------:R-:W-:Y:S01]  /*d9e0*/  HADD2.F32 R42, -RZ, R17.H0_H0 ;  /* 0x20000011ff2a7230 */ /* 0x000fe20000004100 */
[----:B------:R-:W-:Y:S01]  /*d9f0*/  SHF.L.U32 R32, R0, 0x1, RZ ;  /* 0x0000000100207819 */ /* 0x000fe200000006ff */
[----:B------:R-:W-:Y:S01]  /*da00*/  HADD2.F32 R0, -RZ, R96.H0_H0 ;  /* 0x20000060ff007230 */ /* 0x000fe20000004100 */
[----:B------:R-:W-:Y:S01]  /*da10*/  SHF.R.U32.HI R2, RZ, 0x10, R71 ;  /* 0x00000010ff027819 */ /* 0x000fe20000011647 */
[----:B------:R-:W1:Y:S01]  /*da20*/  LDS.128 R8, [R35+0x6080] ;  /* 0x0060800023087984 */ /* 0x000e620000000c00 */
[----:B------:R-:W-:-:S02]  /*da30*/  SHF.R.U32.HI R26, RZ, 0x10, R69 ;  /* 0x00000010ff1a7819 */ /* 0x000fc40000011645 */
[----:B------:R-:W-:Y:S01]  /*da40*/  SHF.R.U32.HI R27, RZ, 0x10, R65 ;  /* 0x00000010ff1b7819 */ /* 0x000fe20000011641 */
[----:B------:R-:W2:Y:S01]  /*da50*/  LDS.128 R12, [R32+0x6080] ;  /* 0x00608000200c7984 */ /* 0x000ea20000000c00 */
[----:B------:R-:W-:Y:S02]  /*da60*/  SHF.R.U64 R30, R68, 0x10, R69 ;  /* 0x00000010441e7819 */ /* 0x000fe40000001245 */
[----:B------:R-:W-:Y:S01]  /*da70*/  SHF.R.U64 R36, R70, 0x10, R71 ;  /* 0x0000001046247819 */ /* 0x000fe20000001247 */
[----:B------:R-:W-:Y:S01]  /*da80*/  HADD2.F32 R41, -RZ, R27.H0_H0 ;  /* 0x2000001bff297230 */ /* 0x000fe20000004100 */
[----:B------:R-:W-:Y:S02]  /*da90*/  SHF.R.U64 R38, R64, 0x10, R65 ;  /* 0x0000001040267819 */ /* 0x000fe40000001241 */
[----:B------:R-:W-:-:S03]  /*daa0*/  SHF.R.U64 R39, R66, 0x10, R67 ;  /* 0x0000001042277819 */ /* 0x000fc60000001243 */
[----:B------:R-:W-:Y:S02]  /*dab0*/  HADD2.F32 R38, -RZ, R38.H0_H0 ;  /* 0x20000026ff267230 */ /* 0x000fe40000004100 */
[----:B------:R-:W-:Y:S02]  /*dac0*/  HADD2.F32 R39, -RZ, R39.H0_H0 ;  /* 0x20000027ff277230 */ /* 0x000fe40000004100 */
[----:B-1----:R-:W-:Y:S02]  /*dad0*/  HADD2.F32 R19, -RZ, R11.H0_H0 ;  /* 0x2000000bff137230 */ /* 0x002fe40000004100 */
[--C-:B------:R-:W-:Y:S02]  /*dae0*/  HADD2.F32 R23, -RZ, R8.reuse.H0_H0 ;  /* 0x20000008ff177230 */ /* 0x100fe40000004100 */
[----:B------:R-:W-:Y:S01]  /*daf0*/  HADD2.F32 R25, -RZ, R8.H1_H1 ;  /* 0x30000008ff197230 */ /* 0x000fe20000004100 */
[----:B------:R-:W-:Y:S01]  /*db00*/  FMUL.FTZ R7, R19, R0 ;  /* 0x0000000013077220 */ /* 0x000fe20000410000 */
[----:B------:R-:W-:-:S02]  /*db10*/  HADD2.F32 R21, -RZ, R9.H0_H0 ;  /* 0x20000009ff157230 */ /* 0x000fc40000004100 */
[----:B------:R-:W-:Y:S02]  /*db20*/  HADD2.F32 R20, -RZ, R9.H1_H1 ;  /* 0x30000009ff147230 */ /* 0x000fe40000004100 */
        /* <DEDUP_REMOVED lines=16> */
[----:B------:R-:W-:Y:S01]  /*dc30*/  FMUL.FTZ R28, R6, R2 ;  /* 0x00000002061c7220 */ /* 0x000fe20000410000 */
[----:B------:R-:W-:Y:S01]  /*dc40*/  HADD2.F32 R2, -RZ, R97.H0_H0 ;  /* 0x20000061ff027230 */ /* 0x000fe20000004100 */
[----:B------:R-:W-:Y:S01]  /*dc50*/  FMUL.FTZ R0, R18, R15 ;  /* 0x0000000f12007220 */ /* 0x000fe20000410000 */
[----:B------:R-:W-:Y:S01]  /*dc60*/  HADD2.F32 R15, -RZ, R26.H0_H0 ;  /* 0x2000001aff0f7230 */ /* 0x000fe20000004100 */
[----:B------:R-:W-:Y:S01]  /*dc70*/  FFMA.FTZ R33, R6, R11, R5 ;  /* 0x0000000b06217223 */ /* 0x000fe20000010005 */
[--C-:B------:R-:W-:Y:S01]  /*dc80*/  HADD2.F32 R6, -RZ, R99.reuse.H0_H0 ;  /* 0x20000063ff067230 */ /* 0x100fe20000004100 */
[----:B------:R-:W-:Y:S01]  /*dc90*/  FMUL.FTZ R5, R23, R2 ;  /* 0x0000000217057220 */ /* 0x000fe20000410000 */
[----:B------:R-:W-:Y:S01]  /*dca0*/  HADD2.F32 R24, -RZ, R10.H1_H1 ;  /* 0x3000000aff187230 */ /* 0x000fe20000004100 */
[----:B------:R-:W-:Y:S01]  /*dcb0*/  FFMA.FTZ R37, R3, R42, R0 ;  /* 0x0000002a03257223 */ /* 0x000fe20000010000 */
[----:B------:R-:W-:Y:S01]  /*dcc0*/  HADD2.F32 R10, -RZ, R14.H0_H0 ;  /* 0x2000000eff0a7230 */ /* 0x000fe20000004100 */
[----:B------:R-:W-:Y:S01]  /*dcd0*/  FMUL.FTZ R3, R20, R15 ;  /* 0x0000000f14037220 */ /* 0x000fe20000410000 */
[----:B------:R-:W-:Y:S01]  /*dce0*/  HADD2.F32 R0, -RZ, R98.H1_H1 ;  /* 0x30000062ff007230 */ /* 0x000fe20000004100 */
[C---:B------:R-:W-:Y:S01]  /*dcf0*/  FFMA.FTZ R29, R9.reuse, R6, R5 ;  /* 0x00000006091d7223 */ /* 0x040fe20000010005 */
[----:B------:R-:W-:Y:S01]  /*dd00*/  HADD2.F32 R5, -RZ, R30.H0_H0 ;  /* 0x2000001eff057230 */ /* 0x000fe20000004100 */
[C---:B------:R-:W-:Y:S01]  /*dd10*/  FFMA.FTZ R31, R8.reuse, R41, R3 ;  /* 0x00000029081f7223 */ /* 0x040fe20000010003 */
[----:B------:R-:W-:Y:S01]  /*dd20*/  HADD2.F32 R3, -RZ, R99.H1_H1 ;  /* 0x30000063ff037230 */ /* 0x000fe20000004100 */
[----:B------:R-:W-:Y:S01]  /*dd30*/  FMUL.FTZ R27, R8, R15 ;  /* 0x0000000f081b7220 */ /* 0x000fe20000410000 */
[----:B------:R-:W-:Y:S01]  /*dd40*/  HADD2.F32 R14, -RZ, R14.H1_H1 ;  /* 0x3000000eff0e7230 */ /* 0x000fe20000004100 */
[----:B------:R-:W-:Y:S01]  /*dd50*/  FMUL.FTZ R17, R9, R2 ;  /* 0x0000000209117220 */ /* 0x000fe20000410000 */
[----:B------:R-:W-:Y:S01]  /*dd60*/  HADD2.F32 R9, -RZ, R36.H0_H0 ;  /* 0x20000024ff097230 */ /* 0x000fe20000004100 */
[----:B------:R-:W-:-:S02]  /*dd70*/  FMUL.FTZ R2, R22, R0 ;  /* 0x0000000016027220 */ /* 0x000fc40000410000 */
[C---:B------:R-:W-:Y:S02]  /*dd80*/  FMUL.FTZ R8, R10.reuse, R0 ;  /* 0x000000000a087220 */ /* 0x040fe40000410000 */
[----:B------:R-:W-:Y:S02]  /*dd90*/  FMUL.FTZ R0, R25, R5 ;  /* 0x0000000519007220 */ /* 0x000fe40000410000 */
[----:B------:R-:W-:Y:S02]  /*dda0*/  FFMA.FTZ R30, R10, R3, R2 ;  /* 0x000000030a1e7223 */ /* 0x000fe40000010002 */
[----:B------:R-:W-:Y:S02]  /*ddb0*/  FMUL.FTZ R2, R24, R9 ;  /* 0x0000000918027220 */ /* 0x000fe40000410000 */
[C---:B------:R-:W-:Y:S02]  /*ddc0*/  FFMA.FTZ R15, R13.reuse, R38, R0 ;  /* 0x000000260d0f7223 */ /* 0x040fe40000010000 */
[----:B------:R-:W-:-:S02]  /*ddd0*/  FMUL.FTZ R5, R13, R5 ;  /* 0x000000050d057220 */ /* 0x000fc40000410000 */
[C---:B------:R-:W-:Y:S01]  /*dde0*/  FMUL.FTZ R0, R14.reuse, R9 ;  /* 0x000000090e007220 */ /* 0x040fe20000410000 */
[----:B------:R-:W-:Y:S01]  /*ddf0*/  F2FP.PACK_AB R9, R31, R33 ;  /* 0x000000211f09723e */ /* 0x000fe200000000ff */
[----:B------:R-:W-:Y:S02]  /*de00*/  FFMA.FTZ R10, R19, R12, -R34 ;  /* 0x0000000c130a7223 */ /* 0x000fe40000010822 */
[----:B------:R-:W-:Y:S02]  /*de10*/  FFMA.FTZ R26, R14, R39, R2 ;  /* 0x000000270e1a7223 */ /* 0x000fe40000010002 */
[----:B------:R-:W-:Y:S01]  /*de20*/  FFMA.FTZ R12, R21, R11, -R28 ;  /* 0x0000000b150c7223 */ /* 0x000fe2000001081c */
[----:B------:R-:W-:Y:S01]  /*de30*/  F2FP.PACK_AB R11, R37, R40 ;  /* 0x00000028250b723e */ /* 0x000fe200000000ff */
[----:B------:R-:W-:Y:S02]  /*de40*/  FFMA.FTZ R13, R20, R41, -R27 ;  /* 0x00000029140d7223 */ /* 0x000fe4000001081b */
[----:B------:R-:W-:-:S02]  /*de50*/  FFMA.FTZ R7, R18, R42, -R7 ;  /* 0x0000002a12077223 */ /* 0x000fc40000010807 */
        /* <DEDUP_REMOVED lines=8> */
[----:B------:R-:W-:Y:S02]  /*dee0*/  F2FP.PACK_AB R12, R2, R6 ;  /* 0x00000006020c723e */ /* 0x000fe400000000ff */
[----:B------:R-:W-:-:S05]  /*def0*/  F2FP.PACK_AB R14, R0, R3 ;  /* 0x00000003000e723e */ /* 0x000fca00000000ff */
[----:B------:R1:W-:Y:S04]  /*df00*/  STS.128 [R35+0x6080], R12 ;  /* 0x0060800c23007388 */ /* 0x0003e80000000c00 */
[----:B------:R1:W-:Y:S02]  /*df10*/  STS.128 [R32+0x6080], R8 ;  /* 0x0060800820007388 */ /* 0x0003e40000000c00 */
.L_x_487:
[----:B------:R-:W-:Y:S05]  /*df20*/  BSYNC B0 ;  /* 0x0000000000007941 */ /* 0x000fea0003800000 */
.L_x_486:
[----:B------:R-:W-:Y:S01]  /*df30*/  IADD3 R0, R61, 0x10, RZ ;  /* 0x000000103d007810 */ /* 0x000fe20007ffe0ff */
[----:B------:R-:W-:Y:S03]  /*df40*/  BSSY B0, `(.L_x_488) ;  /* 0x0000077000007945 */ /* 0x000fe60003800000 */
[----:B------:R-:W-:-:S13]  /*df50*/  ISETP.GE.AND P0, PT, R0, c[0x0][0x27c], PT ;  /* 0x00009f0000007a0c */ /* 0x000fda0003f06270 */
[----:B------:R-:W-:Y:S05]  /*df60*/  @P0 BRA `(.L_x_489) ;  /* 0x0000074000000947 */ /* 0x000fea0003800000 */
[----:B------:R-:W-:Y:S01]  /*df70*/  SHF.R.S32.HI R2, RZ, 0x1f, R0 ;  /* 0x0000001fff027819 */ /* 0x000fe20000011400 */
[----:B-1----:R-:W-:Y:S01]  /*df80*/  IMAD.MOV.U32 R9, RZ, RZ, c[0x0][0x27c] ;  /* 0x00009f00ff097624 */ /* 0x002fe200078e00ff */
[----:B------:R-:W-:Y:S02]  /*df90*/  SHF.R.S32.HI R3, RZ, 0x1f, R16 ;  /* 0x0000001fff037819 */ /* 0x000fe40000011410 */
[CC--:B------:R-:W-:Y:S02]  /*dfa0*/  LEA.HI R7, R2.reuse, R0.reuse, RZ, 0x3 ;  /* 0x0000000002077211 */ /* 0x0c0fe400078f18ff */
[----:B------:R-:W-:Y:S02]  /*dfb0*/  LEA.HI R8, R2, R0, RZ, 0x5 ;  /* 0x0000000002087211 */ /* 0x000fe400078f28ff */
[-C--:B------:R-:W-:Y:S02]  /*dfc0*/  LEA.HI R6, R16, R16.reuse, RZ, 0x1 ;  /* 0x0000001010067211 */ /* 0x080fe400078f08ff */
[----:B------:R-:W-:-:S02]  /*dfd0*/  LEA.HI R0, R3, R16, RZ, 0x3 ;  /* 0x0000001003007211 */ /* 0x000fc400078f18ff */
[----:B------:R-:W-:Y:S01]  /*dfe0*/  SHF.R.S32.HI R2, RZ, 0x3, R7 ;  /* 0x00000003ff027819 */ /* 0x000fe20000011407 */
[C---:B------:R-:W-:Y:S01]  /*dff0*/  IMAD.SHL.U32 R5, R6.reuse, 0x20, RZ ;  /* 0x0000002006057824 */ /* 0x040fe200078e00ff */
[----:B------:R-:W-:Y:S01]  /*e000*/  LOP3.LUT R6, R6, 0x7fffffe, RZ, 0xc0, !PT ;  /* 0x07fffffe06067812 */ /* 0x000fe200078ec0ff */
[----:B------:R-:W-:Y:S01]  /*e010*/  IMAD.SHL.U32 R3, R0, 0x20, RZ ;  /* 0x0000002000037824 */ /* 0x000fe200078e00ff */
[----:B------:R-:W-:Y:S02]  /*e020*/  LEA.HI R2, R9, R2, RZ, 0x1d ;  /* 0x0000000209027211 */ /* 0x000fe400078fe8ff */
[----:B------:R-:W-:Y:S01]  /*e030*/  LOP3.LUT R0, R5, 0xc0, RZ, 0xc0, !PT ;  /* 0x000000c005007812 */ /* 0x000fe200078ec0ff */
[----:B------:R-:W-:Y:S01]  /*e040*/  IMAD.SHL.U32 R5, R8, 0x80, RZ ;  /* 0x0000008008057824 */ /* 0x000fe200078e00ff */
[----:B------:R-:W-:Y:S02]  /*e050*/  IADD3 R6, R16, -R6, RZ ;  /* 0x8000000610067210 */ /* 0x000fe40007ffe0ff */
[----:B------:R-:W-:-:S02]  /*e060*/  LOP3.LUT R3, R3, 0xffffff00, RZ, 0xc0, !PT ;  /* 0xffffff0003037812 */ /* 0x000fc400078ec0ff */
[----:B------:R-:W-:Y:S02]  /*e070*/  LOP3.LUT R7, R0, 0x18, R7, 0xf8, !PT ;  /* 0x0000001800077812 */ /* 0x000fe400078ef807 */
[----:B------:R-:W-:Y:S01]  /*e080*/  SHF.R.U32.HI R8, RZ, 0x3, R0 ;  /* 0x00000003ff087819 */ /* 0x000fe20000011600 */
[----:B------:R-:W-:Y:S01]  /*e090*/  IMAD R12, R6, 0x20, R3 ;  /* 0x00000020060c7824 */ /* 0x000fe200078e0203 */
[----:B------:R-:W-:Y:S02]  /*e0a0*/  SHF.R.S32.HI R3, RZ, 0x1f, R2 ;  /* 0x0000001fff037819 */ /* 0x000fe40000011402 */
[----:B------:R-:W-:Y:S02]  /*e0b0*/  LOP3.LUT R6, R7, R8, RZ, 0x3c, !PT ;  /* 0x0000000807067212 */ /* 0x000fe400078e3cff */
[----:B------:R-:W-:Y:S02]  /*e0c0*/  SHF.L.U32 R7, R2, 0x3, RZ ;  /* 0x0000000302077819 */ /* 0x000fe400000006ff */
[----:B------:R-:W-:-:S02]  /*e0d0*/  LEA.HI R2, R3, R2, RZ, 0x2 ;  /* 0x0000000203027211 */ /* 0x000fc400078f10ff */
[----:B------:R-:W-:Y:S02]  /*e0e0*/  LOP3.LUT R3, R0, 0x18, R7, 0xf8, !PT ;  /* 0x0000001800037812 */ /* 0x000fe400078ef807 */
[----:B------:R-:W-:Y:S01]  /*e0f0*/  LOP3.LUT R5, R5, 0x7ffff000, RZ, 0xc0, !PT ;  /* 0x7ffff00005057812 */ /* 0x000fe200078ec0ff */
[----:B------:R-:W-:Y:S01]  /*e100*/  IMAD.SHL.U32 R0, R2, 0x400, RZ ;  /* 0x0000040002007824 */ /* 0x000fe200078e00ff */
[----:B------:R-:W-:Y:S02]  /*e110*/  LOP3.LUT R3, R3, R8, RZ, 0x3c, !PT ;  /* 0x0000000803037212 */ /* 0x000fe400078e3cff */
[----:B------:R-:W-:Y:S02]  /*e120*/  IADD3 R5, R6, R12, R5 ;  /* 0x0000000c06057210 */ /* 0x000fe40007ffe005 */
[----:B------:R-:W-:Y:S02]  /*e130*/  LOP3.LUT R0, R0, 0x7ffff000, RZ, 0xc0, !PT ;  /* 0x7ffff00000007812 */ /* 0x000fe400078ec0ff */
[----:B------:R-:W-:Y:S01]  /*e140*/  SHF.R.U32.HI R2, RZ, 0x10, R79 ;  /* 0x00000010ff027819 */ /* 0x000fe2000001164f */
[----:B------:R-:W-:Y:S01]  /*e150*/  IMAD.SHL.U32 R36, R5, 0x2, RZ ;  /* 0x0000000205247824 */ /* 0x000fe200078e00ff */
[----:B------:R-:W-:-:S02]  /*e160*/  IADD3 R0, R3, R0, R12 ;  /* 0x0000000003007210 */ /* 0x000fc40007ffe00c */
[----:B------:R-:W-:Y:S02]  /*e170*/  SHF.R.U32.HI R17, RZ, 0x10, R75 ;  /* 0x00000010ff117819 */ /* 0x000fe4000001164b */
[----:B------:R-:W-:Y:S01]  /*e180*/  SHF.L.U32 R32, R0, 0x1, RZ ;  /* 0x0000000100207819 */ /* 0x000fe200000006ff */
[----:B------:R-:W1:Y:S01]  /*e190*/  LDS.128 R8, [R36+0x6080] ;  /* 0x0060800024087984 */ /* 0x000e620000000c00 */
[----:B------:R-:W-:Y:S01]  /*e1a0*/  HADD2.F32 R0, -RZ, R100.H0_H0 ;  /* 0x20000064ff007230 */ /* 0x000fe20000004100 */
[----:B------:R-:W-:Y:S01]  /*e1b0*/  SHF.R.U32.HI R26, RZ, 0x10, R77 ;  /* 0x00000010ff1a7819 */ /* 0x000fe2000001164d */
[----:B------:R-:W-:Y:S01]  /*e1c0*/  HADD2.F32 R42, -RZ, R17.H0_H0 ;  /* 0x20000011ff2a7230 */ /* 0x000fe20000004100 */
[----:B------:R-:W2:Y:S01]  /*e1d0*/  LDS.128 R12, [R32+0x6080] ;  /* 0x00608000200c7984 */ /* 0x000ea20000000c00 */
[----:B------:R-:W-:Y:S02]  /*e1e0*/  SHF.R.U32.HI R27, RZ, 0x10, R73 ;  /* 0x00000010ff1b7819 */ /* 0x000fe40000011649 */
[----:B------:R-:W-:-:S02]  /*e1f0*/  SHF.R.U64 R30, R76, 0x10, R77 ;  /* 0x000000104c1e7819 */ /* 0x000fc4000000124d */
[----:B------:R-:W-:Y:S01]  /*e200*/  SHF.R.U64 R35, R78, 0x10, R79 ;  /* 0x000000104e237819 */ /* 0x000fe2000000124f */
[----:B------:R-:W-:Y:S01]  /*e210*/  HADD2.F32 R41, -RZ, R27.H0_H0 ;  /* 0x2000001bff297230 */ /* 0x000fe20000004100 */
[----:B------:R-:W-:Y:S02]  /*e220*/  SHF.R.U64 R38, R72, 0x10, R73 ;  /* 0x0000001048267819 */ /* 0x000fe40000001249 */
[----:B------:R-:W-:-:S03]  /*e230*/  SHF.R.U64 R39, R74, 0x10, R75 ;  /* 0x000000104a277819 */ /* 0x000fc6000000124b */
        /* <DEDUP_REMOVED lines=14> */
[----:B------:R-:W-:Y:S02]  /*e320*/  HADD2.F32 R12, -RZ, R101.H0_H0 ;  /* 0x20000065ff0c7230 */ /* 0x000fe40000004100 */
        /* <DEDUP_REMOVED lines=9> */
[----:B------:R-:W-:Y:S01]  /*e3c0*/  HADD2.F32 R2, -RZ, R101.H1_H1 ;  /* 0x30000065ff027230 */ /* 0x000fe20000004100 */
        /* <DEDUP_REMOVED lines=18> */
[-C--:B------:R-:W-:Y:S01]  /*e4f0*/  FMUL.FTZ R2, R22, R0.reuse ;  /* 0x0000000016027220 */ /* 0x080fe20000410000 */
[----:B------:R-:W-:Y:S01]  /*e500*/  HADD2.F32 R35, -RZ, R39.H0_H0 ;  /* 0x20000027ff237230 */ /* 0x000fe20000004100 */
        /* <DEDUP_REMOVED lines=26> */
.L_x_489:
[----:B------:R-:W-:Y:S05]  /*e6b0*/  BSYNC B0 ;  /* 0x0000000000007941 */ /* 0x000fea0003800000 */
.L_x_488:
[----:B------:R-:W-:-:S04]  /*e6c0*/  IADD3 R0, R61, 0x20, RZ ;  /* 0x000000203d007810 */ /* 0x000fc80007ffe0ff */
[----:B------:R-:W-:-:S13]  /*e6d0*/  ISETP.GE.AND P0, PT, R0, c[0x0][0x27c], PT ;  /* 0x00009f0000007a0c */ /* 0x000fda0003f06270 */
[----:B------:R-:W-:Y:S05]  /*e6e0*/  @P0 BRA `(.L_x_465) ;  /* 0x0000074000000947 */ /* 0x000fea0003800000 */
[----:B------:R-:W-:Y:S01]  /*e6f0*/  SHF.R.S32.HI R2, RZ, 0x1f, R0 ;  /* 0x0000001fff027819 */ /* 0x000fe20000011400 */
[----:B-1----:R-:W-:Y:S01]  /*e700*/  IMAD.MOV.U32 R10, RZ, RZ, c[0x0][0x27c] ;  /* 0x00009f00ff0a7624 */ /* 0x002fe200078e00ff */
[----:B------:R-:W-:Y:S02]  /*e710*/  SHF.R.S32.HI R3, RZ, 0x1f, R16 ;  /* 0x0000001fff037819 */ /* 0x000fe40000011410 */
[----:B------:R-:W-:Y:S02]  /*e720*/  LEA.HI R5, R16, R16, RZ, 0x1 ;  /* 0x0000001010057211 */ /* 0x000fe400078f08ff */
[CC--:B------:R-:W-:Y:S02]  /*e730*/  LEA.HI R7, R2.reuse, R0.reuse, RZ, 0x3 ;  /* 0x0000000002077211 */ /* 0x0c0fe400078f18ff */
[----:B------:R-:W-:Y:S02]  /*e740*/  LEA.HI R9, R2, R0, RZ, 0x5 ;  /* 0x0000000002097211 */ /* 0x000fe400078f28ff */
[----:B------:R-:W-:Y:S01]  /*e750*/  LEA.HI R0, R3, R16, RZ, 0x3 ;  /* 0x0000001003007211 */ /* 0x000fe200078f18ff */
[C---:B------:R-:W-:Y:S01]  /*e760*/  IMAD.SHL.U32 R3, R5.reuse, 0x20, RZ ;  /* 0x0000002005037824 */ /* 0x040fe200078e00ff */
[----:B------:R-:W-:-:S02]  /*e770*/  LOP3.LUT R2, R5, 0x7fffffe, RZ, 0xc0, !PT ;  /* 0x07fffffe05027812 */ /* 0x000fc400078ec0ff */
[--C-:B------:R-:W-:Y:S01]  /*e780*/  SHF.R.S32.HI R6, RZ, 0x3, R7.reuse ;  /* 0x00000003ff067819 */ /* 0x100fe20000011407 */
[----:B------:R-:W-:Y:S01]  /*e790*/  IMAD.SHL.U32 R5, R0, 0x20, RZ ;  /* 0x0000002000057824 */ /* 0x000fe200078e00ff */
[----:B------:R-:W-:Y:S02]  /*e7a0*/  LOP3.LUT R0, R3, 0xc0, RZ, 0xc0, !PT ;  /* 0x000000c003007812 */ /* 0x000fe400078ec0ff */
[----:B------:R-:W-:Y:S02]  /*e7b0*/  IADD3 R8, R16, -R2, RZ ;  /* 0x8000000210087210 */ /* 0x000fe40007ffe0ff */
[----:B------:R-:W-:Y:S01]  /*e7c0*/  LOP3.LUT R3, R5, 0xffffff00, RZ, 0xc0, !PT ;  /* 0xffffff0005037812 */ /* 0x000fe200078ec0ff */
[----:B------:R-:W-:Y:S01]  /*e7d0*/  IMAD.SHL.U32 R5, R9, 0x80, RZ ;  /* 0x0000008009057824 */ /* 0x000fe200078e00ff */
[----:B------:R-:W-:Y:S02]  /*e7e0*/  LEA.HI R2, R10, R6, RZ, 0x1d ;  /* 0x000000060a027211 */ /* 0x000fe400078fe8ff */
[----:B------:R-:W-:Y:S01]  /*e7f0*/  LOP3.LUT R6, R0, 0x18, R7, 0xf8, !PT ;  /* 0x0000001800067812 */ /* 0x000fe200078ef807 */
[----:B------:R-:W-:Y:S01]  /*e800*/  IMAD R12, R8, 0x20, R3 ;  /* 0x00000020080c7824 */ /* 0x000fe200078e0203 */
[----:B------:R-:W-:-:S02]  /*e810*/  SHF.R.U32.HI R9, RZ, 0x3, R0 ;  /* 0x00000003ff097819 */ /* 0x000fc40000011600 */
[----:B------:R-:W-:Y:S02]  /*e820*/  SHF.R.S32.HI R3, RZ, 0x1f, R2 ;  /* 0x0000001fff037819 */ /* 0x000fe40000011402 */
[----:B------:R-:W-:Y:S02]  /*e830*/  LOP3.LUT R7, R5, 0x7ffff000, RZ, 0xc0, !PT ;  /* 0x7ffff00005077812 */ /* 0x000fe400078ec0ff */
[----:B------:R-:W-:Y:S02]  /*e840*/  LOP3.LUT R5, R6, R9, RZ, 0x3c, !PT ;  /* 0x0000000906057212 */ /* 0x000fe400078e3cff */
[----:B------:R-:W-:Y:S02]  /*e850*/  SHF.L.U32 R6, R2, 0x3, RZ ;  /* 0x0000000302067819 */ /* 0x000fe400000006ff */
[----:B------:R-:W-:Y:S02]  /*e860*/  LEA.HI R2, R3, R2, RZ, 0x2 ;  /* 0x0000000203027211 */ /* 0x000fe400078f10ff */
[----:B------:R-:W-:-:S02]  /*e870*/  LOP3.LUT R3, R0, 0x18, R6, 0xf8, !PT ;  /* 0x0000001800037812 */ /* 0x000fc400078ef806 */
[----:B------:R-:W-:Y:S01]  /*e880*/  IADD3 R5, R5, R12, R7 ;  /* 0x0000000c05057210 */ /* 0x000fe20007ffe007 */
[----:B------:R-:W-:Y:S01]  /*e890*/  IMAD.SHL.U32 R0, R2, 0x400, RZ ;  /* 0x0000040002007824 */ /* 0x000fe200078e00ff */
[----:B------:R-:W-:Y:S02]  /*e8a0*/  LOP3.LUT R3, R3, R9, RZ, 0x3c, !PT ;  /* 0x0000000903037212 */ /* 0x000fe400078e3cff */
[----:B------:R-:W-:Y:S01]  /*e8b0*/  SHF.R.U32.HI R2, RZ, 0x10, R83 ;  /* 0x00000010ff027819 */ /* 0x000fe20000011653 */
[----:B------:R-:W-:Y:S01]  /*e8c0*/  IMAD.SHL.U32 R35, R5, 0x2, RZ ;  /* 0x0000000205237824 */ /* 0x000fe200078e00ff */
[----:B------:R-:W-:Y:S02]  /*e8d0*/  LOP3.LUT R0, R0, 0x7ffff000, RZ, 0xc0, !PT ;  /* 0x7ffff00000007812 */ /* 0x000fe400078ec0ff */
[----:B------:R-:W-:Y:S02]  /*e8e0*/  SHF.R.U32.HI R16, RZ, 0x10, R87 ;  /* 0x00000010ff107819 */ /* 0x000fe40000011657 */
[----:B------:R-:W-:Y:S01]  /*e8f0*/  IADD3 R0, R3, R0, R12 ;  /* 0x0000000003007210 */ /* 0x000fe20007ffe00c */
[----:B------:R-:W1:Y:S01]  /*e900*/  LDS.128 R8, [R35+0x6080] ;  /* 0x0060800023087984 */ /* 0x000e620000000c00 */
[----:B------:R-:W-:Y:S01]  /*e910*/  SHF.R.U32.HI R17, RZ, 0x10, R81 ;  /* 0x00000010ff117819 */ /* 0x000fe20000011651 */
[----:B------:R-:W-:Y:S01]  /*e920*/  HADD2.F32 R41, -RZ, R16.H0_H0 ;  /* 0x20000010ff297230 */ /* 0x000fe20000004100 */
[----:B------:R-:W-:Y:S01]  /*e930*/  SHF.L.U32 R31, R0, 0x1, RZ ;  /* 0x00000001001f7819 */ /* 0x000fe200000006ff */
[----:B------:R-:W-:Y:S01]  /*e940*/  HADD2.F32 R0, -RZ, R105.H0_H0 ;  /* 0x20000069ff007230 */ /* 0x000fe20000004100 */
[----:B------:R-:W-:Y:S01]  /*e950*/  SHF.R.U32.HI R18, RZ, 0x10, R85 ;  /* 0x00000010ff127819 */ /* 0x000fe20000011655 */
[----:B------:R-:W-:Y:S01]  /*e960*/  HADD2.F32 R17, -RZ, R17.H0_H0 ;  /* 0x20000011ff117230 */ /* 0x000fe20000004100 */
[----:B------:R-:W-:Y:S01]  /*e970*/  SHF.R.U64 R29, R80, 0x10, R81 ;  /* 0x00000010501d7819 */ /* 0x000fe20000001251 */
[----:B------:R-:W2:Y:S01]  /*e980*/  LDS.128 R12, [R31+0x6080] ;  /* 0x006080001f0c7984 */ /* 0x000ea20000000c00 */
[----:B------:R-:W-:Y:S01]  /*e990*/  SHF.R.U64 R34, R82, 0x10, R83 ;  /* 0x0000001052227819 */ /* 0x000fe20000001253 */
[----:B------:R-:W-:Y:S01]  /*e9a0*/  HADD2.F32 R40, -RZ, R18.H0_H0 ;  /* 0x20000012ff287230 */ /* 0x000fe20000004100 */
[----:B------:R-:W-:-:S02]  /*e9b0*/  SHF.R.U64 R37, R84, 0x10, R85 ;  /* 0x0000001054257819 */ /* 0x000fc40000001255 */
[----:B------:R-:W-:Y:S01]  /*e9c0*/  SHF.R.U64 R38, R86, 0x10, R87 ;  /* 0x0000001056267819 */ /* 0x000fe20000001257 */
[----:B------:R-:W-:Y:S02]  /*e9d0*/  HADD2.F32 R34, -RZ, R34.H0_H0 ;  /* 0x20000022ff227230 */ /* 0x000fe40000004100 */
[----:B------:R-:W-:Y:S02]  /*e9e0*/  HADD2.F32 R37, -RZ, R37.H0_H0 ;  /* 0x20000025ff257230 */ /* 0x000fe40000004100 */
[----:B------:R-:W-:Y:S02]  /*e9f0*/  HADD2.F32 R38, -RZ, R38.H0_H0 ;  /* 0x20000026ff267230 */ /* 0x000fe40000004100 */
[--C-:B-1----:R-:W-:Y:S02]  /*ea00*/  HADD2.F32 R20, -RZ, R11.reuse.H0_H0 ;  /* 0x2000000bff147230 */ /* 0x102fe40000004100 */
[--C-:B------:R-:W-:Y:S02]  /*ea10*/  HADD2.F32 R23, -RZ, R10.reuse.H0_H0 ;  /* 0x2000000aff177230 */ /* 0x100fe40000004100 */
[----:B------:R-:W-:Y:S01]  /*ea20*/  HADD2.F32 R25, -RZ, R10.H1_H1 ;  /* 0x3000000aff197230 */ /* 0x000fe20000004100 */
[----:B------:R-:W-:Y:S01]  /*ea30*/  FMUL.FTZ R7, R20, R0 ;  /* 0x0000000014077220 */ /* 0x000fe20000410000 */
[----:B------:R-:W-:-:S02]  /*ea40*/  HADD2.F32 R19, -RZ, R11.H1_H1 ;  /* 0x3000000bff137230 */ /* 0x000fc40000004100 */
[----:B--2---:R-:W-:Y:S02]  /*ea50*/  HADD2.F32 R5, -RZ, R15.H0_H0 ;  /* 0x2000000fff057230 */ /* 0x004fe40000004100 */
[----:B------:R-:W-:Y:S02]  /*ea60*/  HADD2.F32 R10, -RZ, R106.H0_H0 ;  /* 0x2000006aff0a7230 */ /* 0x000fe40000004100 */
[----:B------:R-:W-:Y:S01]  /*ea70*/  HADD2.F32 R11, -RZ, R2.H0_H0 ;  /* 0x20000002ff0b7230 */ /* 0x000fe20000004100 */
[C---:B------:R-:W-:Y:S01]  /*ea80*/  FMUL.FTZ R33, R5.reuse, R0 ;  /* 0x0000000005217220 */ /* 0x040fe20000410000 */
[----:B------:R-:W-:Y:S01]  /*ea90*/  HADD2.F32 R22, -RZ, R9.H0_H0 ;  /* 0x20000009ff167230 */ /* 0x000fe20000004100 */
[----:B------:R-:W-:Y:S01]  /*eaa0*/  FFMA.FTZ R39, R5, R10, R7 ;  /* 0x0000000a05277223 */ /* 0x000fe20000010007 */
[----:B------:R-:W-:Y:S01]  /*eab0*/  HADD2.F32 R6, -RZ, R13.H0_H0 ;  /* 0x2000000dff067230 */ /* 0x000fe20000004100 */
[----:B------:R-:W-:Y:S01]  /*eac0*/  FMUL.FTZ R0, R19, R11 ;  /* 0x0000000b13007220 */ /* 0x000fe20000410000 */
[----:B------:R-:W-:-:S02]  /*ead0*/  HADD2.F32 R2, -RZ, R105.H1_H1 ;  /* 0x30000069ff027230 */ /* 0x000fc40000004100 */
[----:B------:R-:W-:Y:S02]  /*eae0*/  HADD2.F32 R7, -RZ, R107.H0_H0 ;  /* 0x2000006bff077230 */ /* 0x000fe40000004100 */
[----:B------:R-:W-:Y:S01]  /*eaf0*/  HADD2.F32 R24, -RZ, R8.H0_H0 ;  /* 0x20000008ff187230 */ /* 0x000fe20000004100 */
[-C--:B------:R-:W-:Y:S01]  /*eb00*/  FMUL.FTZ R5, R22, R2.reuse ;  /* 0x0000000216057220 */ /* 0x080fe20000410000 */
[----:B------:R-:W-:Y:S01]  /*eb10*/  HADD2.F32 R3, -RZ, R15.H1_H1 ;  /* 0x3000000fff037230 */ /* 0x000fe20000004100 */
[C---:B------:R-:W-:Y:S01]  /*eb20*/  FMUL.FTZ R27, R6.reuse, R2 ;  /* 0x00000002061b7220 */ /* 0x040fe20000410000 */
[----:B------:R-:W-:Y:S01]  /*eb30*/  HADD2.F32 R2, -RZ, R106.H1_H1 ;  /* 0x3000006aff027230 */ /* 0x000fe20000004100 */
[----:B------:R-:W-:Y:S01]  /*eb40*/  FFMA.FTZ R32, R6, R7, R5 ;  /* 0x0000000706207223 */ /* 0x000fe20000010005 */
[----:B------:R-:W-:Y:S01]  /*eb50*/  HADD2.F32 R21, -RZ, R9.H1_H1 ;  /* 0x30000009ff157230 */ /* 0x000fe20000004100 */
[C---:B------:R-:W-:Y:S01]  /*eb60*/  FMUL.FTZ R15, R3.reuse, R11 ;  /* 0x0000000b030f7220 */ /* 0x040fe20000410000 */
[----:B------:R-:W-:Y:S01]  /*eb70*/  HADD2.F32 R26, -RZ, R8.H1_H1 ;  /* 0x30000008ff1a7230 */ /* 0x000fe20000004100 */
[-C--:B------:R-:W-:Y:S01]  /*eb80*/  FMUL.FTZ R5, R24, R2.reuse ;  /* 0x0000000218057220 */ /* 0x080fe20000410000 */
[----:B------:R-:W-:Y:S01]  /*eb90*/  HADD2.F32 R8, -RZ, R12.H0_H0 ;  /* 0x2000000cff087230 */ /* 0x000fe20000004100 */
[----:B------:R-:W-:Y:S01]  /*eba0*/  FFMA.FTZ R36, R3, R41, R0 ;  /* 0x0000002903247223 */ /* 0x000fe20000010000 */
[----:B------:R-:W-:Y:S01]  /*ebb0*/  HADD2.F32 R6, -RZ, R108.H0_H0 ;  /* 0x2000006cff067230 */ /* 0x000fe20000004100 */
[-C--:B------:R-:W-:Y:S01]  /*ebc0*/  FMUL.FTZ R3, R21, R17.reuse ;  /* 0x0000001115037220 */ /* 0x080fe20000410000 */
[----:B------:R-:W-:Y:S01]  /*ebd0*/  HADD2.F32 R13, -RZ, R13.H1_H1 ;  /* 0x3000000dff0d7230 */ /* 0x000fe20000004100 */
[C---:B------:R-:W-:Y:S01]  /*ebe0*/  FMUL.FTZ R11, R8.reuse, R2 ;  /* 0x00000002080b7220 */ /* 0x040fe20000410000 */
[----:B------:R-:W-:Y:S01]  /*ebf0*/  HADD2.F32 R9, -RZ, R14.H0_H0 ;  /* 0x2000000eff097230 */ /* 0x000fe20000004100 */
[----:B------:R-:W-:Y:S01]  /*ec00*/  FFMA.FTZ R28, R8, R6, R5 ;  /* 0x00000006081c7223 */ /* 0x000fe20000010005 */
[----:B------:R-:W-:Y:S01]  /*ec10*/  HADD2.F32 R0, -RZ, R107.H1_H1 ;  /* 0x3000006bff007230 */ /* 0x000fe20000004100 */
[C---:B------:R-:W-:Y:S01]  /*ec20*/  FFMA.FTZ R30, R13.reuse, R40, R3 ;  /* 0x000000280d1e7223 */ /* 0x040fe20000010003 */
[----:B------:R-:W-:Y:S01]  /*ec30*/  HADD2.F32 R5, -RZ, R29.H0_H0 ;  /* 0x2000001dff057230 */ /* 0x000fe20000004100 */
[----:B------:R-:W-:Y:S01]  /*ec40*/  FMUL.FTZ R18, R13, R17 ;  /* 0x000000110d127220 */ /* 0x000fe20000410000 */
[----:B------:R-:W-:Y:S01]  /*ec50*/  HADD2.F32 R3, -RZ, R108.H1_H1 ;  /* 0x3000006cff037230 */ /* 0x000fe20000004100 */
[-C--:B------:R-:W-:Y:S01]  /*ec60*/  FMUL.FTZ R2, R23, R0.reuse ;  /* 0x0000000017027220 */ /* 0x080fe20000410000 */
[----:B------:R-:W-:Y:S01]  /*ec70*/  HADD2.F32 R12, -RZ, R12.H1_H1 ;  /* 0x3000000cff0c7230 */ /* 0x000fe20000004100 */
[----:B------:R-:W-:Y:S01]  /*ec80*/  FMUL.FTZ R8, R9, R0 ;  /* 0x0000000009087220 */ /* 0x000fe20000410000 */
[----:B------:R-:W-:Y:S01]  /*ec90*/  HADD2.F32 R14, -RZ, R14.H1_H1 ;  /* 0x3000000eff0e7230 */ /* 0x000fe20000004100 */
[----:B------:R-:W-:-:S02]  /*eca0*/  FMUL.FTZ R0, R26, R5 ;  /* 0x000000051a007220 */ /* 0x000fc40000410000 */
[----:B------:R-:W-:Y:S01]  /*ecb0*/  FFMA.FTZ R29, R9, R3, R2 ;  /* 0x00000003091d7223 */ /* 0x000fe20000010002 */
[----:B------:R-:W-:Y:S01]  /*ecc0*/  F2FP.PACK_AB R9, R30, R32 ;  /* 0x000000201e09723e */ /* 0x000fe200000000ff */
[-C--:B------:R-:W-:Y:S02]  /*ecd0*/  FMUL.FTZ R2, R25, R34.reuse ;  /* 0x0000002219027220 */ /* 0x080fe40000410000 */
[C---:B------:R-:W-:Y:S02]  /*ece0*/  FFMA.FTZ R16, R12.reuse, R37, R0 ;  /* 0x000000250c107223 */ /* 0x040fe40000010000 */
[----:B------:R-:W-:Y:S02]  /*ecf0*/  FMUL.FTZ R5, R12, R5 ;  /* 0x000000050c057220 */ /* 0x000fe40000410000 */
[C---:B------:R-:W-:Y:S02]  /*ed00*/  FMUL.FTZ R0, R14.reuse, R34 ;  /* 0x000000220e007220 */ /* 0x040fe40000410000 */
[----:B------:R-:W-:-:S02]  /*ed10*/  FFMA.FTZ R17, R14, R38, R2 ;  /* 0x000000260e117223 */ /* 0x000fc40000010002 */
[----:B------:R-:W-:Y:S02]  /*ed20*/  FFMA.FTZ R2, R20, R10, -R33 ;  /* 0x0000000a14027223 */ /* 0x000fe40000010821 */
        /* <DEDUP_REMOVED lines=10> */
[----:B------:R-:W-:Y:S01]  /*edd0*/  F2FP.PACK_AB R8, R16, R28 ;  /* 0x0000001c1008723e */ /* 0x000fe200000000ff */
[----:B------:R-:W-:-:S03]  /*ede0*/  FFMA.FTZ R0, R25, R38, -R0 ;  /* 0x0000002619007223 */ /* 0x000fc60000010800 */
[----:B------:R-:W-:Y:S02]  /*edf0*/  F2FP.PACK_AB R12, R5, R12 ;  /* 0x0000000c050c723e */ /* 0x000fe400000000ff */
[----:B------:R-:W-:-:S05]  /*ee00*/  F2FP.PACK_AB R14, R0, R14 ;  /* 0x0000000e000e723e */ /* 0x000fca00000000ff */
[----:B------:R1:W-:Y:S04]  /*ee10*/  STS.128 [R35+0x6080], R12 ;  /* 0x0060800c23007388 */ /* 0x0003e80000000c00 */
[----:B------:R1:W-:Y:S02]  /*ee20*/  STS.128 [R31+0x6080], R8 ;  /* 0x006080081f007388 */ /* 0x0003e40000000c00 */
.L_x_465:
[----:B------:R-:W-:Y:S05]  /*ee30*/  BSYNC B2 ;  /* 0x0000000000027941 */ /* 0x000fea0003800000 */
.L_x_447:
[----:B------:R-:W-:Y:S01]  /*ee40*/  IMAD R0, R110, c[0x0][0x208], RZ ;  /* 0x000082006e007a24 */ /* 0x000fe200078e02ff */
[----:B------:R-:W-:Y:S01]  /*ee50*/  LEA.HI R6, R92, R92, RZ, 0x1 ;  /* 0x0000005c5c067211 */ /* 0x000fe200078f08ff */
[----:B------:R-:W-:Y:S01]  /*ee60*/  IMAD.WIDE.U32 R2, R226, c[0x0][0x208], RZ ;  /* 0x00008200e2027a25 */ /* 0x000fe200078e00ff */
[----:B------:R-:W-:-:S04]  /*ee70*/  DEPBAR.LE SB0, 0x0 ;  /* 0x000080000000791a */ /* 0x000fc80000000000 */
[----:B------:R-:W-:Y:S01]  /*ee80*/  IMAD R0, R226, c[0x0][0x20c], R0 ;  /* 0x00008300e2007a24 */ /* 0x000fe200078e0200 */
[----:B------:R-:W-:Y:S01]  /*ee90*/  LOP3.LUT R6, R6, 0xfffffffe, RZ, 0xc0, !PT ;  /* 0xfffffffe06067812 */ /* 0x000fe200078ec0ff */
[----:B------:R-:W-:Y:S01]  /*eea0*/  IMAD R5, R111, c[0x0][0x218], RZ ;  /* 0x000086006f057a24 */ /* 0x000fe200078e02ff */
[----:B------:R-:W-:Y:S01]  /*eeb0*/  ISETP.GE.AND P3, PT, R227, c[0x0][0x1d4], PT ;  /* 0x00007500e3007a0c */ /* 0x000fe20003f66270 */
[----:B------:R-:W-:Y:S01]  /*eec0*/  IMAD.IADD R3, R3, 0x1, R0 ;  /* 0x0000000103037824 */ /* 0x000fe200078e0200 */
[----:B------:R-:W-:Y:S01]  /*eed0*/  ISETP.GE.AND P2, PT, R117, c[0x0][0x1d4], PT ;  /* 0x0000750075007a0c */ /* 0x000fe20003f46270 */
[C---:B------:R-:W-:Y:S01]  /*eee0*/  IMAD R5, R224.reuse, c[0x0][0x21c], R5 ;  /* 0x00008700e0057a24 */ /* 0x040fe200078e0205 */
[----:B------:R-:W-:Y:S01]  /*eef0*/  BAR.SYNC.DEFER_BLOCKING 0x0 ;  /* 0x0000000000007b1d */ /* 0x000fe20000010000 */
[----:B------:R-:W-:Y:S01]  /*ef00*/  IMAD.WIDE.U32 R2, R224, c[0x0][0x218], R2 ;  /* 0x00008600e0027a25 */ /* 0x000fe200078e0002 */
[----:B------:R-:W-:Y:S02]  /*ef10*/  ISETP.GE.AND P1, PT, R116, c[0x0][0x1d4], PT ;  /* 0x0000750074007a0c */ /* 0x000fe40003f26270 */
[----:B------:R-:W-:Y:S01]  /*ef20*/  ISETP.GT.AND P4, PT, R115, 0x3f, PT ;  /* 0x0000003f7300780c */ /* 0x000fe20003f84270 */
[----:B-1----:R-:W-:Y:S01]  /*ef30*/  IMAD.SHL.U32 R8, R113, 0x8, RZ ;  /* 0x0000000871087824 */ /* 0x002fe200078e00ff */
[----:B------:R-:W-:Y:S01]  /*ef40*/  IADD3 R0, P0, R128, R2, RZ ;  /* 0x0000000280007210 */ /* 0x000fe20007f1e0ff */
[----:B------:R-:W-:Y:S01]  /*ef50*/  IMAD.IADD R6, R92, 0x1, -R6 ;  /* 0x000000015c067824 */ /* 0x000fe200078e0a06 */
[----:B------:R-:W-:Y:S01]  /*ef60*/  BSSY B0, `(.L_x_490) ;  /* 0x0000070000007945 */ /* 0x000fe20003800000 */
[----:B------:R-:W-:Y:S01]  /*ef70*/  IMAD.SHL.U32 R222, R222, 0x2, RZ ;  /* 0x00000002dede7824 */ /* 0x000fe200078e00ff */
[----:B------:R-:W-:-:S02]  /*ef80*/  IADD3.X R2, R119, R3, R5, P0, !PT ;  /* 0x0000000377027210 */ /* 0x000fc400007fe405 */
[----:B------:R-:W-:-:S04]  /*ef90*/  LEA R29, P0, R0, c[0x0][0x1f8], 0x1 ;  /* 0x00007e00001d7a11 */ /* 0x000fc800078008ff */
[----:B------:R-:W-:Y:S02]  /*efa0*/  LEA.HI.X R28, R0, c[0x0][0x1fc], R2, 0x1, P0 ;  /* 0x00007f00001c7a11 */ /* 0x000fe400000f0c02 */
[----:B------:R-:W-:-:S05]  /*efb0*/  LOP3.LUT R2, R114, 0xfffffff8, RZ, 0xc0, !PT ;  /* 0xfffffff872027812 */ /* 0x000fca00078ec0ff */
[----:B------:R-:W-:-:S05]  /*efc0*/  IMAD.IADD R2, R115, 0x1, -R2 ;  /* 0x0000000173027824 */ /* 0x000fca00078e0a02 */
[----:B------:R-:W-:-:S04]  /*efd0*/  LEA.HI R0, R2, R2, RZ, 0x1 ;  /* 0x0000000202007211 */ /* 0x000fc800078f08ff */
[----:B------:R-:W-:Y:S02]  /*efe0*/  SHF.R.S32.HI R7, RZ, 0x1, R0 ;  /* 0x00000001ff077819 */ /* 0x000fe40000011400 */
[----:B------:R-:W-:Y:S02]  /*eff0*/  LOP3.LUT R3, R0, 0x3fffffe, RZ, 0xc0, !PT ;  /* 0x03fffffe00037812 */ /* 0x000fe400078ec0ff */
[C---:B------:R-:W-:Y:S01]  /*f000*/  LOP3.LUT P0, RZ, R7.reuse, 0x2, RZ, 0xc0, !PT ;  /* 0x0000000207ff7812 */ /* 0x040fe2000780c0ff */
[----:B------:R-:W-:Y:S02]  /*f010*/  IMAD.SHL.U32 R5, R7, 0x40, RZ ;  /* 0x0000004007057824 */ /* 0x000fe400078e00ff */
[----:B------:R-:W-:Y:S01]  /*f020*/  IMAD.IADD R2, R2, 0x1, -R3 ;  /* 0x0000000102027824 */ /* 0x000fe200078e0a03 */
[----:B------:R-:W-:Y:S02]  /*f030*/  SHFL.IDX PT, R7, R28, RZ, 0x1c1f ;  /* 0x001c1fff1c077589 */ /* 0x000fe400000e0000 */
[----:B------:R-:W-:Y:S01]  /*f040*/  LOP3.LUT R0, R5, 0xc0, RZ, 0xc0, !PT ;  /* 0x000000c005007812 */ /* 0x000fe200078ec0ff */
[----:B------:R-:W-:Y:S01]  /*f050*/  IMAD R2, R6, 0x8, R2 ;  /* 0x0000000806027824 */ /* 0x000fe200078e0202 */
[----:B------:R-:W-:-:S02]  /*f060*/  LOP3.LUT R5, R109, 0x7fffffe, RZ, 0xc0, !PT ;  /* 0x07fffffe6d057812 */ /* 0x000fc400078ec0ff */
[----:B------:R-:W-:Y:S02]  /*f070*/  LOP3.LUT R3, R0, 0x8, R8, 0xf8, !PT ;  /* 0x0000000800037812 */ /* 0x000fe400078ef808 */
[----:B------:R-:W-:Y:S01]  /*f080*/  SHF.R.U32.HI R0, RZ, 0x3, R0 ;  /* 0x00000003ff007819 */ /* 0x000fe20000011600 */
[----:B------:R-:W-:Y:S02]  /*f090*/  IMAD.IADD R25, R104, 0x1, -R5 ;  /* 0x0000000168197824 */ /* 0x000fe400078e0a05 */
[----:B------:R-:W-:Y:S01]  /*f0a0*/  IMAD.IADD R5, R122, 0x1, -R118 ;  /* 0x000000017a057824 */ /* 0x000fe200078e0a76 */
[----:B------:R-:W-:Y:S02]  /*f0b0*/  LOP3.LUT R0, R3, R0, RZ, 0x3c, !PT ;  /* 0x0000000003007212 */ /* 0x000fe400078e3cff */
[----:B------:R-:W-:-:S03]  /*f0c0*/  SHF.R.S32.HI R3, RZ, 0x1f, R104 ;  /* 0x0000001fff037819 */ /* 0x000fc60000011468 */
[----:B------:R-:W-:Y:S01]  /*f0d0*/  IMAD.U32 R0, R2, 0x20, R0 ;  /* 0x0000002002007824 */ /* 0x000fe200078e0000 */
[----:B------:R-:W-:Y:S01]  /*f0e0*/  LEA.HI R3, R3, R104, RZ, 0x3 ;  /* 0x0000006803037211 */ /* 0x000fe200078f18ff */
[----:B------:R-:W-:Y:S02]  /*f0f0*/  IMAD.SHL.U32 R2, R6, 0x8, RZ ;  /* 0x0000000806027824 */ /* 0x000fe400078e00ff */
[----:B------:R-:W-:Y:S01]  /*f100*/  IMAD.SHL.U32 R208, R0, 0x2, RZ ;  /* 0x0000000200d07824 */ /* 0x000fe200078e00ff */
[----:B------:R-:W1:Y:S01]  /*f110*/  SHFL.IDX PT, R6, R29, RZ, 0x1c1f ;  /* 0x001c1fff1d067589 */ /* 0x000e6200000e0000 */
[----:B------:R-:W-:-:S03]  /*f120*/  IMAD.SHL.U32 R3, R3, 0x20, RZ ;  /* 0x0000002003037824 */ /* 0x000fc600078e00ff */
[C---:B------:R-:W-:Y:S01]  /*f130*/  IADD3 R0, R208.reuse, 0x3c80, RZ ;  /* 0x00003c80d0007810 */ /* 0x040fe20007ffe0ff */
[----:B------:R2:W3:Y:S01]  /*f140*/  LDSM.16.M88.4 R48, [R208+0x3c80] ;  /* 0x003c8000d030783b */ /* 0x0004e20000000200 */
[----:B------:R-:W-:Y:S02]  /*f150*/  IADD3 R213, R208, 0x3ca0, RZ ;  /* 0x00003ca0d0d57810 */ /* 0x000fe40007ffe0ff */
[----:B------:R-:W-:Y:S01]  /*f160*/  @P0 IADD3 R213, R0, -0x20, RZ ;  /* 0xffffffe000d50810 */ /* 0x000fe20007ffe0ff */
[----:B------:R-:W-:Y:S01]  /*f170*/  IMAD.SHL.U32 R0, R112, 0x40, RZ ;  /* 0x0000004070007824 */ /* 0x000fe200078e00ff */
[----:B------:R-:W-:Y:S01]  /*f180*/  LOP3.LUT R24, R3, 0xffffff00, RZ, 0xc0, !PT ;  /* 0xffffff0003187812 */ /* 0x000fe200078ec0ff */
[----:B------:R2:W4:Y:S01]  /*f190*/  LDSM.16.M88.4 R44, [R208+0x4080] ;  /* 0x00408000d02c783b */ /* 0x0005220000000200 */
[----:B------:R-:W-:Y:S02]  /*f1a0*/  ISETP.LT.OR P0, PT, R5, 0x1, P3 ;  /* 0x000000010500780c */ /* 0x000fe40001f01670 */
[----:B------:R-:W-:Y:S01]  /*f1b0*/  LOP3.LUT R0, R0, 0xc0, RZ, 0xc0, !PT ;  /* 0x000000c000007812 */ /* 0x000fe200078ec0ff */
[----:B------:R2:W2:Y:S01]  /*f1c0*/  LDSM.16.M88.4 R40, [R208+0x4480] ;  /* 0x00448000d028783b */ /* 0x0004a20000000200 */
[----:B------:R-:W-:-:S02]  /*f1d0*/  IADD3 R221, R213, 0x400, RZ ;  /* 0x00000400d5dd7810 */ /* 0x000fc40007ffe0ff */
[----:B------:R-:W-:Y:S01]  /*f1e0*/  LOP3.LUT R3, R0, 0x8, R2, 0xf8, !PT ;  /* 0x0000000800037812 */ /* 0x000fe200078ef802 */
[----:B------:R2:W2:Y:S01]  /*f1f0*/  LDSM.16.M88.4 R60, [R213] ;  /* 0x00000000d53c783b */ /* 0x0004a20000000200 */
[----:B------:R-:W-:Y:S01]  /*f200*/  SHF.R.U32.HI R2, RZ, 0x3, R0 ;  /* 0x00000003ff027819 */ /* 0x000fe20000011600 */
[----:B------:R-:W-:Y:S01]  /*f210*/  IMAD R0, R124, 0x200, R24 ;  /* 0x000002007c007824 */ /* 0x000fe200078e0218 */
[----:B------:R-:W-:Y:S01]  /*f220*/  IADD3 R220, R213, 0x800, RZ ;  /* 0x00000800d5dc7810 */ /* 0x000fe20007ffe0ff */
[----:B------:R2:W2:Y:S01]  /*f230*/  LDSM.16.M88.4 R72, [R213+0x400] ;  /* 0x00040000d548783b */ /* 0x0004a20000000200 */
[----:B------:R-:W-:Y:S01]  /*f240*/  LOP3.LUT R2, R3, R2, RZ, 0x3c, !PT ;  /* 0x0000000203027212 */ /* 0x000fe200078e3cff */
[----:B------:R-:W-:Y:S02]  /*f250*/  IMAD R0, R25, 0x20, R0 ;  /* 0x0000002019007824 */ /* 0x000fe400078e0200 */
[----:B-1----:R-:W-:Y:S01]  /*f260*/  IMAD.WIDE R26, R227, 0x2, R6 ;  /* 0x00000002e31a7825 */ /* 0x002fe200078e0206 */
[----:B------:R1:W1:Y:S03]  /*f270*/  LDSM.16.M88.4 R80, [R213+0x800] ;  /* 0x00080000d550783b */ /* 0x0002660000000200 */
[----:B------:R-:W-:-:S04]  /*f280*/  IMAD.IADD R0, R2, 0x1, R0 ;  /* 0x0000000102007824 */ /* 0x000fc800078e0200 */
[----:B------:R-:W-:Y:S01]  /*f290*/  IMAD.SHL.U32 R211, R0, 0x2, RZ ;  /* 0x0000000200d37824 */ /* 0x000fe200078e00ff */
[----:B------:R-:W-:-:S03]  /*f2a0*/  SHF.R.S32.HI R0, RZ, 0x1f, R117 ;  /* 0x0000001fff007819 */ /* 0x000fc60000011475 */
[----:B------:R-:W-:Y:S01]  /*f2b0*/  IMAD R212, R4, 0x2, R211 ;  /* 0x0000000204d47824 */ /* 0x000fe200078e02d3 */
[----:B------:R1:W1:Y:S01]  /*f2c0*/  LDSM.16.M88.4 R16, [R211+0x6080] ;  /* 0x00608000d310783b */ /* 0x0002620000000200 */
[----:B------:R-:W-:-:S03]  /*f2d0*/  LEA.HI R0, R0, R117, RZ, 0x3 ;  /* 0x0000007500007211 */ /* 0x000fc600078f18ff */
[----:B----4-:R4:W1:Y:S01]  /*f2e0*/  LDSM.16.M88.4 R12, [R211+0x7080] ;  /* 0x00708000d30c783b */ /* 0x0108620000000200 */
[----:B------:R-:W-:Y:S02]  /*f2f0*/  LOP3.LUT R30, R0, 0xfffffff8, RZ, 0xc0, !PT ;  /* 0xfffffff8001e7812 */ /* 0x000fe400078ec0ff */
[----:B------:R-:W-:Y:S01]  /*f300*/  SHF.R.S32.HI R0, RZ, 0x1f, R116 ;  /* 0x0000001fff007819 */ /* 0x000fe20000011474 */
[----:B------:R4:W1:Y:S03]  /*f310*/  LDSM.16.M88.4 R20, [R212+0x6080] ;  /* 0x00608000d414783b */ /* 0x0008660000000200 */
[----:B------:R-:W-:Y:S01]  /*f320*/  LEA.HI R0, R0, R116, RZ, 0x3 ;  /* 0x0000007400007211 */ /* 0x000fe200078f18ff */
[----:B------:R4:W1:Y:S03]  /*f330*/  LDSM.16.M88.4 R8, [R212+0x7080] ;  /* 0x00708000d408783b */ /* 0x0008660000000200 */
[----:B------:R-:W-:Y:S01]  /*f340*/  LOP3.LUT R3, R0, 0xfffffff8, RZ, 0xc0, !PT ;  /* 0xfffffff800037812 */ /* 0x000fe200078ec0ff */
[----:B------:R-:W-:Y:S01]  /*f350*/  @!PT LDS RZ, [RZ] ;  /* 0x00000000fffff984 */ /* 0x000fe20000000800 */
[----:B------:R-:W-:Y:S01]  /*f360*/  @!PT LDS RZ, [RZ] ;  /* 0x00000000fffff984 */ /* 0x000fe20000000800 */
[----:B------:R-:W-:Y:S01]  /*f370*/  @!PT LDS RZ, [RZ] ;  /* 0x00000000fffff984 */ /* 0x000fe20000000800 */
[----:B------:R5:W-:Y:S01]  /*f380*/  LDGSTS.E.BYPASS.LTC128B.128 [R222+0x1880], [R26.64], !P0 ;  /* 0x018800001ade7fae */ /* 0x000be2000c101d4c */
[----:B------:R-:W-:Y:S01]  /*f390*/  ISETP.LT.OR P0, PT, R5, 0x1, P2 ;  /* 0x000000010500780c */ /* 0x000fe20001701670 */
[----:B------:R-:W-:-:S04]  /*f3a0*/  IMAD R0, R25, 0x20, R24 ;  /* 0x0000002019007824 */ /* 0x000fc800078e0218 */
[----:B------:R-:W-:Y:S01]  /*f3b0*/  IMAD.IADD R0, R2, 0x1, R0 ;  /* 0x0000000102007824 */ /* 0x000fe200078e0200 */
[----:B------:R-:W-:Y:S01]  /*f3c0*/  SHF.R.S32.HI R2, RZ, 0x1f, R3 ;  /* 0x0000001fff027819 */ /* 0x000fe20000011403 */
[----:B-----5:R-:W-:-:S04]  /*f3d0*/  IMAD.WIDE R26, R30, 0x2, R6 ;  /* 0x000000021e1a7825 */ /* 0x020fc800078e0206 */
[----:B------:R-:W-:Y:S02]  /*f3e0*/  IMAD.WIDE R6, R3, 0x2, R6 ;  /* 0x0000000203067825 */ /* 0x000fe400078e0206 */
[----:B------:R4:W-:Y:S01]  /*f3f0*/  LDGSTS.E.BYPASS.LTC128B.128 [R222+0x2480], [R26.64], !P0 ;  /* 0x024800001ade7fae */ /* 0x0009e2000c101d4c */
[----:B------:R-:W-:-:S13]  /*f400*/  ISETP.LT.OR P0, PT, R5, 0x1, P1 ;  /* 0x000000010500780c */ /* 0x000fda0000f01670 */
[----:B------:R5:W-:Y:S02]  /*f410*/  LDGSTS.E.BYPASS.LTC128B.128 [R222+0x3080], [R6.64], !P0 ;  /* 0x0308000006de7fae */ /* 0x000be4000c101d4c */
[----:B-----5:R-:W-:Y:S02]  /*f420*/  SHF.R.S32.HI R6, RZ, 0x1f, R30 ;  /* 0x0000001fff067819 */ /* 0x020fe4000001141e */
[----:B------:R-:W-:-:S03]  /*f430*/  SHF.R.S32.HI R7, RZ, 0x1f, R227 ;  /* 0x0000001fff077819 */ /* 0x000fc600000114e3 */
[----:B------:R4:W-:Y:S04]  /*f440*/  STL [R1+0x44], R6 ;  /* 0x0000440601007387 */ /* 0x0009e80000100800 */
[----:B------:R4:W-:Y:S01]  /*f450*/  STL [R1+0x40], R2 ;  /* 0x0000400201007387 */ /* 0x0009e20000100800 */
[----:B------:R-:W-:Y:S05]  /*f460*/  @P4 BRA `(.L_x_491) ;  /* 0x000001f000004947 */ /* 0x000fea0003800000 */
[----:B-123--:R-:W-:Y:S05]  /*f470*/  BRA.DIV ~URZ, `(.L_x_492) ;  /* 0x000132327f007947 */ /* 0x00efea000b800000 */
[----:B----4-:R1:W2:Y:S04]  /*f480*/  SHFL.IDX PT, R6, R28, 0x1, 0x1c1f ;  /* 0x003c1f001c067f89 */ /* 0x0102a800000e0000 */
[----:B------:R1:W3:Y:S02]  /*f490*/  SHFL.IDX PT, R2, R29, 0x1, 0x1c1f ;  /* 0x003c1f001d027f89 */ /* 0x0002e400000e0000 */
.L_x_586:
[----:B------:R-:W4:Y:S04]  /*f4a0*/  LDL R31, [R1+0x44] ;  /* 0x00004400011f7983 */ /* 0x000f280000100800 */
[----:B-1----:R-:W5:Y:S01]  /*f4b0*/  LDL R29, [R1+0x40] ;  /* 0x00004000011d7983 */ /* 0x002f620000100800 */
[----:B------:R-:W-:-:S02]  /*f4c0*/  IADD3 R3, R227, 0x20, RZ ;  /* 0x00000020e3037810 */ /* 0x000fc40007ffe0ff */
[C---:B------:R-:W-:Y:S02]  /*f4d0*/  IADD3 R30, R227.reuse, 0x20, RZ ;  /* 0x00000020e31e7810 */ /* 0x040fe40007ffe0ff */
        /* <DEDUP_REMOVED lines=24> */
.L_x_491:
[----:B-123--:R-:W-:Y:S05]  /*f660*/  BSYNC B0 ;  /* 0x0000000000007941 */ /* 0x00efea0003800000 */
.L_x_490:
        /* <DEDUP_REMOVED lines=11> */
[C---:B----4-:R-:W-:Y:S08]  /*f720*/  HMMA.16816.F32 R24, R12.reuse, R40, RZ ;  /* 0x000000280c18723c */ /* 0x050ff000000018ff */
        /* <DEDUP_REMOVED lines=9> */
[----:B------:R-:W-:Y:S07]  /*f7c0*/  LDSM.16.M88.4 R16, [R208+0x5080] ;  /* 0x00508000d010783b */ /* 0x000fee0000000200 */
[C---:B------:R-:W-:Y:S01]  /*f7d0*/  HMMA.16816.F32 R112, R8.reuse, R60, R52 ;  /* 0x0000003c0870723c */ /* 0x040fe20000001834 */
        /* <DEDUP_REMOVED lines=24> */
[C---:B------:R-:W-:Y:S08]  /*f960*/  HMMA.16816.F32 R104, R8.reuse, R16, R104 ;  /* 0x000000100868723c */ /* 0x040ff00000001868 */
[----:B------:R-:W-:Y:S08]  /*f970*/  HMMA.16816.F32 R92, R8, R34, R92 ;  /* 0x00000022085c723c */ /* 0x000ff0000000185c */
[C---:B---3--:R-:W-:Y:S08]  /*f980*/  HMMA.16816.F32 R76, R12.reuse, R36, R64 ;  /* 0x000000240c4c723c */ /* 0x048ff00000001840 */
[C---:B------:R-:W-:Y:S01]  /*f990*/  HMMA.16816.F32 R72, R12.reuse, R38, R48 ;  /* 0x000000260c48723c */ /* 0x040fe20000001830 */
[----:B------:R-:W-:Y:S07]  /*f9a0*/  LDSM.16.M88.4 R48, [R208+0x5480] ;  /* 0x00548000d030783b */ /* 0x000fee0000000200 */
        /* <DEDUP_REMOVED lines=44> */
[C---:B------:R-:W-:Y:S08]  /*fc70*/  HMMA.16816.F32 R68, R8.reuse, R32, R68 ;  /* 0x000000200844723c */ /* 0x040ff00000001844 */
[----:B------:R-:W-:Y:S08]  /*fc80*/  HMMA.16816.F32 R64, R8, R24, R60 ;  /* 0x000000180840723c */ /* 0x000ff0000000183c */
[C---:B------:R-:W-:Y:S08]  /*fc90*/  HMMA.16816.F32 R36, R12.reuse, R32, R28 ;  /* 0x000000200c24723c */ /* 0x040ff0000000181c */
[----:B------:R-:W-:Y:S08]  /*fca0*/  HMMA.16816.F32 R44, R12, R34, R44 ;  /* 0x000000220c2c723c */ /* 0x000ff0000000182c */
[----:B------:R-:W-:Y:S08]  /*fcb0*/  HMMA.16816.F32 R60, R8, R26, R56 ;  /* 0x0000001a083c723c */ /* 0x000ff00000001838 */
        /* <DEDUP_REMOVED lines=32> */
[----:B------:R-:W3:Y:S01]  /*fec0*/  S2R R8, SR_TID.X ;  /* 0x0000000000087919 */ /* 0x000ee20000002100 */
[----:B------:R-:W-:-:S03]  /*fed0*/  IMAD R226, R2, c[0x0][0x2b8], R3 ;  /* 0x0000ae0002e27a24 */ /* 0x000fc600078e0203 */
[----:B------:R-:W4:Y:S02]  /*fee0*/  S2R R128, SR_CTAID.Y ;  /* 0x0000000000807919 */ /* 0x000f240000002600 */
[----:B------:R-:W-:-:S05]  /*fef0*/  SHF.R.S32.HI R2, RZ, 0x1f, R226 ;  /* 0x0000001fff027819 */ /* 0x000fca00000114e2 */
[----:B------:R-:W-:Y:S02]  /*ff00*/  IMAD R5, R2, c[0x0][0x1e0], RZ ;  /* 0x0000780002057a24 */ /* 0x000fe400078e02ff */
[----:B------:R-:W-:-:S04]  /*ff10*/  IMAD.WIDE.U32 R2, R226, c[0x0][0x1e0], RZ ;  /* 0x00007800e2027a25 */ /* 0x000fc800078e00ff */
[----:B------:R-:W-:Y:S01]  /*ff20*/  IMAD R5, R226, c[0x0][0x1e4], R5 ;  /* 0x00007900e2057a24 */ /* 0x000fe200078e0205 */
[----:B-1----:R-:W-:-:S03]  /*ff30*/  SHF.R.S32.HI R127, RZ, 0x1f, R127 ;  /* 0x0000001fff7f7819 */ /* 0x002fc6000001147f */
[----:B------:R-:W-:Y:S02]  /*ff40*/  IMAD.IADD R3, R3, 0x1, R5 ;  /* 0x0000000103037824 */ /* 0x000fe400078e0205 */
[----:B------:R-:W-:Y:S01]  /*ff50*/  IMAD R127, R127, c[0x0][0x1e8], RZ ;  /* 0x00007a007f7f7a24 */ /* 0x000fe200078e02ff */
[----:B---3--:R-:W-:Y:S01]  /*ff60*/  SHF.R.S32.HI R11, RZ, 0x1f, R8 ;  /* 0x0000001fff0b7819 */ /* 0x008fe20000011408 */
[----:B----4-:R-:W-:-:S04]  /*ff70*/  IMAD.WIDE.U32 R130, R128, c[0x0][0x1e8], RZ ;  /* 0x00007a0080827a25 */ /* 0x010fc800078e00ff */
[----:B------:R-:W-:Y:S01]  /*ff80*/  IMAD R127, R128, c[0x0][0x1ec], R127 ;  /* 0x00007b00807f7a24 */ /* 0x000fe200078e027f */
[----:B------:R-:W-:-:S03]  /*ff90*/  LEA.HI R11, R11, R8, RZ, 0x2 ;  /* 0x000000080b0b7211 */ /* 0x000fc600078f10ff */
[----:B------:R-:W-:Y:S01]  /*ffa0*/  IMAD.IADD R127, R131, 0x1, R127 ;  /* 0x00000001837f7824 */ /* 0x000fe200078e027f */
[----:B------:R-:W-:-:S04]  /*ffb0*/  SHF.R.S32.HI R11, RZ, 0x2, R11 ;  /* 0x00000002ff0b7819 */ /* 0x000fc8000001140b */
[----:B------:R-:W-:Y:S02]  /*ffc0*/  IADD3 R11, -R11, 0x30, RZ ;  /* 0x000000300b0b7810 */ /* 0x000fe40007ffe1ff */
[C---:B------:R-:W-:Y:S02]  /*ffd0*/  IADD3 R128, R227.reuse, 0x40, RZ ;  /* 0x00000040e3807810 */ /* 0x040fe40007ffe0ff */
[C---:B------:R-:W-:Y:S01]  /*ffe0*/  IADD3 R131, R227.reuse, 0x20, RZ ;  /* 0x00000020e3837810 */ /* 0x040fe20007ffe0ff */
[----:B------:R-:W-:Y:S01]  /*fff0*/  BSSY B0, `(.L_x_494) ;  /* 0x0000025000007945 */ /* 0x000fe20003800000 */
[C---:B------:R-:W-:Y:S02]  /*10000*/  IADD3 R9, R227.reuse, 0x40, RZ ;  /* 0x00000040e3097810 */ /* 0x040fe40007ffe0ff */
[----:B------:R-:W-:Y:S02]  /*10010*/  IADD3 R8, R227, 0x20, RZ ;  /* 0x00000020e3087810 */ /* 0x000fe40007ffe0ff */
[----:B------:R-:W-:-:S02]  /*10020*/  ISETP.GE.AND P1, PT, R9, c[0x0][0x1d4], PT ;  /* 0x0000750009007a0c */ /* 0x000fc40003f26270 */
[----:B------:R-:W-:Y:S02]  /*10030*/  ISETP.GE.AND P2, PT, R8, c[0x0][0x1d4], PT ;  /* 0x0000750008007a0c */ /* 0x000fe40003f46270 */
        /* <DEDUP_REMOVED lines=32> */
.L_x_495:
[----:B------:R-:W-:Y:S05]  /*10240*/  BSYNC B0 ;  /* 0x0000000000007941 */ /* 0x000fea0003800000 */
.L_x_494:
        /* <DEDUP_REMOVED lines=15> */
.L_x_496:
[----:B------:R-:W-:Y:S05]  /*10340*/  BSYNC B0 ;  /* 0x0000000000007941 */ /* 0x000fea0003800000 */
.L_x_493:
[----:B------:R-:W5:Y:S01]  /*10350*/  LDL R58, [R1+0x18] ;  /* 0x00001800013a7983 */ /* 0x000f620000100800 */
[----:B---34-:R-:W-:Y:S01]  /*10360*/  FMUL.FTZ R2, R36, c[0x0][0x320] ;  /* 0x0000c80024027a20 */ /* 0x018fe20000410000 */
[----:B-12---:R-:W-:Y:S01]  /*10370*/  SHF.R.S32.HI R5, RZ, 0x1f, R124 ;  /* 0x0000001fff057819 */ /* 0x006fe2000001147c */
[----:B------:R-:W-:Y:S01]  /*10380*/  FMUL.FTZ R3, R45, c[0x0][0x320] ;  /* 0x0000c8002d037a20 */ /* 0x000fe20000410000 */
[----:B------:R-:W2:Y:S01]  /*10390*/  LDL R59, [R1+0x14] ;  /* 0x00001400013b7983 */ /* 0x000ea20000100800 */
[----:B------:R1:W3:Y:S03]  /*103a0*/  MUFU.TANH R23, R2 ;  /* 0x0000000200177308 */ /* 0x0002e60000002400 */
[----:B------:R-:W4:Y:S01]  /*103b0*/  S2R R6, SR_TID.X ;  /* 0x0000000000067919 */ /* 0x000f220000002100 */
[----:B------:R-:W-:-:S03]  /*103c0*/  MOV R251, c[0x0][0x2c4] ;  /* 0x0000b10000fb7a02 */ /* 0x000fc60000000f00 */
[----:B------:R-:W0:Y:S01]  /*103d0*/  LDGDEPBAR ;  /* 0x00000000000079af */ /* 0x000e220000000000 */
[----:B-1----:R-:W-:-:S04]  /*103e0*/  FMUL.FTZ R2, R37, c[0x0][0x320] ;  /* 0x0000c80025027a20 */ /* 0x002fc80000410000 */
[----:B------:R1:W1:Y:S01]  /*103f0*/  MUFU.TANH R21, R2 ;  /* 0x0000000200157308 */ /* 0x0002620000002400 */
[----:B------:R-:W-:Y:S01]  /*10400*/  LEA.HI R5, R5, R124, RZ, 0x2 ;  /* 0x0000007c05057211 */ /* 0x000fe200078f10ff */
[----:B-1----:R-:W-:-:S06]  /*10410*/  FMUL.FTZ R2, R44, c[0x0][0x320] ;  /* 0x0000c8002c027a20 */ /* 0x002fcc0000410000 */
[----:B------:R1:W1:Y:S02]  /*10420*/  MUFU.TANH R20, R2 ;  /* 0x0000000200147308 */ /* 0x0002640000002400 */
[----:B-1----:R-:W-:-:S05]  /*10430*/  LOP3.LUT R2, R126, 0xffffffe0, RZ, 0xc0, !PT ;  /* 0xffffffe07e027812 */ /* 0x002fca00078ec0ff */
[----:B----4-:R-:W-:Y:S01]  /*10440*/  IMAD.IADD R2, R6, 0x1, -R2 ;  /* 0x0000000106027824 */ /* 0x010fe200078e0a02 */
[----:B------:R1:W4:Y:S01]  /*10450*/  MUFU.TANH R17, R3 ;  /* 0x0000000300117308 */ /* 0x0003220000002400 */
[----:B------:R-:W-:-:S03]  /*10460*/  LOP3.LUT R6, R5, 0xffffffc, RZ, 0xc0, !PT ;  /* 0x0ffffffc05067812 */ /* 0x000fc600078ec0ff */
[----:B------:R-:W-:-:S04]  /*10470*/  SHF.R.S32.HI R7, RZ, 0x1f, R2 ;  /* 0x0000001fff077819 */ /* 0x000fc80000011402 */
[----:B------:R-:W-:Y:S01]  /*10480*/  LEA.HI R5, R7, R2, RZ, 0x2 ;  /* 0x0000000207057211 */ /* 0x000fe200078f10ff */
[----:B------:R-:W-:Y:S02]  /*10490*/  IMAD.IADD R9, R124, 0x1, -R6 ;  /* 0x000000017c097824 */ /* 0x000fe400078e0a06 */
[----:B-1----:R-:W-:Y:S01]  /*104a0*/  FMUL.FTZ R3, R32, c[0x0][0x320] ;  /* 0x0000c80020037a20 */ /* 0x002fe20000410000 */
[----:B------:R-:W-:-:S03]  /*104b0*/  LEA.HI.SX32 R6, R5, R196, 0x1e ;  /* 0x000000c405067211 */ /* 0x000fc600078ff2ff */
[----:B------:R1:W1:Y:S01]  /*104c0*/  MUFU.TANH R16, R3 ;  /* 0x0000000300107308 */ /* 0x0002620000002400 */
[----:B------:R-:W-:Y:S01]  /*104d0*/  FMUL.FTZ R7, R33, c[0x0][0x320] ;  /* 0x0000c80021077a20 */ /* 0x000fe20000410000 */
[----:B------:R-:W-:Y:S01]  /*104e0*/  ISETP.NE.AND P0, PT, R251, 0x1, PT ;  /* 0x00000001fb00780c */ /* 0x000fe20003f05270 */
[----:B------:R-:W-:Y:S01]  /*104f0*/  IMAD R9, R9, 0x10, R6 ;  /* 0x0000001009097824 */ /* 0x000fe200078e0206 */
[----:B-1----:R-:W-:-:S04]  /*10500*/  LEA.HI R3, R121, R121, RZ, 0x1 ;  /* 0x0000007979037211 */ /* 0x002fc800078f08ff */
[C---:B------:R-:W-:Y:S02]  /*10510*/  SHF.L.U32 R8, R3.reuse, 0x5, RZ ;  /* 0x0000000503087819 */ /* 0x040fe400000006ff */
[----:B------:R-:W-:Y:S02]  /*10520*/  LOP3.LUT R3, R3, 0x1ffffffe, RZ, 0xc0, !PT ;  /* 0x1ffffffe03037812 */ /* 0x000fe400078ec0ff */
[----:B------:R-:W-:Y:S01]  /*10530*/  LOP3.LUT R6, R8, 0xffffffc0, RZ, 0xc0, !PT ;  /* 0xffffffc008067812 */ /* 0x000fe200078ec0ff */
[----:B------:R1:W1:Y:S04]  /*10540*/  MUFU.TANH R14, R7 ;  /* 0x00000007000e7308 */ /* 0x0002680000002400 */
[----:B------:R-:W-:Y:S02]  /*10550*/  IMAD.IADD R6, R6, 0x1, R9 ;  /* 0x0000000106067824 */ /* 0x000fe400078e0209 */
[----:B-1----:R-:W-:-:S02]  /*10560*/  IMAD.IADD R7, R121, 0x1, -R3 ;  /* 0x0000000179077824 */ /* 0x002fc400078e0a03 */
[----:B------:R-:W-:Y:S02]  /*10570*/  FMUL.FTZ R3, R29, c[0x0][0x320] ;  /* 0x0000c8001d037a20 */ /* 0x000fe40000410000 */
[----:B------:R-:W-:Y:S02]  /*10580*/  IMAD R10, R7, 0x8, R6 ;  /* 0x00000008070a7824 */ /* 0x000fe400078e0206 */
[----:B------:R1:W1:Y:S02]  /*10590*/  MUFU.TANH R13, R3 ;  /* 0x00000003000d7308 */ /* 0x0002640000002400 */
[----:B------:R-:W-:Y:S01]  /*105a0*/  @P0 IMAD.HI.U32 R6, R10, c[0x0][0x2c8], RZ ;  /* 0x0000b2000a060a27 */ /* 0x000fe200078e00ff */
[----:B------:R3:W-:Y:S03]  /*105b0*/  STL [R1+0x20], R10 ;  /* 0x0000200a01007387 */ /* 0x0007e60000100800 */
[----:B-1----:R-:W-:-:S04]  /*105c0*/  FMUL.FTZ R3, R52, c[0x0][0x320] ;  /* 0x0000c80034037a20 */ /* 0x002fc80000410000 */
[----:B------:R1:W1:Y:S01]  /*105d0*/  MUFU.TANH R12, R3 ;  /* 0x00000003000c7308 */ /* 0x0002620000002400 */
[----:B---3--:R-:W-:Y:S01]  /*105e0*/  @P0 SHF.R.U32.HI R10, RZ, c[0x0][0x2cc], R6 ;  /* 0x0000b300ff0a0a19 */ /* 0x008fe20000011606 */
[----:B-1----:R-:W-:-:S06]  /*105f0*/  FMUL.FTZ R3, R53, c[0x0][0x320] ;  /* 0x0000c80035037a20 */ /* 0x002fcc0000410000 */
[----:B------:R1:W3:Y:S01]  /*10600*/  MUFU.TANH R11, R3 ;  /* 0x00000003000b7308 */ /* 0x0002e20000002400 */
[----:B------:R-:W-:Y:S01]  /*10610*/  IMAD.MOV.U32 R250, RZ, RZ, c[0x0][0x32c] ;  /* 0x0000cb00fffa7624 */ /* 0x000fe200078e00ff */
[----:B-1----:R-:W-:Y:S02]  /*10620*/  LOP3.LUT R3, R5, 0x7ffffffc, RZ, 0xc0, !PT ;  /* 0x7ffffffc05037812 */ /* 0x002fe400078ec0ff */
[----:B------:R-:W1:Y:S02]  /*10630*/  SHFL.IDX PT, R5, R10, RZ, 0x1c1f ;  /* 0x001c1fff0a057589 */ /* 0x000e6400000e0000 */
[----:B------:R-:W-:Y:S01]  /*10640*/  IADD3 R3, R2, -R3, RZ ;  /* 0x8000000302037210 */ /* 0x000fe20007ffe0ff */
[----:B------:R-:W-:-:S04]  /*10650*/  FMUL.FTZ R2, R28, c[0x0][0x320] ;  /* 0x0000c8001c027a20 */ /* 0x000fc80000410000 */
[----:B------:R-:W-:Y:S01]  /*10660*/  IMAD.SHL.U32 R22, R3, 0x2, RZ ;  /* 0x0000000203167824 */ /* 0x000fe200078e00ff */
[----:B------:R1:W1:Y:S01]  /*10670*/  MUFU.TANH R8, R2 ;  /* 0x0000000200087308 */ /* 0x0002620000002400 */
[----:B------:R-:W-:Y:S01]  /*10680*/  FMUL.FTZ R6, R48, c[0x0][0x320] ;  /* 0x0000c80030067a20 */ /* 0x000fe20000410000 */
[----:B------:R-:W-:Y:S01]  /*10690*/  ISETP.GE.AND P0, PT, R250, 0x1, PT ;  /* 0x00000001fa00780c */ /* 0x000fe20003f06270 */
[----:B------:R-:W-:Y:S01]  /*106a0*/  ULDC UR4, c[0x0][0x324] ;  /* 0x0000c90000047ab9 */ /* 0x000fe20000000800 */
[----:B------:R-:W-:Y:S01]  /*106b0*/  FMUL.FTZ R3, R49, c[0x0][0x320] ;  /* 0x0000c80031037a20 */ /* 0x000fe20000410000 */
[----:B------:R-:W-:-:S03]  /*106c0*/  ULOP3.LUT UR4, URZ, UR4, URZ, 0x33, !UPT ;  /* 0x000000043f047292 */ /* 0x000fc6000f8e333f */
[----:B------:R-:W2:Y:S01]  /*106d0*/  MUFU.TANH R9, R6 ;  /* 0x0000000600097308 */ /* 0x000ea20000002400 */
[----:B-1----:R-:W-:-:S07]  /*106e0*/  IADD3 R2, -R22, 0x1, R122 ;  /* 0x0000000116027810 */ /* 0x002fce0007ffe17a */
[----:B------:R1:W1:Y:S01]  /*106f0*/  MUFU.TANH R7, R3 ;  /* 0x0000000300077308 */ /* 0x0002620000002400 */
[----:B------:R1:W-:Y:S01]  /*10700*/  STL [R1], R22 ;  /* 0x0000001601007387 */ /* 0x0003e20000100800 */
[----:B-----5:R-:W-:-:S04]  /*10710*/  IADD3 R2, R2, -R58, RZ ;  /* 0x8000003a02027210 */ /* 0x020fc80007ffe0ff */
[----:B------:R-:W-:Y:S02]  /*10720*/  IADD3 R15, R2, c[0x0][0x328], RZ ;  /* 0x0000ca00020f7a10 */ /* 0x000fe40007ffe0ff */
[----:B--2---:R-:W-:Y:S02]  /*10730*/  IADD3 R18, -R22, R59, R120 ;  /* 0x0000003b16127210 */ /* 0x004fe40007ffe178 */
[----:B------:R-:W-:Y:S02]  /*10740*/  IADD3 R19, R2, UR4, RZ ;  /* 0x0000000402137c10 */ /* 0x000fe4000fffe0ff */
[-C--:B-1----:R-:W-:Y:S01]  /*10750*/  IADD3 R3, R15, R5.reuse, RZ ;  /* 0x000000050f037210 */ /* 0x082fe20007ffe0ff */
[----:B------:R-:W-:Y:S01]  /*10760*/  IMAD.IADD R22, R120, 0x1, -R22 ;  /* 0x0000000178167824 */ /* 0x000fe200078e0a16 */
        /* <DEDUP_REMOVED lines=14> */
.L_x_499:
[----:B------:R-:W-:-:S04]  /*10850*/  MOV R6, 0x1 ;  /* 0x0000000100067802 */ /* 0x000fc80000000f00 */
[----:B------:R-:W-:-:S13]  /*10860*/  ISETP.NE.AND P0, PT, R6, c[0x0][0x32c], PT ;  /* 0x0000cb0006007a0c */ /* 0x000fda0003f05270 */
[----:B------:R-:W-:-:S05]  /*10870*/  @P0 IMAD.HI.U32 R6, R5, c[0x0][0x330], RZ ;  /* 0x0000cc0005060a27 */ /* 0x000fca00078e00ff */
[----:B------:R-:W-:Y:S02]  /*10880*/  @P0 SHF.R.U32.HI R5, RZ, c[0x0][0x334], R6 ;  /* 0x0000cd00ff050a19 */ /* 0x000fe40000011606 */
.L_x_500:
[----:B------:R-:W-:Y:S05]  /*10890*/  BSYNC B0 ;  /* 0x0000000000007941 */ /* 0x000fea0003800000 */
.L_x_498:
[----:B------:R-:W-:-:S05]  /*108a0*/  IMAD R5, R5, c[0x0][0x32c], R22 ;  /* 0x0000cb0005057a24 */ /* 0x000fca00078e0216 */
[----:B------:R-:W-:Y:S02]  /*108b0*/  IADD3 R6, R5, c[0x0][0x32c], RZ ;  /* 0x0000cb0005067a10 */ /* 0x000fe40007ffe0ff */
[----:B------:R-:W-:Y:S02]  /*108c0*/  IMNMX R2, R2, R5, !PT ;  /* 0x0000000502027217 */ /* 0x000fe40007800200 */
[----:B------:R-:W-:Y:S02]  /*108d0*/  IMNMX R3, R3, R6, PT ;  /* 0x0000000603037217 */ /* 0x000fe40003800200 */
.L_x_497:
        /* <DEDUP_REMOVED lines=95> */
.L_x_503:
[----:B------:R-:W-:-:S04]  /*10ed0*/  MOV R6, 0x1 ;  /* 0x0000000100067802 */ /* 0x000fc80000000f00 */
[----:B------:R-:W-:-:S13]  /*10ee0*/  ISETP.NE.AND P0, PT, R6, c[0x0][0x32c], PT ;  /* 0x0000cb0006007a0c */ /* 0x000fda0003f05270 */
[----:B------:R-:W-:-:S05]  /*10ef0*/  @P0 IMAD.HI.U32 R6, R5, c[0x0][0x330], RZ ;  /* 0x0000cc0005060a27 */ /* 0x000fca00078e00ff */
[----:B------:R-:W-:Y:S02]  /*10f00*/  @P0 SHF.R.U32.HI R5, RZ, c[0x0][0x334], R6 ;  /* 0x0000cd00ff050a19 */ /* 0x000fe40000011606 */
.L_x_504:
[----:B------:R-:W-:Y:S05]  /*10f10*/  BSYNC B0 ;  /* 0x0000000000007941 */ /* 0x000fea0003800000 */
.L_x_502:
[----:B------:R-:W-:-:S05]  /*10f20*/  IMAD R5, R5, c[0x0][0x32c], R22 ;  /* 0x0000cb0005057a24 */ /* 0x000fca00078e0216 */
[----:B------:R-:W-:Y:S02]  /*10f30*/  IADD3 R6, R5, c[0x0][0x32c], RZ ;  /* 0x0000cb0005067a10 */ /* 0x000fe40007ffe0ff */
[----:B------:R-:W-:Y:S02]  /*10f40*/  IMNMX R2, R2, R5, !PT ;  /* 0x0000000502027217 */ /* 0x000fe40007800200 */
[----:B------:R-:W-:Y:S02]  /*10f50*/  IMNMX R3, R3, R6, PT ;  /* 0x0000000603037217 */ /* 0x000fe40003800200 */
.L_x_501:
        /* <DEDUP_REMOVED lines=83> */
.L_x_507:
[----:B------:R-:W-:-:S04]  /*11490*/  MOV R6, 0x1 ;  /* 0x0000000100067802 */ /* 0x000fc80000000f00 */
[----:B------:R-:W-:-:S13]  /*114a0*/  ISETP.NE.AND P0, PT, R6, c[0x0][0x32c], PT ;  /* 0x0000cb0006007a0c */ /* 0x000fda0003f05270 */
[----:B------:R-:W-:-:S05]  /*114b0*/  @P0 IMAD.HI.U32 R6, R5, c[0x0][0x330], RZ ;  /* 0x0000cc0005060a27 */ /* 0x000fca00078e00ff */
[----:B------:R-:W-:Y:S02]  /*114c0*/  @P0 SHF.R.U32.HI R5, RZ, c[0x0][0x334], R6 ;  /* 0x0000cd00ff050a19 */ /* 0x000fe40000011606 */
.L_x_508:
[----:B------:R-:W-:Y:S05]  /*114d0*/  BSYNC B0 ;  /* 0x0000000000007941 */ /* 0x000fea0003800000 */
.L_x_506:
[----:B------:R-:W-:-:S05]  /*114e0*/  IMAD R5, R5, c[0x0][0x32c], R22 ;  /* 0x0000cb0005057a24 */ /* 0x000fca00078e0216 */
[----:B------:R-:W-:Y:S02]  /*114f0*/  IADD3 R6, R5, c[0x0][0x32c], RZ ;  /* 0x0000cb0005067a10 */ /* 0x000fe40007ffe0ff */
[----:B------:R-:W-:Y:S02]  /*11500*/  IMNMX R2, R2, R5, !PT ;  /* 0x0000000502027217 */ /* 0x000fe40007800200 */
[----:B------:R-:W-:Y:S02]  /*11510*/  IMNMX R3, R3, R6, PT ;  /* 0x0000000603037217 */ /* 0x000fe40003800200 */
.L_x_505:
        /* <DEDUP_REMOVED lines=83> */
.L_x_511:
[----:B------:R-:W-:-:S04]  /*11a50*/  MOV R6, 0x1 ;  /* 0x0000000100067802 */ /* 0x000fc80000000f00 */
[----:B------:R-:W-:-:S13]  /*11a60*/  ISETP.NE.AND P0, PT, R6, c[0x0][0x32c], PT ;  /* 0x0000cb0006007a0c */ /* 0x000fda0003f05270 */
[----:B------:R-:W-:-:S05]  /*11a70*/  @P0 IMAD.HI.U32 R6, R5, c[0x0][0x330], RZ ;  /* 0x0000cc0005060a27 */ /* 0x000fca00078e00ff */
[----:B------:R-:W-:Y:S02]  /*11a80*/  @P0 SHF.R.U32.HI R5, RZ, c[0x0][0x334], R6 ;  /* 0x0000cd00ff050a19 */ /* 0x000fe40000011606 */
.L_x_512:
[----:B------:R-:W-:Y:S05]  /*11a90*/  BSYNC B0 ;  /* 0x0000000000007941 */ /* 0x000fea0003800000 */
.L_x_510:
[----:B------:R-:W-:-:S05]  /*11aa0*/  IMAD R5, R5, c[0x0][0x32c], R22 ;  /* 0x0000cb0005057a24 */ /* 0x000fca00078e0216 */
[----:B------:R-:W-:Y:S02]  /*11ab0*/  IADD3 R6, R5, c[0x0][0x32c], RZ ;  /* 0x0000cb0005067a10 */ /* 0x000fe40007ffe0ff */
[----:B------:R-:W-:Y:S02]  /*11ac0*/  IMNMX R2, R2, R5, !PT ;  /* 0x0000000502027217 */ /* 0x000fe40007800200 */
[----:B------:R-:W-:Y:S02]  /*11ad0*/  IMNMX R3, R3, R6, PT ;  /* 0x0000000603037217 */ /* 0x000fe40003800200 */
.L_x_509:
        /* <DEDUP_REMOVED lines=35> */
[----:B------:R-:W-:-:S04]  /*11d10*/  ISETP.LT.OR P0, PT, R3, 0x11, P0 ;  /* 0x000000110300780c */ /* 0x000fc80000701670 */
[----:B------:R-:W-:Y:S02]  /*11d20*/  FSEL R87, R12, -INF , !P0 ;  /* 0xff8000000c577808 */ /* 0x000fe40004000000 */
[----:B------:R-:W-:Y:S02]  /*11d30*/  ISETP.GT.AND P0, PT, R2, 0x11, !P6 ;  /* 0x000000110200780c */ /* 0x000fe40007704270 */
        /* <DEDUP_REMOVED lines=23> */
[----:B------:R-:W-:Y:S01]  /*11eb0*/  ISETP.GT.AND P0, PT, R2, 0x29, !P6 ;  /* 0x000000290200780c */ /* 0x000fe20007704270 */
[----:B------:R-:W-:Y:S01]  /*11ec0*/  LDSM.16.MT88.4 R16, [R209+0x1880] ;  /* 0x00188000d110783b */ /* 0x000fe20000004200 */
[----:B------:R-:W-:Y:S02]  /*11ed0*/  ISETP.NE.AND P6, PT, R251, 0x1, PT ;  /* 0x00000001fb00780c */ /* 0x000fe40003fc5270 */
[----:B------:R-:W-:Y:S01]  /*11ee0*/  ISETP.LT.OR P0, PT, R3, 0x2a, P0 ;  /* 0x0000002a0300780c */ /* 0x000fe20000701670 */
[----:B------:R-:W1:Y:S03]  /*11ef0*/  SHFL.BFLY PT, R2, R106, 0x2, 0x1f ;  /* 0x0c401f006a027f89 */ /* 0x000e6600000e0000 */
[----:B------:R-:W-:-:S02]  /*11f00*/  FSEL R188, R20, -INF , !P0 ;  /* 0xff80000014bc7808 */ /* 0x000fc40004000000 */
[----:B------:R-:W-:Y:S01]  /*11f10*/  LDSM.16.MT88.4 R20, [R210+0x1880] ;  /* 0x00188000d214783b */ /* 0x000fe20000004200 */
        /* <DEDUP_REMOVED lines=42> */
[----:B--2---:R-:W-:-:S03]  /*121c0*/  FFMA.FTZ R0, R33, c[0x0][0x2d0], -R2 ;  /* 0x0000b40021007a23 */ /* 0x004fc60000010802 */
[----:B------:R-:W-:Y:S01]  /*121d0*/  LDSM.16.MT88.4 R32, [R209+0x3080] ;  /* 0x00308000d120783b */ /* 0x000fe20000004200 */
        /* <DEDUP_REMOVED lines=50> */
[----:B-1----:R-:W-:-:S07]  /*12500*/  FFMA.FTZ R5, R41, c[0x0][0x2d0], -R3 ;  /* 0x0000b40029057a23 */ /* 0x002fce0000010803 */
        /* <DEDUP_REMOVED lines=61> */
[----:B--2---:R-:W-:Y:S01]  /*128e0*/  FFMA.FTZ R3, R113, c[0x0][0x2d0], -R2 ;  /* 0x0000b40071037a23 */ /* 0x004fe20000010802 */
[----:B---3--:R-:W-:-:S04]  /*128f0*/  F2FP.PACK_AB R98, R199, R203 ;  /* 0x000000cbc762723e */ /* 0x008fc800000000ff */
[----:B------:R-:W-:Y:S02]  /*12900*/  F2FP.PACK_AB R4, R225, R230 ;  /* 0x000000e6e104723e */ /* 0x000fe400000000ff */
[----:B------:R2:W-:Y:S01]  /*12910*/  MUFU.EX2 R107, R3 ;  /* 0x00000003006b7308 */ /* 0x0005e20000000800 */
[----:B------:R-:W-:Y:S02]  /*12920*/  F2FP.PACK_AB R6, R229, R228 ;  /* 0x000000e4e506723e */ /* 0x000fe400000000ff */
[----:B------:R-:W-:Y:S02]  /*12930*/  F2FP.PACK_AB R5, R207, R102 ;  /* 0x00000066cf05723e */ /* 0x000fe400000000ff */
[----:B------:R-:W-:Y:S01]  /*12940*/  F2FP.PACK_AB R7, R206, R223 ;  /* 0x000000dfce07723e */ /* 0x000fe200000000ff */
[----:B-1----:R-:W-:-:S04]  /*12950*/  FFMA.FTZ R0, R97, c[0x0][0x2d0], -R13 ;  /* 0x0000b40061007a23 */ /* 0x002fc8000001080d */
[----:B------:R1:W3:Y:S02]  /*12960*/  MUFU.EX2 R201, R0 ;  /* 0x0000000000c97308 */ /* 0x0002e40000000800 */
[----:B------:R-:W-:Y:S01]  /*12970*/  HMMA.16816.F32 R40, R4, R28, RZ ;  /* 0x0000001c0428723c */ /* 0x000fe200000018ff */
[----:B--2---:R-:W-:-:S07]  /*12980*/  @P6 IMAD.HI.U32 R3, R196, c[0x0][0x2c8], RZ ;  /* 0x0000b200c4036a27 */ /* 0x004fce00078e00ff */
[----:B------:R-:W-:Y:S01]  /*12990*/  HMMA.16816.F32 R172, R4, R30, RZ ;  /* 0x0000001e04ac723c */ /* 0x000fe200000018ff */
[----:B------:R-:W-:Y:S02]  /*129a0*/  @P6 SHF.R.U32.HI R196, RZ, c[0x0][0x2cc], R3 ;  /* 0x0000b300ffc46a19 */ /* 0x000fe40000011603 */
[----:B------:R-:W-:-:S03]  /*129b0*/  ISETP.GE.AND P6, PT, R250, 0x1, PT ;  /* 0x00000001fa00780c */ /* 0x000fc60003fc6270 */
[----:B------:R-:W-:Y:S02]  /*129c0*/  IMAD.IADD R3, R248, 0x1, R196 ;  /* 0x00000001f8037824 */ /* 0x000fe400078e02c4 */
[--C-:B-1----:R-:W-:Y:S01]  /*129d0*/  FFMA.FTZ R0, R101, c[0x0][0x2d0], -R13.reuse ;  /* 0x0000b40065007a23 */ /* 0x102fe2000001080d */
[C---:B------:R-:W-:Y:S03]  /*129e0*/  HMMA.16816.F32 R8, R4.reuse, R16, RZ ;  /* 0x000000100408723c */ /* 0x040fe600000018ff */
[----:B------:R1:W-:Y:S05]  /*129f0*/  MUFU.EX2 R200, R0 ;  /* 0x0000000000c87308 */ /* 0x0003ea0000000800 */
[C---:B------:R-:W-:Y:S01]  /*12a00*/  HMMA.16816.F32 R180, R4.reuse, R18, RZ ;  /* 0x0000001204b4723c */ /* 0x040fe200000018ff */
[----:B------:R-:W-:Y:S07]  /*12a10*/  LDSM.16.MT88.4 R16, [R210+0x3880] ;  /* 0x00388000d210783b */ /* 0x000fee0000004200 */
        /* <DEDUP_REMOVED lines=11> */
[----:B------:R1:W4:Y:S03]  /*12ad0*/  MUFU.EX2 R28, R0 ;  /* 0x00000000001c7308 */ /* 0x0003260000000800 */
[----:B------:R-:W-:Y:S01]  /*12ae0*/  HMMA.16816.F32 R32, R4, R34, RZ ;  /* 0x000000220420723c */ /* 0x000fe200000018ff */
[----:B-1----:R-:W-:-:S04]  /*12af0*/  FFMA.FTZ R0, R93, c[0x0][0x2d0], -R12 ;  /* 0x0000b4005d007a23 */ /* 0x002fc8000001080c */
        /* <DEDUP_REMOVED lines=11> */
[C---:B------:R-:W-:Y:S01]  /*12bb0*/  HMMA.16816.F32 R36, R4.reuse, R164, R20 ;  /* 0x000000a40424723c */ /* 0x040fe20000001814 */
[--C-:B-1----:R-:W-:Y:S01]  /*12bc0*/  FFMA.FTZ R0, R120, c[0x0][0x2d0], -R2.reuse ;  /* 0x0000b40078007a23 */ /* 0x102fe20000010802 */
[----:B--2---:R-:W-:Y:S01]  /*12bd0*/  F2FP.PACK_AB R97, R197, R107 ;  /* 0x0000006bc561723e */ /* 0x004fe200000000ff */
[----:B------:R-:W1:Y:S01]  /*12be0*/  LDSM.16.MT88.4 R120, [R209+0x2080] ;  /* 0x00208000d178783b */ /* 0x000e620000004200 */
[----:B------:R-:W-:Y:S01]  /*12bf0*/  FFMA.FTZ R2, R115, c[0x0][0x2d0], -R2 ;  /* 0x0000b40073027a23 */ /* 0x000fe20000010802 */
[----:B------:R2:W-:Y:S03]  /*12c00*/  MUFU.EX2 R101, R0 ;  /* 0x0000000000657308 */ /* 0x0005e60000000800 */
[C---:B------:R-:W-:Y:S05]  /*12c10*/  HMMA.16816.F32 R132, R4.reuse, R108, R132 ;  /* 0x0000006c0484723c */ /* 0x040fea0000001884 */
[----:B------:R-:W3:Y:S03]  /*12c20*/  MUFU.EX2 R103, R2 ;  /* 0x0000000200677308 */ /* 0x000ee60000000800 */
        /* <DEDUP_REMOVED lines=49> */
[----:B------:R-:W-:Y:S01]  /*12f40*/  FADD.FTZ R4, R223, R4 ;  /* 0x00000004df047221 */ /* 0x000fe20000010000 */
[----:B------:R-:W-:Y:S01]  /*12f50*/  IADD3 R223, R247, -0x2, RZ ;  /* 0xfffffffef7df7810 */ /* 0x000fe20007ffe0ff */
[----:B------:R-:W-:-:S02]  /*12f60*/  FADD.FTZ R5, R243, R5 ;  /* 0x00000005f3057221 */ /* 0x000fc40000010000 */
[----:B------:R-:W-:Y:S02]  /*12f70*/  FADD.FTZ R7, R235, R7 ;  /* 0x00000007eb077221 */ /* 0x000fe40000010000 */
        /* <DEDUP_REMOVED lines=62> */
.L_x_514:
[----:B------:R-:W-:-:S04]  /*13360*/  MOV R3, 0x1 ;  /* 0x0000000100037802 */ /* 0x000fc80000000f00 */
[----:B------:R-:W-:-:S13]  /*13370*/  ISETP.NE.AND P0, PT, R3, c[0x0][0x32c], PT ;  /* 0x0000cb0003007a0c */ /* 0x000fda0003f05270 */
[----:B------:R-:W-:-:S05]  /*13380*/  @P0 IMAD.HI.U32 R3, R0, c[0x0][0x330], RZ ;  /* 0x0000cc0000030a27 */ /* 0x000fca00078e00ff */
[----:B------:R-:W-:Y:S02]  /*13390*/  @P0 SHF.R.U32.HI R0, RZ, c[0x0][0x334], R3 ;  /* 0x0000cd00ff000a19 */ /* 0x000fe40000011603 */
.L_x_515:
[----:B------:R-:W-:-:S05]  /*133a0*/  MOV R3, c[0x0][0x32c] ;  /* 0x0000cb0000037a02 */ /* 0x000fca0000000f00 */
[----:B------:R-:W-:-:S05]  /*133b0*/  IMAD R0, R0, R3, c[0x0][0x32c] ;  /* 0x0000cb0000007624 */ /* 0x000fca00078e0203 */
[----:B------:R-:W-:-:S05]  /*133c0*/  IMNMX R2, R2, R0, PT ;  /* 0x0000000002027217 */ /* 0x000fca0003800200 */
.L_x_513:
        /* <DEDUP_REMOVED lines=31> */
.L_x_537:
        /* <DEDUP_REMOVED lines=22> */
[C---:B------:R-:W-:Y:S01]  /*13720*/  IADD3 R13, R227.reuse, 0x20, RZ ;  /* 0x00000020e30d7810 */ /* 0x040fe20007ffe0ff */
        /* <DEDUP_REMOVED lines=38> */
.L_x_587:
        /* <DEDUP_REMOVED lines=18> */
.L_x_518:
[----:B------:R-:W-:Y:S05]  /*13ab0*/  BSYNC B0 ;  /* 0x0000000000007941 */ /* 0x000fea0003800000 */
.L_x_517:
        /* <DEDUP_REMOVED lines=203> */
[----:B------:R-:W1:Y:S04]  /*14770*/  S2R R7, SR_TID.X ;  /* 0x0000000000077919 */ /* 0x000e680000002100 */
[----:B------:R-:W2:Y:S01]  /*14780*/  S2R R229, SR_CTAID.Y ;  /* 0x0000000000e57919 */ /* 0x000ea20000002600 */
[----:B-1----:R-:W-:Y:S04]  /*14790*/  SHF.R.S32.HI R6, RZ, 0x1f, R7 ;  /* 0x0000001fff067819 */ /* 0x002fe80000011407 */
[----:B------:R-:W-:Y:S04]  /*147a0*/  LEA.HI R6, R6, R7, RZ, 0x2 ;  /* 0x0000000706067211 */ /* 0x000fe800078f10ff */
[----:B------:R-:W-:Y:S01]  /*147b0*/  SHF.R.S32.HI R6, RZ, 0x2, R6 ;  /* 0x00000002ff067819 */ /* 0x000fe20000011406 */
[----:B--2---:R-:W-:Y:S01]  /*147c0*/  IMAD R2, R204, 0x30, R2 ;  /* 0x00000030cc027824 */ /* 0x004fe200078e0202 */
[----:B---3--:R-:W-:Y:S04]  /*147d0*/  ISETP.GT.AND P1, PT, R0, 0x2f, PT ;  /* 0x0000002f0000780c */ /* 0x008fe80003f24270 */
[----:B------:R-:W-:Y:S05]  /*147e0*/  IADD3 R2, R2, -0x30, R0 ;  /* 0xffffffd002027810 */ /* 0x000fea0007ffe000 */
[----:B------:R-:W-:Y:S04]  /*147f0*/  @P2 IMAD.HI.U32 R3, R2, c[0x0][0x2bc], RZ ;  /* 0x0000af0002032a27 */ /* 0x000fe800078e00ff */
[----:B------:R-:W-:Y:S01]  /*14800*/  IMAD.MOV.U32 R0, RZ, RZ, R2 ;  /* 0x000000ffff007224 */ /* 0x000fe200078e0002 */
[----:B------:R-:W-:Y:S04]  /*14810*/  @P2 SHF.R.U32.HI R0, RZ, c[0x0][0x2c0], R3 ;  /* 0x0000b000ff002a19 */ /* 0x000fe80000011603 */
[C---:B----4-:R-:W-:Y:S01]  /*14820*/  @!P1 IADD3 R3, P0, R0.reuse, R230, RZ ;  /* 0x000000e600039210 */ /* 0x050fe20007f1e0ff */
[----:B------:R-:W-:Y:S03]  /*14830*/  IMAD.WIDE.U32 R230, R229, c[0x0][0x1e8], RZ ;  /* 0x00007a00e5e67a25 */ /* 0x000fe600078e00ff */
        /* <DEDUP_REMOVED lines=8> */
[----:B------:R2:W3:Y:S03]  /*148c0*/  @!P1 LDG.E R224, [R4.64] ;  /* 0x0000000c04e09981 */ /* 0x0004e6000c1e1900 */
[----:B------:R-:W-:Y:S04]  /*148d0*/  IMAD R0, R0, c[0x0][0x1e0], RZ ;  /* 0x0000780000007a24 */ /* 0x000fe800078e02ff */
[----:B------:R-:W-:Y:S04]  /*148e0*/  IMAD R0, R226, c[0x0][0x1e4], R0 ;  /* 0x00007900e2007a24 */ /* 0x000fe800078e0200 */
[----:B------:R-:W-:Y:S01]  /*148f0*/  IMAD.IADD R3, R3, 0x1, R0 ;  /* 0x0000000103037824 */ /* 0x000fe200078e0200 */
[----:B-1----:R-:W-:Y:S05]  /*14900*/  SHF.R.S32.HI R223, RZ, 0x1f, R223 ;  /* 0x0000001fffdf7819 */ /* 0x002fea00000114df */
[----:B------:R-:W-:Y:S04]  /*14910*/  IMAD R223, R223, c[0x0][0x1e8], RZ ;  /* 0x00007a00dfdf7a24 */ /* 0x000fe800078e02ff */
[----:B------:R-:W-:Y:S01]  /*14920*/  IMAD R223, R229, c[0x0][0x1ec], R223 ;  /* 0x00007b00e5df7a24 */ /* 0x000fe200078e02df */
[----:B------:R-:W-:Y:S02]  /*14930*/  IADD3 R229, R227, 0x20, RZ ;  /* 0x00000020e3e57810 */ /* 0x000fe40007ffe0ff */
[----:B--2---:R-:W-:Y:S01]  /*14940*/  IADD3 R5, -R6, 0x30, RZ ;  /* 0x0000003006057810 */ /* 0x004fe20007ffe1ff */
[----:B------:R-:W-:Y:S01]  /*14950*/  IMAD.IADD R223, R231, 0x1, R223 ;  /* 0x00000001e7df7824 */ /* 0x000fe200078e02df */
[----:B------:R-:W-:Y:S02]  /*14960*/  ISETP.GE.AND P4, PT, R229, c[0x0][0x1d4], PT ;  /* 0x00007500e5007a0c */ /* 0x000fe40003f86270 */
[----:B------:R-:W-:Y:S02]  /*14970*/  ISETP.GE.AND P1, PT, R5, 0x1, PT ;  /* 0x000000010500780c */ /* 0x000fe40003f26270 */
[----:B---3--:R-:W-:Y:S01]  /*14980*/  SHF.R.S32.HI R4, RZ, 0x1f, R224 ;  /* 0x0000001fff047819 */ /* 0x008fe200000114e0 */
[----:B------:R-:W-:Y:S04]  /*14990*/  IMAD.WIDE.U32 R2, R224, c[0x0][0x1f0], R2 ;  /* 0x00007c00e0027a25 */ /* 0x000fe800078e0002 */
[----:B------:R-:W-:Y:S01]  /*149a0*/  IMAD R4, R4, c[0x0][0x1f0], RZ ;  /* 0x00007c0004047a24 */ /* 0x000fe200078e02ff */
[----:B------:R-:W-:Y:S03]  /*149b0*/  IADD3 R0, P0, R230, R2, RZ ;  /* 0x00000002e6007210 */ /* 0x000fe60007f1e0ff */
[----:B------:R-:W-:Y:S05]  /*149c0*/  IMAD R4, R224, c[0x0][0x1f4], R4 ;  /* 0x00007d00e0047a24 */ /* 0x000fea00078e0204 */
[----:B------:R-:W-:Y:S01]  /*149d0*/  IADD3.X R3, R223, R3, R4, P0, !PT ;  /* 0x00000003df037210 */ /* 0x000fe200007fe404 */
[----:B------:R-:W-:Y:S01]  /*149e0*/  IMAD.SHL.U32 R223, R227, 0x2, RZ ;  /* 0x00000002e3df7824 */ /* 0x000fe200078e00ff */
[C---:B------:R-:W-:Y:S04]  /*149f0*/  LEA R4, P0, R0.reuse, c[0x0][0x1c8], 0x1 ;  /* 0x0000720000047a11 */ /* 0x040fe800078008ff */
[----:B------:R-:W-:Y:S02]  /*14a00*/  LEA.HI.X R3, R0, c[0x0][0x1cc], R3, 0x1, P0 ;  /* 0x0000730000037a11 */ /* 0x000fe400000f0c03 */
[----:B------:R-:W1:Y:S04]  /*14a10*/  SHFL.IDX PT, R0, R4, RZ, 0x1c1f ;  /* 0x001c1fff04007589 */ /* 0x000e6800000e0000 */
[----:B------:R-:W2:Y:S01]  /*14a20*/  SHFL.IDX PT, R2, R3, RZ, 0x1c1f ;  /* 0x001c1fff03027589 */ /* 0x000ea200000e0000 */
[----:B-1----:R-:W-:Y:S05]  /*14a30*/  @P1 IADD3 R14, P0, R0, R223, RZ ;  /* 0x000000df000e1210 */ /* 0x002fea0007f1e0ff */
[----:B--2---:R-:W-:Y:S01]  /*14a40*/  @P1 IMAD.X R15, R2, 0x1, R205, P0 ;  /* 0x00000001020f1824 */ /* 0x004fe200000e06cd */
[----:B------:R-:W-:Y:S04]  /*14a50*/  @P1 IADD3 R12, P0, R0, R207, RZ ;  /* 0x000000cf000c1210 */ /* 0x000fe80007f1e0ff */
[----:B------:R-:W-:Y:S01]  /*14a60*/  @!PT LDS RZ, [RZ] ;  /* 0x00000000fffff984 */ /* 0x000fe20000000800 */
[----:B------:R1:W-:Y:S01]  /*14a70*/  @P1 LDGSTS.E.BYPASS.LTC128B.128 [R222+0x3c80], [R14.64], !P5 ;  /* 0x03c800000ede1fae */ /* 0x0003e2000e901d4c */
[--C-:B------:R-:W-:Y:S01]  /*14a80*/  @P1 IMAD.X R13, R2, 0x1, R206.reuse, P0 ;  /* 0x00000001020d1824 */ /* 0x100fe200000e06ce */
[-C--:B------:R-:W-:Y:S02]  /*14a90*/  @P1 IADD3 R10, P0, R0, R228.reuse, RZ ;  /* 0x000000e4000a1210 */ /* 0x080fe40007f1e0ff */
        /* <DEDUP_REMOVED lines=17> */
.L_x_520:
[----:B--234-:R-:W2:Y:S01]  /*14bb0*/  LDL R2, [R1+0x20] ;  /* 0x0000200001027983 */ /* 0x01cea20000100800 */
[----:B------:R-:W-:Y:S02]  /*14bc0*/  IMAD.MOV.U32 R0, RZ, RZ, c[0x0][0x2c4] ;  /* 0x0000b100ff007624 */ /* 0x000fe400078e00ff */
[----:B------:R-:W-:Y:S01]  /*14bd0*/  IMAD.MOV.U32 R51, RZ, RZ, c[0x0][0x32c] ;  /* 0x0000cb00ff337624 */ /* 0x000fe200078e00ff */
[----:B------:R-:W3:Y:S02]  /*14be0*/  LDL R36, [R1] ;  /* 0x0000000001247983 */ /* 0x000ee40000100800 */
[----:B------:R-:W-:Y:S02]  /*14bf0*/  ISETP.NE.AND P0, PT, R0, 0x1, PT ;  /* 0x000000010000780c */ /* 0x000fe40003f05270 */
[----:B------:R-:W4:Y:S04]  /*14c00*/  LDL R50, [R1+0x14] ;  /* 0x0000140001327983 */ /* 0x000f280000100800 */
[----:B------:R-:W4:Y:S04]  /*14c10*/  LDL R37, [R1+0x18] ;  /* 0x0000180001257983 */ /* 0x000f280000100800 */
[----:B------:R-:W0:Y:S03]  /*14c20*/  LDGDEPBAR ;  /* 0x00000000000079af */ /* 0x000e260000000000 */
[----:B--2---:R-:W-:Y:S04]  /*14c30*/  @P0 IMAD.HI.U32 R0, R2, c[0x0][0x2c8], RZ ;  /* 0x0000b20002000a27 */ /* 0x004fe800078e00ff */
[----:B-1----:R-:W-:Y:S01]  /*14c40*/  IMAD.MOV.U32 R5, RZ, RZ, R2 ;  /* 0x000000ffff057224 */ /* 0x002fe200078e0002 */
[----:B------:R-:W-:Y:S01]  /*14c50*/  @P0 SHF.R.U32.HI R5, RZ, c[0x0][0x2cc], R0 ;  /* 0x0000b300ff050a19 */ /* 0x000fe20000011600 */
[----:B------:R-:W-:Y:S01]  /*14c60*/  IMAD R0, R204, -0x30, RZ ;  /* 0xffffffd0cc007824 */ /* 0x000fe200078e02ff */
[----:B------:R-:W-:Y:S03]  /*14c70*/  ISETP.GE.AND P0, PT, R51, 0x1, PT ;  /* 0x000000013300780c */ /* 0x000fe60003f06270 */
[----:B------:R-:W1:Y:S01]  /*14c80*/  SHFL.IDX PT, R4, R5, RZ, 0x1c1f ;  /* 0x001c1fff05047589 */ /* 0x000e6200000e0000 */
[----:B---3--:R-:W-:Y:S04]  /*14c90*/  IADD3 R7, -R36, 0x1, R0 ;  /* 0x0000000124077810 */ /* 0x008fe80007ffe100 */
[----:B----4-:R-:W-:Y:S04]  /*14ca0*/  IADD3 R7, -R37, R7, R50 ;  /* 0x0000000725077210 */ /* 0x010fe80007ffe132 */
        /* <DEDUP_REMOVED lines=18> */
.L_x_523:
[----:B------:R-:W-:Y:S04]  /*14dd0*/  MOV R8, c[0x0][0x32c] ;  /* 0x0000cb0000087a02 */ /* 0x000fe80000000f00 */
[----:B------:R-:W-:Y:S11]  /*14de0*/  ISETP.NE.AND P0, PT, R8, 0x1, PT ;  /* 0x000000010800780c */ /* 0x000ff60003f05270 */
[----:B------:R-:W-:Y:S02]  /*14df0*/  @!UPT UIADD3 URZ, URZ, URZ, URZ ;  /* 0x0000003f3f3ff290 */ /* 0x000fe4000fffe03f */
[----:B------:R-:W-:Y:S05]  /*14e00*/  @P0 IMAD.HI.U32 R8, R4, c[0x0][0x330], RZ ;  /* 0x0000cc0004080a27 */ /* 0x000fea00078e00ff */
[----:B------:R-:W-:Y:S02]  /*14e10*/  @P0 SHF.R.U32.HI R4, RZ, c[0x0][0x334], R8 ;  /* 0x0000cd00ff040a19 */ /* 0x000fe40000011608 */
.L_x_524:
[----:B------:R-:W-:Y:S05]  /*14e20*/  BSYNC B0 ;  /* 0x0000000000007941 */ /* 0x000fea0003800000 */
.L_x_522:
[----:B------:R-:W-:Y:S04]  /*14e30*/  IMAD.IADD R8, R0, 0x1, -R36 ;  /* 0x0000000100087824 */ /* 0x000fe800078e0a24 */
[----:B------:R-:W-:Y:S05]  /*14e40*/  IMAD R4, R4, c[0x0][0x32c], R8 ;  /* 0x0000cb0004047a24 */ /* 0x000fea00078e0208 */
[----:B------:R-:W-:Y:S02]  /*14e50*/  IADD3 R8, R4, c[0x0][0x32c], RZ ;  /* 0x0000cb0004087a10 */ /* 0x000fe40007ffe0ff */
[----:B------:R-:W-:Y:S02]  /*14e60*/  IMNMX R2, R2, R4, !PT ;  /* 0x0000000402027217 */ /* 0x000fe40007800200 */
[----:B------:R-:W-:Y:S02]  /*14e70*/  IMNMX R3, R3, R8, PT ;  /* 0x0000000803037217 */ /* 0x000fe40003800200 */
.L_x_521:
        /* <DEDUP_REMOVED lines=73> */
.L_x_527:
[----:B------:R-:W-:Y:S04]  /*15310*/  MOV R14, c[0x0][0x32c] ;  /* 0x0000cb00000e7a02 */ /* 0x000fe80000000f00 */
[----:B------:R-:W-:Y:S11]  /*15320*/  ISETP.NE.AND P0, PT, R14, 0x1, PT ;  /* 0x000000010e00780c */ /* 0x000ff60003f05270 */
[----:B------:R-:W-:Y:S02]  /*15330*/  @!UPT UIADD3 URZ, URZ, URZ, URZ ;  /* 0x0000003f3f3ff290 */ /* 0x000fe4000fffe03f */
[----:B------:R-:W-:Y:S05]  /*15340*/  @P0 IMAD.HI.U32 R14, R4, c[0x0][0x330], RZ ;  /* 0x0000cc00040e0a27 */ /* 0x000fea00078e00ff */
[----:B------:R-:W-:Y:S02]  /*15350*/  @P0 SHF.R.U32.HI R4, RZ, c[0x0][0x334], R14 ;  /* 0x0000cd00ff040a19 */ /* 0x000fe4000001160e */
.L_x_528:
[----:B------:R-:W-:Y:S05]  /*15360*/  BSYNC B0 ;  /* 0x0000000000007941 */ /* 0x000fea0003800000 */
.L_x_526:
[----:B------:R-:W-:Y:S04]  /*15370*/  IMAD.IADD R14, R0, 0x1, -R36 ;  /* 0x00000001000e7824 */ /* 0x000fe800078e0a24 */
[----:B------:R-:W-:Y:S05]  /*15380*/  IMAD R4, R4, c[0x0][0x32c], R14 ;  /* 0x0000cb0004047a24 */ /* 0x000fea00078e020e */
[----:B------:R-:W-:Y:S02]  /*15390*/  IADD3 R14, R4, c[0x0][0x32c], RZ ;  /* 0x0000cb00040e7a10 */ /* 0x000fe40007ffe0ff */
[----:B------:R-:W-:Y:S02]  /*153a0*/  IMNMX R2, R2, R4, !PT ;  /* 0x0000000402027217 */ /* 0x000fe40007800200 */
[----:B------:R-:W-:Y:S02]  /*153b0*/  IMNMX R3, R3, R14, PT ;  /* 0x0000000e03037217 */ /* 0x000fe40003800200 */
.L_x_525:
        /* <DEDUP_REMOVED lines=61> */
.L_x_531:
[----:B------:R-:W-:Y:S04]  /*15790*/  MOV R14, c[0x0][0x32c] ;  /* 0x0000cb00000e7a02 */ /* 0x000fe80000000f00 */
[----:B------:R-:W-:Y:S11]  /*157a0*/  ISETP.NE.AND P0, PT, R14, 0x1, PT ;  /* 0x000000010e00780c */ /* 0x000ff60003f05270 */
[----:B------:R-:W-:Y:S02]  /*157b0*/  @!UPT UIADD3 URZ, URZ, URZ, URZ ;  /* 0x0000003f3f3ff290 */ /* 0x000fe4000fffe03f */
[----:B------:R-:W-:Y:S05]  /*157c0*/  @P0 IMAD.HI.U32 R14, R4, c[0x0][0x330], RZ ;  /* 0x0000cc00040e0a27 */ /* 0x000fea00078e00ff */
[----:B------:R-:W-:Y:S02]  /*157d0*/  @P0 SHF.R.U32.HI R4, RZ, c[0x0][0x334], R14 ;  /* 0x0000cd00ff040a19 */ /* 0x000fe4000001160e */
.L_x_532:
[----:B------:R-:W-:Y:S05]  /*157e0*/  BSYNC B0 ;  /* 0x0000000000007941 */ /* 0x000fea0003800000 */
.L_x_530:
[----:B------:R-:W-:Y:S04]  /*157f0*/  IMAD.IADD R14, R0, 0x1, -R36 ;  /* 0x00000001000e7824 */ /* 0x000fe800078e0a24 */
[----:B------:R-:W-:Y:S05]  /*15800*/  IMAD R4, R4, c[0x0][0x32c], R14 ;  /* 0x0000cb0004047a24 */ /* 0x000fea00078e020e */
[----:B------:R-:W-:Y:S02]  /*15810*/  IADD3 R14, R4, c[0x0][0x32c], RZ ;  /* 0x0000cb00040e7a10 */ /* 0x000fe40007ffe0ff */
[----:B------:R-:W-:Y:S02]  /*15820*/  IMNMX R2, R2, R4, !PT ;  /* 0x0000000402027217 */ /* 0x000fe40007800200 */
[----:B------:R-:W-:Y:S02]  /*15830*/  IMNMX R3, R3, R14, PT ;  /* 0x0000000e03037217 */ /* 0x000fe40003800200 */
.L_x_529:
        /* <DEDUP_REMOVED lines=61> */
.L_x_535:
[----:B------:R-:W-:Y:S04]  /*15c10*/  MOV R5, c[0x0][0x32c] ;  /* 0x0000cb0000057a02 */ /* 0x000fe80000000f00 */
[----:B------:R-:W-:Y:S11]  /*15c20*/  ISETP.NE.AND P0, PT, R5, 0x1, PT ;  /* 0x000000010500780c */ /* 0x000ff60003f05270 */
[----:B------:R-:W-:Y:S02]  /*15c30*/  @!UPT UIADD3 URZ, URZ, URZ, URZ ;  /* 0x0000003f3f3ff290 */ /* 0x000fe4000fffe03f */
[----:B------:R-:W-:Y:S05]  /*15c40*/  @P0 IMAD.HI.U32 R5, R4, c[0x0][0x330], RZ ;  /* 0x0000cc0004050a27 */ /* 0x000fea00078e00ff */
[----:B------:R-:W-:Y:S02]  /*15c50*/  @P0 SHF.R.U32.HI R4, RZ, c[0x0][0x334], R5 ;  /* 0x0000cd00ff040a19 */ /* 0x000fe40000011605 */
.L_x_536:
[----:B------:R-:W-:Y:S05]  /*15c60*/  BSYNC B0 ;  /* 0x0000000000007941 */ /* 0x000fea0003800000 */
.L_x_534:
[----:B------:R-:W-:Y:S04]  /*15c70*/  IMAD.IADD R0, R0, 0x1, -R36 ;  /* 0x0000000100007824 */ /* 0x000fe800078e0a24 */
[----:B------:R-:W-:Y:S05]  /*15c80*/  IMAD R4, R4, c[0x0][0x32c], R0 ;  /* 0x0000cb0004047a24 */ /* 0x000fea00078e0200 */
[----:B------:R-:W-:Y:S02]  /*15c90*/  IADD3 R0, R4, c[0x0][0x32c], RZ ;  /* 0x0000cb0004007a10 */ /* 0x000fe40007ffe0ff */
[----:B------:R-:W-:Y:S02]  /*15ca0*/  IMNMX R2, R2, R4, !PT ;  /* 0x0000000402027217 */ /* 0x000fe40007800200 */
[----:B------:R-:W-:Y:S02]  /*15cb0*/  IMNMX R3, R3, R0, PT ;  /* 0x0000000003037217 */ /* 0x000fe40003800200 */
.L_x_533:
        /* <DEDUP_REMOVED lines=374> */
[--C-:B---3--:R-:W-:Y:S02]  /*17420*/  FFMA.FTZ R2, R195, c[0x0][0x2d0], -R110.reuse ;  /* 0x0000b400c3027a23 */ /* 0x108fe4000001086e */
[----:B------:R-:W2:Y:S01]  /*17430*/  LDL R195, [R1+0x28] ;  /* 0x0000280001c37983 */ /* 0x000ea20000100800 */
[----:B------:R-:W-:Y:S01]  /*17440*/  FFMA.FTZ R110, R196, c[0x0][0x2d0], -R110 ;  /* 0x0000b400c46e7a23 */ /* 0x000fe2000001086e */
[----:B------:R3:W-:Y:S02]  /*17450*/  MUFU.EX2 R190, R2 ;  /* 0x0000000200be7308 */ /* 0x0007e40000000800 */
[----:B------:R-:W5:Y:S01]  /*17460*/  LDL.LU R196, [R1+0x10] ;  /* 0x0000100001c47983 */ /* 0x000f620000300800 */
[C---:B------:R-:W-:Y:S07]  /*17470*/  HMMA.16816.F32 R64, R112.reuse, R118, R64 ;  /* 0x000000767040723c */ /* 0x040fee0000001840 */
[----:B------:R-:W4:Y:S01]  /*17480*/  MUFU.EX2 R189, R110 ;  /* 0x0000006e00bd7308 */ /* 0x000f220000000800 */
[-C--:B-1----:R-:W-:Y:S08]  /*17490*/  HMMA.16816.F32 R68, R112, R124.reuse, R68 ;  /* 0x0000007c7044723c */ /* 0x082ff00000001844 */
[C---:B------:R-:W-:Y:S01]  /*174a0*/  HMMA.16816.F32 R72, R120.reuse, R124, R72 ;  /* 0x0000007c7848723c */ /* 0x040fe20000001848 */
[--C-:B---3--:R-:W-:Y:S02]  /*174b0*/  FFMA.FTZ R2, R192, c[0x0][0x2d0], -R111.reuse ;  /* 0x0000b400c0027a23 */ /* 0x108fe4000001086f */
[----:B------:R-:W3:Y:S05]  /*174c0*/  LDL.LU R192, [R1+0xc] ;  /* 0x00000c0001c07983 */ /* 0x000eea0000300800 */
[-C--:B------:R-:W-:Y:S01]  /*174d0*/  HMMA.16816.F32 R76, R120, R126.reuse, R76 ;  /* 0x0000007e784c723c */ /* 0x080fe2000000184c */
[----:B------:R1:W-:Y:S03]  /*174e0*/  MUFU.EX2 R186, R2 ;  /* 0x0000000200ba7308 */ /* 0x0003e60000000800 */
[----:B------:R-:W-:Y:S02]  /*174f0*/  FFMA.FTZ R111, R193, c[0x0][0x2d0], -R111 ;  /* 0x0000b400c16f7a23 */ /* 0x000fe4000001086f */
[----:B------:R-:W5:Y:S01]  /*17500*/  LDL.LU R193, [R1+0x4] ;  /* 0x0000040001c17983 */ /* 0x000f620000300800 */
[----:B----4-:R-:W-:Y:S01]  /*17510*/  F2FP.PACK_AB R110, R189, R190 ;  /* 0x000000bebd6e723e */ /* 0x010fe200000000ff */
[C---:B------:R-:W-:Y:S03]  /*17520*/  HMMA.16816.F32 R80, R112.reuse, R126, R80 ;  /* 0x0000007e7050723c */ /* 0x040fe60000001850 */
[----:B------:R-:W4:Y:S05]  /*17530*/  MUFU.EX2 R185, R111 ;  /* 0x0000006f00b97308 */ /* 0x000f2a0000000800 */
[-C--:B------:R-:W-:Y:S08]  /*17540*/  HMMA.16816.F32 R84, R112, R128.reuse, R84 ;  /* 0x000000807054723c */ /* 0x080ff00000001854 */
[C---:B------:R-:W-:Y:S01]  /*17550*/  HMMA.16816.F32 R88, R120.reuse, R128, R88 ;  /* 0x000000807858723c */ /* 0x040fe20000001858 */
[--C-:B-1----:R-:W-:Y:S02]  /*17560*/  FFMA.FTZ R2, R187, c[0x0][0x2d0], -R164.reuse ;  /* 0x0000b400bb027a23 */ /* 0x102fe400000108a4 */
[----:B------:R-:W5:Y:S02]  /*17570*/  LDL.LU R187, [R1+0x8] ;  /* 0x0000080001bb7983 */ /* 0x000f640000300800 */
[----:B------:R1:W-:Y:S03]  /*17580*/  MUFU.EX2 R184, R2 ;  /* 0x0000000200b87308 */ /* 0x0003e60000000800 */
[-C--:B------:R-:W-:Y:S01]  /*17590*/  HMMA.16816.F32 R92, R120, R130.reuse, R92 ;  /* 0x00000082785c723c */ /* 0x080fe2000000185c */
[----:B----4-:R-:W-:Y:S07]  /*175a0*/  F2FP.PACK_AB R111, R185, R186 ;  /* 0x000000bab96f723e */ /* 0x010fee00000000ff */
[----:B------:R-:W-:Y:S01]  /*175b0*/  HMMA.16816.F32 R96, R112, R130, R96 ;  /* 0x000000827060723c */ /* 0x000fe20000001860 */
[--C-:B-1----:R-:W-:Y:S04]  /*175c0*/  FFMA.FTZ R2, R191, c[0x0][0x2d0], -R164.reuse ;  /* 0x0000b400bf027a23 */ /* 0x102fe800000108a4 */
[----:B------:R1:W4:Y:S02]  /*175d0*/  MUFU.EX2 R179, R2 ;  /* 0x0000000200b37308 */ /* 0x0003240000000800 */
[--C-:B-1----:R-:W-:Y:S01]  /*175e0*/  FFMA.FTZ R2, R194, c[0x0][0x2d0], -R164.reuse ;  /* 0x0000b400c2027a23 */ /* 0x102fe200000108a4 */
[----:B----4-:R-:W-:Y:S01]  /*175f0*/  F2FP.PACK_AB R160, R179, R184 ;  /* 0x000000b8b3a0723e */ /* 0x010fe200000000ff */
[----:B------:R-:W-:Y:S06]  /*17600*/  FFMA.FTZ R164, R188, c[0x0][0x2d0], -R164 ;  /* 0x0000b400bca47a23 */ /* 0x000fec00000108a4 */
[----:B------:R1:W-:Y:S10]  /*17610*/  MUFU.EX2 R181, R2 ;  /* 0x0000000200b57308 */ /* 0x0003f40000000800 */
[----:B------:R-:W4:Y:S01]  /*17620*/  MUFU.EX2 R178, R164 ;  /* 0x000000a400b27308 */ /* 0x000f220000000800 */
[--C-:B-1----:R-:W-:Y:S09]  /*17630*/  FFMA.FTZ R2, R180, c[0x0][0x2d0], -R165.reuse ;  /* 0x0000b400b4027a23 */ /* 0x102ff200000108a5 */
[----:B------:R1:W-:Y:S01]  /*17640*/  MUFU.EX2 R173, R2 ;  /* 0x0000000200ad7308 */ /* 0x0003e20000000800 */
[----:B----4-:R-:W-:Y:S01]  /*17650*/  F2FP.PACK_AB R162, R178, R181 ;  /* 0x000000b5b2a2723e */ /* 0x010fe200000000ff */
[--C-:B-1----:R-:W-:Y:S08]  /*17660*/  FFMA.FTZ R2, R182, c[0x0][0x2d0], -R165.reuse ;  /* 0x0000b400b6027a23 */ /* 0x102ff000000108a5 */
[----:B------:R1:W4:Y:S02]  /*17670*/  MUFU.EX2 R172, R2 ;  /* 0x0000000200ac7308 */ /* 0x0003240000000800 */
[--C-:B-1----:R-:W-:Y:S01]  /*17680*/  FFMA.FTZ R2, R183, c[0x0][0x2d0], -R165.reuse ;  /* 0x0000b400b7027a23 */ /* 0x102fe200000108a5 */
[----:B----4-:R-:W-:Y:S01]  /*17690*/  F2FP.PACK_AB R161, R172, R173 ;  /* 0x000000adaca1723e */ /* 0x010fe200000000ff */
        /* <DEDUP_REMOVED lines=15> */
[-C--:B------:R-:W-:Y:S01]  /*17790*/  HMMA.16816.F32 R144, R108, R156.reuse, R36 ;  /* 0x0000009c6c90723c */ /* 0x080fe20000001824 */
[----:B--2---:R-:W-:Y:S07]  /*177a0*/  ISETP.GT.AND P0, PT, R204, R195, PT ;  /* 0x000000c3cc00720c */ /* 0x004fee0003f04270 */
[C---:B------:R-:W-:Y:S08]  /*177b0*/  HMMA.16816.F32 R148, R160.reuse, R156, R40 ;  /* 0x0000009ca094723c */ /* 0x040ff00000001828 */
[-C--:B------:R-:W-:Y:S08]  /*177c0*/  HMMA.16816.F32 R152, R160, R158.reuse, R44 ;  /* 0x0000009ea098723c */ /* 0x080ff0000000182c */
[C---:B------:R-:W-:Y:S08]  /*177d0*/  HMMA.16816.F32 R156, R108.reuse, R158, R48 ;  /* 0x0000009e6c9c723c */ /* 0x040ff00000001830 */
[-C--:B-1----:R-:W-:Y:S01]  /*177e0*/  HMMA.16816.F32 R52, R108, R164.reuse, R52 ;  /* 0x000000a46c34723c */ /* 0x082fe20000001834 */
[----:B---3--:R-:W-:Y:S04]  /*177f0*/  FFMA.FTZ R3, R3, R192, R241 ;  /* 0x000000c003037223 */ /* 0x008fe800000100f1 */
[----:B------:R-:W-:Y:S02]  /*17800*/  FADD.FTZ R3, R242, R3 ;  /* 0x00000003f2037221 */ /* 0x000fe40000010000 */
[----:B-----5:R-:W-:Y:S01]  /*17810*/  FFMA.FTZ R100, R100, R193, R245 ;  /* 0x000000c164647223 */ /* 0x020fe200000100f5 */
        /* <DEDUP_REMOVED lines=10> */
[----:B------:R-:W-:Y:S02]  /*178c0*/  FFMA.FTZ R101, R101, R187, R249 ;  /* 0x000000bb65657223 */ /* 0x000fe400000100f9 */
[----:B------:R-:W-:Y:S01]  /*178d0*/  FADD.FTZ R8, R223, R0 ;  /* 0x00000000df087221 */ /* 0x000fe20000010000 */
[----:B------:R-:W-:Y:S01]  /*178e0*/  IADD3 R223, R204, -0x1, RZ ;  /* 0xffffffffccdf7810 */ /* 0x000fe20007ffe0ff */
[----:B------:R-:W-:Y:S02]  /*178f0*/  FADD.FTZ R2, R250, R101 ;  /* 0x00000065fa027221 */ /* 0x000fe40000010000 */
[-C--:B------:R-:W-:Y:S01]  /*17900*/  HMMA.16816.F32 R68, R108, R168.reuse, R68 ;  /* 0x000000a86c44723c */ /* 0x080fe20000001844 */
[----:B------:R-:W-:Y:S03]  /*17910*/  FADD.FTZ R3, R240, R3 ;  /* 0x00000003f0037221 */ /* 0x000fe60000010000 */
[----:B------:R-:W-:Y:S01]  /*17920*/  FADD.FTZ R2, R251, R2 ;  /* 0x00000002fb027221 */ /* 0x000fe20000010000 */
[----:B------:R-:W-:Y:S01]  /*17930*/  MOV R204, R223 ;  /* 0x000000df00cc7202 */ /* 0x000fe20000000f00 */
[----:B------:R-:W-:Y:S01]  /*17940*/  FADD.FTZ R3, R177, R3 ;  /* 0x00000003b1037221 */ /* 0x000fe20000010000 */
[----:B------:R-:W-:Y:S01]  /*17950*/  MOV R101, R106 ;  /* 0x0000006a00657202 */ /* 0x000fe20000000f00 */
        /* <DEDUP_REMOVED lines=48> */
.L_x_516:
[----:B-1----:R-:W2:Y:S04]  /*17c60*/  LDL R3, [R1+0x18] ;  /* 0x0000180001037983 */ /* 0x002ea80000100800 */
[----:B------:R-:W3:Y:S01]  /*17c70*/  LDL R2, [R1+0x14] ;  /* 0x0000140001027983 */ /* 0x000ee20000100800 */
[----:B------:R-:W-:-:S02]  /*17c80*/  IMAD.MOV.U32 R0, RZ, RZ, c[0x0][0x2c4] ;  /* 0x0000b100ff007624 */ /* 0x000fc400078e00ff */
[----:B------:R-:W-:-:S03]  /*17c90*/  IMAD.MOV.U32 R4, RZ, RZ, c[0x0][0x32c] ;  /* 0x0000cb00ff047624 */ /* 0x000fc600078e00ff */
[----:B------:R-:W-:Y:S02]  /*17ca0*/  ISETP.NE.AND P1, PT, R0, 0x1, PT ;  /* 0x000000010000780c */ /* 0x000fe40003f25270 */
[----:B------:R-:W1:Y:S01]  /*17cb0*/  S2R R0, SR_CTAID.X ;  /* 0x0000000000007919 */ /* 0x000e620000002500 */
[----:B------:R-:W-:Y:S02]  /*17cc0*/  ISETP.GE.AND P0, PT, R4, 0x1, PT ;  /* 0x000000010400780c */ /* 0x000fe40003f06270 */
[----:B-1----:R-:W-:Y:S01]  /*17cd0*/  LEA R0, R0, 0x7f, 0x7 ;  /* 0x0000007f00007811 */ /* 0x002fe200078e38ff */
[----:B--2---:R-:W-:-:S07]  /*17ce0*/  IMAD.MOV.U32 R5, RZ, RZ, R3 ;  /* 0x000000ffff057224 */ /* 0x004fce00078e0003 */
[----:B------:R-:W-:Y:S01]  /*17cf0*/  @P1 IMAD.HI.U32 R3, R0, c[0x0][0x2c8], RZ ;  /* 0x0000b20000031a27 */ /* 0x000fe200078e00ff */
[----:B---3--:R-:W-:-:S04]  /*17d00*/  IADD3 R2, R2, 0x1, -R5 ;  /* 0x0000000102027810 */ /* 0x008fc80007ffe805 */
        /* <DEDUP_REMOVED lines=13> */
.L_x_539:
[----:B------:R-:W-:-:S04]  /*17de0*/  MOV R3, 0x1 ;  /* 0x0000000100037802 */ /* 0x000fc80000000f00 */
[----:B------:R-:W-:-:S13]  /*17df0*/  ISETP.NE.AND P0, PT, R3, c[0x0][0x32c], PT ;  /* 0x0000cb0003007a0c */ /* 0x000fda0003f05270 */
[----:B------:R-:W-:-:S05]  /*17e00*/  @P0 IMAD.HI.U32 R3, R0, c[0x0][0x330], RZ ;  /* 0x0000cc0000030a27 */ /* 0x000fca00078e00ff */
[----:B------:R-:W-:-:S05]  /*17e10*/  @P0 SHF.R.U32.HI R0, RZ, c[0x0][0x334], R3 ;  /* 0x0000cd00ff000a19 */ /* 0x000fca0000011603 */
.L_x_540:
[----:B------:R-:W-:-:S05]  /*17e20*/  IMAD R0, R0, c[0x0][0x32c], RZ ;  /* 0x0000cb0000007a24 */ /* 0x000fca00078e02ff */
[----:B------:R-:W-:-:S03]  /*17e30*/  IMNMX R2, R2, R0, !PT ;  /* 0x0000000002027217 */ /* 0x000fc60007800200 */
.L_x_538:
[----:B------:R-:W2:Y:S01]  /*17e40*/  LDL R0, [R1+0x1c] ;  /* 0x00001c0001007983 */ /* 0x000ea20000100800 */
[----:B------:R-:W-:-:S05]  /*17e50*/  IADD3 R2, R2, 0x2f, RZ ;  /* 0x0000002f02027810 */ /* 0x000fca0007ffe0ff */
[----:B------:R-:W-:-:S05]  /*17e60*/  IMAD.HI R2, R2, 0x2aaaaaab, RZ ;  /* 0x2aaaaaab02027827 */ /* 0x000fca00078e02ff */
[----:B------:R-:W-:-:S04]  /*17e70*/  SHF.R.U32.HI R252, RZ, 0x1f, R2 ;  /* 0x0000001ffffc7819 */ /* 0x000fc80000011602 */
[----:B------:R-:W-:-:S04]  /*17e80*/  LEA.HI.SX32 R252, R2, R252, 0x1d ;  /* 0x000000fc02fc7211 */ /* 0x000fc800078feaff */
[----:B--2---:R-:W-:-:S04]  /*17e90*/  IMNMX R252, R0, R252, !PT ;  /* 0x000000fc00fc7217 */ /* 0x004fc80007800200 */
[----:B------:R-:W-:-:S13]  /*17ea0*/  ISETP.GE.AND P0, PT, R223, R252, PT ;  /* 0x000000fcdf00720c */ /* 0x000fda0003f06270 */
[----:B------:R-:W-:Y:S05]  /*17eb0*/  @!P0 BRA `(.L_x_541) ;  /* 0x0000335000008947 */ /* 0x000fea0003800000 */
[----:B------:R-:W2:Y:S01]  /*17ec0*/  LDL R7, [R1+0x44] ;  /* 0x0000440001077983 */ /* 0x000ea20000100800 */
[----:B------:R-:W-:-:S03]  /*17ed0*/  SHF.R.S32.HI R0, RZ, 0x1f, R227 ;  /* 0x0000001fff007819 */ /* 0x000fc600000114e3 */
        /* <DEDUP_REMOVED lines=17> */
.L_x_546:
        /* <DEDUP_REMOVED lines=64> */
.L_x_588:
        /* <DEDUP_REMOVED lines=18> */
.L_x_543:
[----:B------:R-:W-:Y:S05]  /*18510*/  BSYNC B0 ;  /* 0x0000000000007941 */ /* 0x000fea0003800000 */
.L_x_542:
        /* <DEDUP_REMOVED lines=202> */
[----:B----4-:R-:W4:Y:S04]  /*191c0*/  LDL R103, [R1+0x38] ;  /* 0x0000380001677983 */ /* 0x010f280000100800 */
        /* <DEDUP_REMOVED lines=11> */
[C---:B-----5:R-:W-:Y:S01]  /*19280*/  @!P1 IADD3 R3, P0, R0.reuse, R206, RZ ;  /* 0x000000ce00039210 */ /* 0x060fe20007f1e0ff */
[----:B------:R-:W-:Y:S03]  /*19290*/  IMAD.WIDE.U32 R206, R225, c[0x0][0x1e8], RZ ;  /* 0x00007a00e1ce7a25 */ /* 0x000fe600078e00ff */
[----:B----4-:R-:W-:Y:S01]  /*192a0*/  @!P1 LEA.HI.X.SX32 R5, R0, R103, 0x1, P0 ;  /* 0x0000006700059211 */ /* 0x010fe200000f0eff */
        /* <DEDUP_REMOVED lines=14> */
[----:B--2---:R-:W-:Y:S03]  /*19390*/  IADD3 R5, -R6, 0x30, RZ ;  /* 0x0000003006057810 */ /* 0x004fe60007ffe1ff */
[----:B------:R-:W-:Y:S01]  /*193a0*/  IMAD.IADD R103, R207, 0x1, R103 ;  /* 0x00000001cf677824 */ /* 0x000fe200078e0267 */
[----:B------:R-:W-:Y:S02]  /*193b0*/  ISETP.GE.AND P1, PT, R5, 0x1, PT ;  /* 0x000000010500780c */ /* 0x000fe40003f26270 */
[----:B---3--:R-:W-:Y:S01]  /*193c0*/  SHF.R.S32.HI R4, RZ, 0x1f, R224 ;  /* 0x0000001fff047819 */ /* 0x008fe200000114e0 */
[----:B------:R-:W-:Y:S04]  /*193d0*/  IMAD.WIDE.U32 R2, R224, c[0x0][0x1f0], R2 ;  /* 0x00007c00e0027a25 */ /* 0x000fe800078e0002 */
[----:B------:R-:W-:Y:S01]  /*193e0*/  IMAD R4, R4, c[0x0][0x1f0], RZ ;  /* 0x00007c0004047a24 */ /* 0x000fe200078e02ff */
[----:B------:R-:W-:Y:S02]  /*193f0*/  IADD3 R0, P0, R206, R2, RZ ;  /* 0x00000002ce007210 */ /* 0x000fe40007f1e0ff */
[----:B------:R-:W-:Y:S01]  /*19400*/  IADD3 R206, R227, 0x20, RZ ;  /* 0x00000020e3ce7810 */ /* 0x000fe20007ffe0ff */
[----:B------:R-:W-:Y:S03]  /*19410*/  IMAD R4, R224, c[0x0][0x1f4], R4 ;  /* 0x00007d00e0047a24 */ /* 0x000fe600078e0204 */
[----:B------:R-:W-:Y:S02]  /*19420*/  ISETP.GE.AND P4, PT, R206, c[0x0][0x1d4], PT ;  /* 0x00007500ce007a0c */ /* 0x000fe40003f86270 */
[----:B------:R-:W-:Y:S01]  /*19430*/  IADD3.X R3, R103, R3, R4, P0, !PT ;  /* 0x0000000367037210 */ /* 0x000fe200007fe404 */
[----:B------:R-:W-:Y:S01]  /*19440*/  IMAD.SHL.U32 R103, R227, 0x2, RZ ;  /* 0x00000002e3677824 */ /* 0x000fe200078e00ff */
[C---:B------:R-:W-:Y:S04]  /*19450*/  LEA R4, P0, R0.reuse, c[0x0][0x1c8], 0x1 ;  /* 0x0000720000047a11 */ /* 0x040fe800078008ff */
[----:B------:R-:W-:Y:S02]  /*19460*/  LEA.HI.X R3, R0, c[0x0][0x1cc], R3, 0x1, P0 ;  /* 0x0000730000037a11 */ /* 0x000fe400000f0c03 */
[----:B------:R-:W1:Y:S04]  /*19470*/  SHFL.IDX PT, R0, R4, RZ, 0x1c1f ;  /* 0x001c1fff04007589 */ /* 0x000e6800000e0000 */
[----:B------:R-:W2:Y:S01]  /*19480*/  SHFL.IDX PT, R2, R3, RZ, 0x1c1f ;  /* 0x001c1fff03027589 */ /* 0x000ea200000e0000 */
[----:B-1----:R-:W-:Y:S05]  /*19490*/  @P1 IADD3 R14, P0, R0, R103, RZ ;  /* 0x00000067000e1210 */ /* 0x002fea0007f1e0ff */
[--C-:B--2---:R-:W-:Y:S01]  /*194a0*/  @P1 IMAD.X R15, R2, 0x1, R205.reuse, P0 ;  /* 0x00000001020f1824 */ /* 0x104fe200000e06cd */
[----:B------:R-:W-:Y:S04]  /*194b0*/  @P1 IADD3 R12, P0, R0, R203, RZ ;  /* 0x000000cb000c1210 */ /* 0x000fe80007f1e0ff */
[----:B------:R-:W-:Y:S01]  /*194c0*/  @!PT LDS RZ, [RZ] ;  /* 0x00000000fffff984 */ /* 0x000fe20000000800 */
[----:B------:R1:W-:Y:S01]  /*194d0*/  @P1 LDGSTS.E.BYPASS.LTC128B.128 [R222+0x3c80], [R14.64], !P5 ;  /* 0x03c800000ede1fae */ /* 0x0003e2000e901d4c */
[----:B------:R-:W-:Y:S01]  /*194e0*/  @P1 IMAD.X R13, R2, 0x1, R204, P0 ;  /* 0x00000001020d1824 */ /* 0x000fe200000e06cc */
        /* <DEDUP_REMOVED lines=18> */
.L_x_545:
[----:B--234-:R-:W-:Y:S01]  /*19610*/  FMNMX.FTZ R0, R162, R106, !PT ;  /* 0x0000006aa2007209 */ /* 0x01cfe20007810000 */
[----:B------:R-:W-:Y:S01]  /*19620*/  LDSM.16.MT88.4 R20, [R209+0x1880] ;  /* 0x00188000d114783b */ /* 0x000fe20000004200 */
[----:B------:R-:W-:Y:S02]  /*19630*/  ISETP.GT.AND P0, PT, R223, R252, PT ;  /* 0x000000fcdf00720c */ /* 0x000fe40003f04270 */
        /* <DEDUP_REMOVED lines=95> */
[----:B------:R-:W-:Y:S01]  /*19c30*/  LDSM.16.MT88.4 R140, [R210+0x2080] ;  /* 0x00208000d28c783b */ /* 0x000fe20000004200 */
[C---:B------:R-:W-:Y:S02]  /*19c40*/  FMUL.FTZ R50, R102.reuse, R158 ;  /* 0x0000009e66327220 */ /* 0x040fe40000410000 */
[C---:B------:R-:W-:Y:S02]  /*19c50*/  FMUL.FTZ R51, R102.reuse, R159 ;  /* 0x0000009f66337220 */ /* 0x040fe40000410000 */
[C---:B------:R-:W-:Y:S02]  /*19c60*/  FMUL.FTZ R54, R102.reuse, R54 ;  /* 0x0000003666367220 */ /* 0x040fe40000410000 */
        /* <DEDUP_REMOVED lines=18> */
[C---:B--2---:R-:W-:Y:S01]  /*19d90*/  FMUL.FTZ R40, R101.reuse, R148 ;  /* 0x0000009465287220 */ /* 0x044fe20000410000 */
[----:B------:R2:W-:Y:S01]  /*19da0*/  MUFU.EX2 R233, R44 ;  /* 0x0000002c00e97308 */ /* 0x0005e20000000800 */
[----:B------:R-:W-:Y:S02]  /*19db0*/  FMUL.FTZ R41, R101, R149 ;  /* 0x0000009565297220 */ /* 0x000fe40000410000 */
[----:B-1----:R-:W-:Y:S02]  /*19dc0*/  FFMA.FTZ R2, R163, c[0x0][0x2d0], -R161 ;  /* 0x0000b400a3027a23 */ /* 0x002fe400000108a1 */
[C---:B------:R-:W-:Y:S02]  /*19dd0*/  FMUL.FTZ R45, R101.reuse, R153 ;  /* 0x00000099652d7220 */ /* 0x040fe40000410000 */
[C---:B------:R-:W-:Y:S02]  /*19de0*/  FMUL.FTZ R56, R101.reuse, R56 ;  /* 0x0000003865387220 */ /* 0x040fe40000410000 */
[C---:B------:R-:W-:Y:S01]  /*19df0*/  FMUL.FTZ R57, R101.reuse, R57 ;  /* 0x0000003965397220 */ /* 0x040fe20000410000 */
[----:B------:R1:W4:Y:S01]  /*19e00*/  MUFU.EX2 R246, R2 ;  /* 0x0000000200f67308 */ /* 0x0003220000000800 */
        /* <DEDUP_REMOVED lines=8> */
[C---:B--2---:R-:W-:Y:S02]  /*19e90*/  FMUL.FTZ R44, R101.reuse, R152 ;  /* 0x00000098652c7220 */ /* 0x044fe40000410000 */
[C---:B------:R-:W-:Y:S02]  /*19ea0*/  FMUL.FTZ R72, R101.reuse, R72 ;  /* 0x0000004865487220 */ /* 0x040fe40000410000 */
[C---:B------:R-:W-:Y:S01]  /*19eb0*/  FMUL.FTZ R73, R101.reuse, R73 ;  /* 0x0000004965497220 */ /* 0x040fe20000410000 */
[----:B------:R2:W-:Y:S01]  /*19ec0*/  MUFU.EX2 R232, R48 ;  /* 0x0000003000e87308 */ /* 0x0005e20000000800 */
[C---:B------:R-:W-:Y:S02]  /*19ed0*/  FMUL.FTZ R76, R101.reuse, R76 ;  /* 0x0000004c654c7220 */ /* 0x040fe40000410000 */
[----:B------:R-:W-:Y:S01]  /*19ee0*/  FMUL.FTZ R77, R101, R77 ;  /* 0x0000004d654d7220 */ /* 0x000fe20000410000 */
[----:B-1----:R-:W1:Y:S01]  /*19ef0*/  SHFL.BFLY PT, R2, R0, 0x1, 0x1f ;  /* 0x0c201f0000027f89 */ /* 0x002e6200000e0000 */
[----:B----4-:R-:W-:Y:S01]  /*19f00*/  F2FP.PACK_AB R113, R247, R246 ;  /* 0x000000f6f771723e */ /* 0x010fe200000000ff */
[C---:B------:R-:W-:Y:S02]  /*19f10*/  FMUL.FTZ R82, R102.reuse, R82 ;  /* 0x0000005266527220 */ /* 0x040fe40000410000 */
[C---:B------:R-:W-:Y:S02]  /*19f20*/  FMUL.FTZ R83, R102.reuse, R83 ;  /* 0x0000005366537220 */ /* 0x040fe40000410000 */
[C---:B------:R-:W-:Y:S02]  /*19f30*/  FMUL.FTZ R86, R102.reuse, R86 ;  /* 0x0000005666567220 */ /* 0x040fe40000410000 */
[----:B------:R-:W-:Y:S02]  /*19f40*/  FMUL.FTZ R87, R102, R87 ;  /* 0x0000005766577220 */ /* 0x000fe40000410000 */
[----:B---3--:R-:W-:Y:S02]  /*19f50*/  FFMA.FTZ R3, R17, c[0x0][0x2d0], -R109 ;  /* 0x0000b40011037a23 */ /* 0x008fe4000001086d */
[----:B------:R-:W-:Y:S02]  /*19f60*/  FMUL.FTZ R17, R103, R125 ;  /* 0x0000007d67117220 */ /* 0x000fe40000410000 */
[----:B------:R3:W4:Y:S01]  /*19f70*/  MUFU.EX2 R249, R3 ;  /* 0x0000000300f97308 */ /* 0x0007220000000800 */
[C---:B------:R-:W-:Y:S02]  /*19f80*/  FMUL.FTZ R88, R101.reuse, R88 ;  /* 0x0000005865587220 */ /* 0x040fe40000410000 */
[C---:B------:R-:W-:Y:S02]  /*19f90*/  FMUL.FTZ R89, R101.reuse, R89 ;  /* 0x0000005965597220 */ /* 0x040fe40000410000 */
[----:B------:R-:W-:Y:S02]  /*19fa0*/  FMUL.FTZ R92, R101, R92 ;  /* 0x0000005c655c7220 */ /* 0x000fe40000410000 */
[----:B--2---:R-:W-:Y:S02]  /*19fb0*/  FMUL.FTZ R48, R103, R156 ;  /* 0x0000009c67307220 */ /* 0x004fe40000410000 */
        /* <DEDUP_REMOVED lines=9> */
[----:B---3--:R-:W-:Y:S01]  /*1a050*/  FFMA.FTZ R3, R16, c[0x0][0x2d0], -R161 ;  /* 0x0000b40010037a23 */ /* 0x008fe200000108a1 */
[----:B----4-:R-:W-:Y:S01]  /*1a060*/  F2FP.PACK_AB R114, R249, R248 ;  /* 0x000000f8f972723e */ /* 0x010fe200000000ff */
        /* <DEDUP_REMOVED lines=72> */
[--C-:B-1----:R-:W-:Y:S02]  /*1a4f0*/  FFMA.FTZ R100, R191, c[0x0][0x2d0], -R110.reuse ;  /* 0x0000b400bf647a23 */ /* 0x102fe4000001086e */
[----:B------:R-:W5:Y:S07]  /*1a500*/  LDL.LU R191, [R1+0x10] ;  /* 0x0000100001bf7983 */ /* 0x000f6e0000300800 */
        /* <DEDUP_REMOVED lines=15> */
[----:B------:R-:W3:Y:S01]  /*1a600*/  LDL.LU R193, [R1+0x4] ;  /* 0x0000040001c17983 */ /* 0x000ee20000300800 */
        /* <DEDUP_REMOVED lines=9> */
[----:B------:R-:W3:Y:S01]  /*1a6a0*/  LDL.LU R194, [R1+0x8] ;  /* 0x0000080001c27983 */ /* 0x000ee20000300800 */
[C---:B------:R-:W-:Y:S01]  /*1a6b0*/  FMUL.FTZ R37, R103.reuse, R145 ;  /* 0x0000009167257220 */ /* 0x040fe20000410000 */
[C---:B------:R-:W-:Y:S05]  /*1a6c0*/  HMMA.16816.F32 R32, R112.reuse, R38, R32 ;  /* 0x000000267020723c */ /* 0x040fea0000001820 */
[----:B------:R1:W1:Y:S02]  /*1a6d0*/  MUFU.EX2 R186, R100 ;  /* 0x0000006400ba7308 */ /* 0x0002640000000800 */
[C---:B------:R-:W-:Y:S02]  /*1a6e0*/  FMUL.FTZ R38, R102.reuse, R146 ;  /* 0x0000009266267220 */ /* 0x040fe40000410000 */
[----:B------:R-:W-:Y:S03]  /*1a6f0*/  FMUL.FTZ R39, R102, R147 ;  /* 0x0000009366277220 */ /* 0x000fe60000410000 */
[----:B--2---:R-:W-:Y:S07]  /*1a700*/  FMUL.FTZ R36, R103, R144 ;  /* 0x0000009067247220 */ /* 0x004fee0000410000 */
[-C--:B------:R-:W-:Y:S03]  /*1a710*/  HMMA.16816.F32 R36, R112, R120.reuse, R36 ;  /* 0x000000787024723c */ /* 0x080fe60000001824 */
[--C-:B-1----:R-:W-:Y:S04]  /*1a720*/  FFMA.FTZ R100, R195, c[0x0][0x2d0], -R109.reuse ;  /* 0x0000b400c3647a23 */ /* 0x102fe8000001086d */
[----:B------:R1:W-:Y:S01]  /*1a730*/  MUFU.EX2 R185, R100 ;  /* 0x0000006400b97308 */ /* 0x0003e20000000800 */
[C---:B------:R-:W-:Y:S08]  /*1a740*/  HMMA.16816.F32 R40, R116.reuse, R120, R40 ;  /* 0x000000787428723c */ /* 0x040ff00000001828 */
[-C--:B------:R-:W-:Y:S08]  /*1a750*/  HMMA.16816.F32 R44, R116, R122.reuse, R44 ;  /* 0x0000007a742c723c */ /* 0x080ff0000000182c */
[C---:B------:R-:W-:Y:S01]  /*1a760*/  HMMA.16816.F32 R48, R112.reuse, R122, R48 ;  /* 0x0000007a7030723c */ /* 0x040fe20000001830 */
[----:B------:R-:W2:Y:S03]  /*1a770*/  LDSM.16.MT88.4 R120, [R209+0x3080] ;  /* 0x00308000d178783b */ /* 0x000ea60000004200 */
        /* <DEDUP_REMOVED lines=9> */
[-C--:B--2---:R-:W-:Y:S08]  /*1a810*/  HMMA.16816.F32 R68, R112, R120.reuse, R68 ;  /* 0x000000787044723c */ /* 0x084ff00000001844 */
[C---:B------:R-:W-:Y:S08]  /*1a820*/  HMMA.16816.F32 R72, R116.reuse, R120, R72 ;  /* 0x000000787448723c */ /* 0x040ff00000001848 */
[-C--:B------:R-:W-:Y:S04]  /*1a830*/  HMMA.16816.F32 R76, R116, R122.reuse, R76 ;  /* 0x0000007a744c723c */ /* 0x080fe8000000184c */
[----:B-1----:R-:W-:Y:S04]  /*1a840*/  FFMA.FTZ R100, R198, c[0x0][0x2d0], -R161 ;  /* 0x0000b400c6647a23 */ /* 0x002fe800000108a1 */
[C---:B------:R-:W-:Y:S01]  /*1a850*/  HMMA.16816.F32 R80, R112.reuse, R122, R80 ;  /* 0x0000007a7050723c */ /* 0x040fe20000001850 */
[----:B------:R-:W1:Y:S01]  /*1a860*/  LDSM.16.MT88.4 R120, [R209+0x1c80] ;  /* 0x001c8000d178783b */ /* 0x000e620000004200 */
[----:B------:R2:W1:Y:S06]  /*1a870*/  MUFU.EX2 R182, R100 ;  /* 0x0000006400b67308 */ /* 0x00046c0000000800 */
[-C--:B----4-:R-:W-:Y:S08]  /*1a880*/  HMMA.16816.F32 R84, R112, R124.reuse, R84 ;  /* 0x0000007c7054723c */ /* 0x090ff00000001854 */
[C---:B------:R-:W-:Y:S08]  /*1a890*/  HMMA.16816.F32 R88, R116.reuse, R124, R88 ;  /* 0x0000007c7458723c */ /* 0x040ff00000001858 */
[-C--:B------:R-:W-:Y:S04]  /*1a8a0*/  HMMA.16816.F32 R92, R116, R126.reuse, R92 ;  /* 0x0000007e745c723c */ /* 0x080fe8000000185c */
[--C-:B--2---:R-:W-:Y:S02]  /*1a8b0*/  FFMA.FTZ R100, R164, c[0x0][0x2d0], -R109.reuse ;  /* 0x0000b400a4647a23 */ /* 0x104fe4000001086d */
[----:B------:R-:W-:Y:S01]  /*1a8c0*/  FFMA.FTZ R109, R165, c[0x0][0x2d0], -R109 ;  /* 0x0000b400a56d7a23 */ /* 0x000fe2000001086d */
[----:B------:R-:W-:Y:S01]  /*1a8d0*/  F2FP.PACK_AB R116, R207, R225 ;  /* 0x000000e1cf74723e */ /* 0x000fe200000000ff */
[----:B------:R-:W-:Y:S01]  /*1a8e0*/  HMMA.16816.F32 R96, R112, R126, R96 ;  /* 0x0000007e7060723c */ /* 0x000fe20000001860 */
[----:B------:R2:W-:Y:S01]  /*1a8f0*/  MUFU.EX2 R181, R100 ;  /* 0x0000006400b57308 */ /* 0x0005e20000000800 */
[----:B------:R-:W4:Y:S02]  /*1a900*/  LDSM.16.MT88.4 R124, [R209+0x2880] ;  /* 0x00288000d17c783b */ /* 0x000f240000004200 */
        /* <DEDUP_REMOVED lines=9> */
[--C-:B--2---:R-:W-:Y:S04]  /*1a9a0*/  FFMA.FTZ R100, R166, c[0x0][0x2d0], -R161.reuse ;  /* 0x0000b400a6647a23 */ /* 0x104fe800000108a1 */
[----:B------:R1:W-:Y:S01]  /*1a9b0*/  MUFU.EX2 R179, R100 ;  /* 0x0000006400b37308 */ /* 0x0003e20000000800 */
[C---:B------:R-:W-:Y:S04]  /*1a9c0*/  HMMA.16816.F32 R8, R116.reuse, R120, R8 ;  /* 0x000000787408723c */ /* 0x040fe80000001808 */
[----:B----4-:R-:W-:Y:S04]  /*1a9d0*/  FFMA.FTZ R109, R169, c[0x0][0x2d0], -R110 ;  /* 0x0000b400a96d7a23 */ /* 0x010fe8000001086e */
[-C--:B------:R-:W-:Y:S01]  /*1a9e0*/  HMMA.16816.F32 R12, R116, R122.reuse, R12 ;  /* 0x0000007a740c723c */ /* 0x080fe2000000180c */
[----:B------:R2:W-:Y:S07]  /*1a9f0*/  MUFU.EX2 R176, R109 ;  /* 0x0000006d00b07308 */ /* 0x0005ee0000000800 */
[C---:B------:R-:W-:Y:S01]  /*1aa00*/  HMMA.16816.F32 R16, R112.reuse, R122, R16 ;  /* 0x0000007a7010723c */ /* 0x040fe20000001810 */
[----:B------:R-:W4:Y:S03]  /*1aa10*/  LDSM.16.MT88.4 R120, [R210+0x2880] ;  /* 0x00288000d278783b */ /* 0x000f260000004200 */
[----:B-1----:R-:W-:Y:S04]  /*1aa20*/  FFMA.FTZ R100, R167, c[0x0][0x2d0], -R161 ;  /* 0x0000b400a7647a23 */ /* 0x002fe800000108a1 */
[-C--:B------:R-:W-:Y:S01]  /*1aa30*/  HMMA.16816.F32 R20, R112, R128.reuse, R20 ;  /* 0x000000807014723c */ /* 0x080fe20000001814 */
[----:B------:R-:W-:Y:S01]  /*1aa40*/  LDSM.16.MT88.4 R164, [R210+0x2c80] ;  /* 0x002c8000d2a4783b */ /* 0x000fe20000004200 */
[----:B------:R1:W1:Y:S02]  /*1aa50*/  MUFU.EX2 R178, R100 ;  /* 0x0000006400b27308 */ /* 0x0002640000000800 */
[----:B-----5:R-:W-:Y:S04]  /*1aa60*/  FFMA.FTZ R0, R0, R191, R236 ;  /* 0x000000bf00007223 */ /* 0x020fe800000100ec */
[C---:B------:R-:W-:Y:S04]  /*1aa70*/  HMMA.16816.F32 R24, R116.reuse, R128, R24 ;  /* 0x000000807418723c */ /* 0x040fe80000001818 */
[----:B--2---:R-:W-:Y:S01]  /*1aa80*/  F2FP.PACK_AB R109, R182, R183 ;  /* 0x000000b7b66d723e */ /* 0x004fe200000000ff */
[----:B------:R-:W-:Y:S03]  /*1aa90*/  FADD.FTZ R0, R237, R0 ;  /* 0x00000000ed007221 */ /* 0x000fe60000010000 */
[-C--:B------:R-:W-:Y:S04]  /*1aaa0*/  HMMA.16816.F32 R28, R116, R130.reuse, R28 ;  /* 0x00000082741c723c */ /* 0x080fe8000000181c */
[----:B------:R-:W-:Y:S04]  /*1aab0*/  FADD.FTZ R0, R238, R0 ;  /* 0x00000000ee007221 */ /* 0x000fe80000010000 */
[C---:B------:R-:W-:Y:S01]  /*1aac0*/  HMMA.16816.F32 R32, R112.reuse, R130, R32 ;  /* 0x000000827020723c */ /* 0x040fe20000001820 */
[----:B------:R-:W2:Y:S03]  /*1aad0*/  LDSM.16.MT88.4 R128, [R209+0x3480] ;  /* 0x00348000d180783b */ /* 0x000ea60000004200 */
[----:B-1----:R-:W-:Y:S01]  /*1aae0*/  FFMA.FTZ R100, R199, c[0x0][0x2d0], -R110 ;  /* 0x0000b400c7647a23 */ /* 0x002fe2000001086e */
[----:B------:R-:W-:Y:S01]  /*1aaf0*/  F2FP.PACK_AB R111, R178, R179 ;  /* 0x000000b3b26f723e */ /* 0x000fe200000000ff */
[----:B------:R-:W-:Y:S02]  /*1ab00*/  FADD.FTZ R0, R239, R0 ;  /* 0x00000000ef007221 */ /* 0x000fe40000010000 */
[-C--:B------:R-:W-:Y:S01]  /*1ab10*/  HMMA.16816.F32 R36, R112, R124.reuse, R36 ;  /* 0x0000007c7024723c */ /* 0x080fe20000001824 */
[----:B------:R1:W5:Y:S03]  /*1ab20*/  MUFU.EX2 R177, R100 ;  /* 0x0000006400b17308 */ /* 0x0003660000000800 */
[----:B---3--:R-:W-:Y:S04]  /*1ab30*/  FFMA.FTZ R101, R101, R192, R240 ;  /* 0x000000c065657223 */ /* 0x008fe800000100f0 */
[C---:B------:R-:W-:Y:S08]  /*1ab40*/  HMMA.16816.F32 R40, R116.reuse, R124, R40 ;  /* 0x0000007c7428723c */ /* 0x040ff00000001828 */
[-C--:B------:R-:W-:Y:S08]  /*1ab50*/  HMMA.16816.F32 R44, R116, R126.reuse, R44 ;  /* 0x0000007e742c723c */ /* 0x080ff0000000182c */
[C---:B------:R-:W-:Y:S01]  /*1ab60*/  HMMA.16816.F32 R48, R112.reuse, R126, R48 ;  /* 0x0000007e7030723c */ /* 0x040fe20000001830 */
[----:B------:R-:W3:Y:S03]  /*1ab70*/  LDSM.16.MT88.4 R124, [R210+0x3480] ;  /* 0x00348000d27c783b */ /* 0x000ee60000004200 */
[--C-:B-1----:R-:W-:Y:S01]  /*1ab80*/  FFMA.FTZ R100, R171, c[0x0][0x2d0], -R3.reuse ;  /* 0x0000b400ab647a23 */ /* 0x102fe20000010803 */
[----:B-----5:R-:W-:Y:S03]  /*1ab90*/  F2FP.PACK_AB R160, R176, R177 ;  /* 0x000000b1b0a0723e */ /* 0x020fe600000000ff */
[-C--:B----4-:R-:W-:Y:S01]  /*1aba0*/  HMMA.16816.F32 R52, R112, R120.reuse, R52 ;  /* 0x000000787034723c */ /* 0x090fe20000001834 */
[----:B------:R1:W-:Y:S03]  /*1abb0*/  MUFU.EX2 R175, R100 ;  /* 0x0000006400af7308 */ /* 0x0003e60000000800 */
[----:B------:R-:W-:Y:S04]  /*1abc0*/  FFMA.FTZ R102, R102, R193, R246 ;  /* 0x000000c166667223 */ /* 0x000fe800000100f6 */
[C---:B------:R-:W-:Y:S08]  /*1abd0*/  HMMA.16816.F32 R56, R116.reuse, R120, R56 ;  /* 0x000000787438723c */ /* 0x040ff00000001838 */
[-C--:B------:R-:W-:Y:S08]  /*1abe0*/  HMMA.16816.F32 R60, R116, R122.reuse, R60 ;  /* 0x0000007a743c723c */ /* 0x080ff0000000183c */
[C---:B------:R-:W-:Y:S04]  /*1abf0*/  HMMA.16816.F32 R64, R112.reuse, R122, R64 ;  /* 0x0000007a7040723c */ /* 0x040fe80000001840 */
[--C-:B-1----:R-:W-:Y:S02]  /*1ac00*/  FFMA.FTZ R100, R200, c[0x0][0x2d0], -R3.reuse ;  /* 0x0000b400c8647a23 */ /* 0x102fe40000010803 */
[----:B------:R-:W-:Y:S01]  /*1ac10*/  FFMA.FTZ R3, R108, c[0x0][0x2d0], -R3 ;  /* 0x0000b4006c037a23 */ /* 0x000fe20000010803 */
[----:B------:R-:W-:Y:S01]  /*1ac20*/  F2FP.PACK_AB R108, R184, R185 ;  /* 0x000000b9b86c723e */ /* 0x000fe200000000ff */
[-C--:B--2---:R-:W-:Y:S01]  /*1ac30*/  HMMA.16816.F32 R68, R112, R128.reuse, R68 ;  /* 0x000000807044723c */ /* 0x084fe20000001844 */
[----:B------:R1:W2:Y:S03]  /*1ac40*/  MUFU.EX2 R174, R100 ;  /* 0x0000006400ae7308 */ /* 0x0002a60000000800 */
[----:B------:R-:W-:Y:S04]  /*1ac50*/  FFMA.FTZ R103, R103, R194, R250 ;  /* 0x000000c267677223 */ /* 0x000fe800000100fa */
[C---:B------:R-:W-:Y:S08]  /*1ac60*/  HMMA.16816.F32 R72, R116.reuse, R128, R72 ;  /* 0x000000807448723c */ /* 0x040ff00000001848 */
[-C--:B------:R-:W-:Y:S08]  /*1ac70*/  HMMA.16816.F32 R76, R116, R130.reuse, R76 ;  /* 0x00000082744c723c */ /* 0x080ff0000000184c */
[C---:B------:R-:W-:Y:S04]  /*1ac80*/  HMMA.16816.F32 R80, R112.reuse, R130, R80 ;  /* 0x000000827050723c */ /* 0x040fe80000001850 */
[--C-:B-1----:R-:W-:Y:S01]  /*1ac90*/  FFMA.FTZ R100, R168, c[0x0][0x2d0], -R110.reuse ;  /* 0x0000b400a8647a23 */ /* 0x102fe2000001086e */
[----:B--2---:R-:W-:Y:S03]  /*1aca0*/  F2FP.PACK_AB R161, R174, R175 ;  /* 0x000000afaea1723e */ /* 0x004fe600000000ff */
[-C--:B---3--:R-:W-:Y:S01]  /*1acb0*/  HMMA.16816.F32 R84, R112, R124.reuse, R84 ;  /* 0x0000007c7054723c */ /* 0x088fe20000001854 */
[----:B------:R1:W-:Y:S07]  /*1acc0*/  MUFU.EX2 R173, R100 ;  /* 0x0000006400ad7308 */ /* 0x0003ee0000000800 */
        /* <DEDUP_REMOVED lines=79> */
[----:B------:R-:W-:Y:S02]  /*1b1c0*/  IADD3 R0, R223, -0x1, RZ ;  /* 0xffffffffdf007810 */ /* 0x000fe40007ffe0ff */
[----:B------:R-:W-:Y:S02]  /*1b1d0*/  MOV R100, R2 ;  /* 0x0000000200647202 */ /* 0x000fe40000000f00 */
[----:B------:R1:W-:Y:S01]  /*1b1e0*/  STL [R1+0x10], R3 ;  /* 0x0000100301007387 */ /* 0x0003e20000100800 */
[----:B------:R-:W-:Y:S01]  /*1b1f0*/  MOV R223, R0 ;  /* 0x0000000000df7202 */ /* 0x000fe20000000f00 */
[----:B-1----:R-:W-:-:S05]  /*1b200*/  @P0 BRA `(.L_x_546) ;  /* 0xffffcde000000947 */ /* 0x002fca000383ffff */
.L_x_541:
[----:B------:R-:W2:Y:S02]  /*1b210*/  LDL R0, [R1+0x1c] ;  /* 0x00001c0001007983 */ /* 0x000ea40000100800 */
[----:B--2---:R-:W-:-:S13]  /*1b220*/  ISETP.GE.AND P0, PT, R223, R0, PT ;  /* 0x00000000df00720c */ /* 0x004fda0003f06270 */
[----:B------:R-:W-:Y:S05]  /*1b230*/  @!P0 BRA `(.L_x_547) ;  /* 0x0000475000008947 */ /* 0x000fea0003800000 */
[----:B------:R-:W1:Y:S01]  /*1b240*/  S2R R0, SR_TID.X ;  /* 0x0000000000007919 */ /* 0x000e620000002100 */
[----:B------:R-:W-:Y:S02]  /*1b250*/  IMAD.SHL.U32 R250, R227, 0x2, RZ ;  /* 0x00000002e3fa7824 */ /* 0x000fe400078e00ff */
[----:B------:R-:W-:Y:S02]  /*1b260*/  IMAD.MOV.U32 R103, RZ, RZ, R105 ;  /* 0x000000ffff677224 */ /* 0x000fe400078e0069 */
[----:B------:R-:W-:Y:S02]  /*1b270*/  IMAD.MOV.U32 R101, RZ, RZ, R106 ;  /* 0x000000ffff657224 */ /* 0x000fe400078e006a */
[----:B------:R-:W-:Y:S02]  /*1b280*/  IMAD.MOV.U32 R108, RZ, RZ, R100 ;  /* 0x000000ffff6c7224 */ /* 0x000fe400078e0064 */
[----:B------:R-:W-:Y:S01]  /*1b290*/  IMAD.MOV.U32 R107, RZ, RZ, R104 ;  /* 0x000000ffff6b7224 */ /* 0x000fe200078e0068 */
[----:B-1----:R-:W-:-:S04]  /*1b2a0*/  SHF.R.S32.HI R2, RZ, 0x1f, R0 ;  /* 0x0000001fff027819 */ /* 0x002fc80000011400 */
[----:B------:R-:W-:Y:S02]  /*1b2b0*/  LEA.HI R2, R2, R0, RZ, 0x2 ;  /* 0x0000000002027211 */ /* 0x000fe400078f10ff */
[----:B------:R-:W-:Y:S02]  /*1b2c0*/  SHF.R.S32.HI R0, RZ, 0x1f, R227 ;  /* 0x0000001fff007819 */ /* 0x000fe400000114e3 */
[----:B------:R-:W-:Y:S02]  /*1b2d0*/  SHF.R.S32.HI R2, RZ, 0x2, R2 ;  /* 0x00000002ff027819 */ /* 0x000fe40000011402 */
[----:B------:R-:W-:Y:S02]  /*1b2e0*/  SHF.L.U64.HI R228, R227, 0x1, R0 ;  /* 0x00000001e3e47819 */ /* 0x000fe40000010200 */
[----:B------:R-:W-:Y:S02]  /*1b2f0*/  IADD3 R225, -R2, 0x30, RZ ;  /* 0x0000003002e17810 */ /* 0x000fe40007ffe1ff */
.L_x_568:
[----:B------:R-:W2:Y:S01]  /*1b300*/  LDL R13, [R1+0x44] ;  /* 0x00004400010d7983 */ /* 0x000ea20000100800 */
[----:B------:R-:W-:Y:S04]  /*1b310*/  DEPBAR.LE SB0, 0x0 ;  /* 0x000080000000791a */ /* 0x000fe80000000000 */
[----:B------:R-:W3:Y:S01]  /*1b320*/  LDL R12, [R1+0x40] ;  /* 0x00004000010c7983 */ /* 0x000ee20000100800 */
[C---:B------:R-:W-:Y:S01]  /*1b330*/  ISETP.GE.AND P1, PT, R227.reuse, c[0x0][0x1d4], PT ;  /* 0x00007500e3007a0c */ /* 0x040fe20003f26270 */
[----:B------:R-:W-:Y:S01]  /*1b340*/  IMAD.WIDE.U32 R2, R226, c[0x0][0x208], RZ ;  /* 0x00008200e2027a25 */ /* 0x000fe200078e00ff */
        /* <DEDUP_REMOVED lines=33> */
[C---:B------:R-:W-:Y:S02]  /*1b560*/  LEA R10, P0, R0.reuse, c[0x0][0x1f8], 0x1 ;  /* 0x00007e00000a7a11 */ /* 0x040fe400078008ff */
        /* <DEDUP_REMOVED lines=33> */
.L_x_589:
        /* <DEDUP_REMOVED lines=17> */
.L_x_549:
[----:B------:R-:W-:Y:S05]  /*1b890*/  BSYNC B0 ;  /* 0x0000000000007941 */ /* 0x000fea0003800000 */
.L_x_548:
        /* <DEDUP_REMOVED lines=210> */
[----:B----4-:R-:W-:Y:S01]  /*1c5c0*/  @!P1 IADD3 R3, P0, R0, R230, RZ ;  /* 0x000000e600039210 */ /* 0x010fe20007f1e0ff */
        /* <DEDUP_REMOVED lines=16> */
[----:B------:R-:W-:Y:S04]  /*1c6d0*/  IMAD R229, R232, c[0x0][0x1ec], R229 ;  /* 0x00007b00e8e57a24 */ /* 0x000fe800078e02e5 */
[----:B------:R-:W-:Y:S01]  /*1c6e0*/  IMAD.IADD R229, R231, 0x1, R229 ;  /* 0x00000001e7e57824 */ /* 0x000fe200078e02e5 */
[----:B--2---:R-:W-:Y:S01]  /*1c6f0*/  SHF.R.S32.HI R4, RZ, 0x1f, R224 ;  /* 0x0000001fff047819 */ /* 0x004fe200000114e0 */
[----:B------:R-:W-:Y:S04]  /*1c700*/  IMAD.WIDE.U32 R2, R224, c[0x0][0x1f0], R2 ;  /* 0x00007c00e0027a25 */ /* 0x000fe800078e0002 */
[----:B------:R-:W-:Y:S01]  /*1c710*/  IMAD R4, R4, c[0x0][0x1f0], RZ ;  /* 0x00007c0004047a24 */ /* 0x000fe200078e02ff */
[----:B------:R-:W-:Y:S02]  /*1c720*/  IADD3 R0, P0, R230, R2, RZ ;  /* 0x00000002e6007210 */ /* 0x000fe40007f1e0ff */
[----:B------:R-:W-:Y:S01]  /*1c730*/  IADD3 R230, R227, 0x20, RZ ;  /* 0x00000020e3e67810 */ /* 0x000fe20007ffe0ff */
[----:B------:R-:W-:Y:S03]  /*1c740*/  IMAD R4, R224, c[0x0][0x1f4], R4 ;  /* 0x00007d00e0047a24 */ /* 0x000fe600078e0204 */
[----:B------:R-:W-:Y:S02]  /*1c750*/  ISETP.GE.AND P4, PT, R230, c[0x0][0x1d4], PT ;  /* 0x00007500e6007a0c */ /* 0x000fe40003f86270 */
[----:B------:R-:W-:Y:S02]  /*1c760*/  IADD3.X R3, R229, R3, R4, P0, !PT ;  /* 0x00000003e5037210 */ /* 0x000fe400007fe404 */
[C---:B------:R-:W-:Y:S02]  /*1c770*/  LEA R4, P0, R0.reuse, c[0x0][0x1c8], 0x1 ;  /* 0x0000720000047a11 */ /* 0x040fe400078008ff */
        /* <DEDUP_REMOVED lines=27> */
.L_x_551:
        /* <DEDUP_REMOVED lines=16> */
[----:B----4-:R-:W-:Y:S04]  /*1ca30*/  IADD3 R7, -R33, R7, R36 ;  /* 0x0000000721077210 */ /* 0x010fe80007ffe124 */
        /* <DEDUP_REMOVED lines=18> */
.L_x_554:
[----:B------:R-:W-:Y:S04]  /*1cb60*/  MOV R9, 0x1 ;  /* 0x0000000100097802 */ /* 0x000fe80000000f00 */
[----:B------:R-:W-:Y:S11]  /*1cb70*/  ISETP.NE.AND P0, PT, R9, c[0x0][0x32c], PT ;  /* 0x0000cb0009007a0c */ /* 0x000ff60003f05270 */
[----:B------:R-:W-:Y:S02]  /*1cb80*/  @!UPT UIADD3 URZ, URZ, URZ, URZ ;  /* 0x0000003f3f3ff290 */ /* 0x000fe4000fffe03f */
[----:B------:R-:W-:Y:S05]  /*1cb90*/  @P0 IMAD.HI.U32 R9, R4, c[0x0][0x330], RZ ;  /* 0x0000cc0004090a27 */ /* 0x000fea00078e00ff */
[----:B------:R-:W-:Y:S02]  /*1cba0*/  @P0 SHF.R.U32.HI R4, RZ, c[0x0][0x334], R9 ;  /* 0x0000cd00ff040a19 */ /* 0x000fe40000011609 */
.L_x_555:
[----:B------:R-:W-:Y:S05]  /*1cbb0*/  BSYNC B0 ;  /* 0x0000000000007941 */ /* 0x000fea0003800000 */
.L_x_553:
[----:B------:R-:W-:Y:S05]  /*1cbc0*/  IMAD R4, R4, c[0x0][0x32c], R8 ;  /* 0x0000cb0004047a24 */ /* 0x000fea00078e0208 */
[----:B------:R-:W-:Y:S02]  /*1cbd0*/  IADD3 R9, R4, c[0x0][0x32c], RZ ;  /* 0x0000cb0004097a10 */ /* 0x000fe40007ffe0ff */
[----:B------:R-:W-:Y:S02]  /*1cbe0*/  IMNMX R0, R0, R4, !PT ;  /* 0x0000000400007217 */ /* 0x000fe40007800200 */
[----:B------:R-:W-:Y:S02]  /*1cbf0*/  IMNMX R3, R3, R9, PT ;  /* 0x0000000903037217 */ /* 0x000fe40003800200 */
.L_x_552:
        /* <DEDUP_REMOVED lines=72> */
.L_x_558:
[----:B------:R-:W-:Y:S04]  /*1d080*/  MOV R14, 0x1 ;  /* 0x00000001000e7802 */ /* 0x000fe80000000f00 */
[----:B------:R-:W-:Y:S11]  /*1d090*/  ISETP.NE.AND P0, PT, R14, c[0x0][0x32c], PT ;  /* 0x0000cb000e007a0c */ /* 0x000ff60003f05270 */
[----:B------:R-:W-:Y:S02]  /*1d0a0*/  @!UPT UIADD3 URZ, URZ, URZ, URZ ;  /* 0x0000003f3f3ff290 */ /* 0x000fe4000fffe03f */
[----:B------:R-:W-:Y:S05]  /*1d0b0*/  @P0 IMAD.HI.U32 R14, R3, c[0x0][0x330], RZ ;  /* 0x0000cc00030e0a27 */ /* 0x000fea00078e00ff */
[----:B------:R-:W-:Y:S02]  /*1d0c0*/  @P0 SHF.R.U32.HI R3, RZ, c[0x0][0x334], R14 ;  /* 0x0000cd00ff030a19 */ /* 0x000fe4000001160e */
.L_x_559:
[----:B------:R-:W-:Y:S05]  /*1d0d0*/  BSYNC B0 ;  /* 0x0000000000007941 */ /* 0x000fea0003800000 */
.L_x_557:
[----:B------:R-:W-:Y:S05]  /*1d0e0*/  IMAD R3, R3, c[0x0][0x32c], R8 ;  /* 0x0000cb0003037a24 */ /* 0x000fea00078e0208 */
[----:B------:R-:W-:Y:S02]  /*1d0f0*/  IADD3 R14, R3, c[0x0][0x32c], RZ ;  /* 0x0000cb00030e7a10 */ /* 0x000fe40007ffe0ff */
[----:B------:R-:W-:Y:S02]  /*1d100*/  IMNMX R0, R0, R3, !PT ;  /* 0x0000000300007217 */ /* 0x000fe40007800200 */
[----:B------:R-:W-:Y:S02]  /*1d110*/  IMNMX R2, R2, R14, PT ;  /* 0x0000000e02027217 */ /* 0x000fe40003800200 */
.L_x_556:
        /* <DEDUP_REMOVED lines=61> */
.L_x_562:
[----:B------:R-:W-:Y:S04]  /*1d4f0*/  MOV R14, 0x1 ;  /* 0x00000001000e7802 */ /* 0x000fe80000000f00 */
[----:B------:R-:W-:Y:S11]  /*1d500*/  ISETP.NE.AND P0, PT, R14, c[0x0][0x32c], PT ;  /* 0x0000cb000e007a0c */ /* 0x000ff60003f05270 */
[----:B------:R-:W-:Y:S02]  /*1d510*/  @!UPT UIADD3 URZ, URZ, URZ, URZ ;  /* 0x0000003f3f3ff290 */ /* 0x000fe4000fffe03f */
[----:B------:R-:W-:Y:S05]  /*1d520*/  @P0 IMAD.HI.U32 R14, R3, c[0x0][0x330], RZ ;  /* 0x0000cc00030e0a27 */ /* 0x000fea00078e00ff */
[----:B------:R-:W-:Y:S02]  /*1d530*/  @P0 SHF.R.U32.HI R3, RZ, c[0x0][0x334], R14 ;  /* 0x0000cd00ff030a19 */ /* 0x000fe4000001160e */
.L_x_563:
[----:B------:R-:W-:Y:S05]  /*1d540*/  BSYNC B0 ;  /* 0x0000000000007941 */ /* 0x000fea0003800000 */
.L_x_561:
[----:B------:R-:W-:Y:S05]  /*1d550*/  IMAD R3, R3, c[0x0][0x32c], R8 ;  /* 0x0000cb0003037a24 */ /* 0x000fea00078e0208 */
[----:B------:R-:W-:Y:S02]  /*1d560*/  IADD3 R14, R3, c[0x0][0x32c], RZ ;  /* 0x0000cb00030e7a10 */ /* 0x000fe40007ffe0ff */
[----:B------:R-:W-:Y:S02]  /*1d570*/  IMNMX R0, R0, R3, !PT ;  /* 0x0000000300007217 */ /* 0x000fe40007800200 */
[----:B------:R-:W-:Y:S02]  /*1d580*/  IMNMX R2, R2, R14, PT ;  /* 0x0000000e02027217 */ /* 0x000fe40003800200 */
.L_x_560:
        /* <DEDUP_REMOVED lines=61> */
.L_x_566:
[----:B------:R-:W-:Y:S04]  /*1d960*/  MOV R5, 0x1 ;  /* 0x0000000100057802 */ /* 0x000fe80000000f00 */
[----:B------:R-:W-:Y:S11]  /*1d970*/  ISETP.NE.AND P0, PT, R5, c[0x0][0x32c], PT ;  /* 0x0000cb0005007a0c */ /* 0x000ff60003f05270 */
[----:B------:R-:W-:Y:S02]  /*1d980*/  @!UPT UIADD3 URZ, URZ, URZ, URZ ;  /* 0x0000003f3f3ff290 */ /* 0x000fe4000fffe03f */
[----:B------:R-:W-:Y:S05]  /*1d990*/  @P0 IMAD.HI.U32 R5, R3, c[0x0][0x330], RZ ;  /* 0x0000cc0003050a27 */ /* 0x000fea00078e00ff */
[----:B------:R-:W-:Y:S02]  /*1d9a0*/  @P0 SHF.R.U32.HI R3, RZ, c[0x0][0x334], R5 ;  /* 0x0000cd00ff030a19 */ /* 0x000fe40000011605 */
.L_x_567:
[----:B------:R-:W-:Y:S05]  /*1d9b0*/  BSYNC B0 ;  /* 0x0000000000007941 */ /* 0x000fea0003800000 */
.L_x_565:
[----:B------:R-:W-:Y:S05]  /*1d9c0*/  IMAD R8, R3, c[0x0][0x32c], R8 ;  /* 0x0000cb0003087a24 */ /* 0x000fea00078e0208 */
[----:B------:R-:W-:Y:S02]  /*1d9d0*/  IADD3 R3, R8, c[0x0][0x32c], RZ ;  /* 0x0000cb0008037a10 */ /* 0x000fe40007ffe0ff */
[----:B------:R-:W-:Y:S02]  /*1d9e0*/  IMNMX R0, R0, R8, !PT ;  /* 0x0000000800007217 */ /* 0x000fe40007800200 */
[----:B------:R-:W-:Y:S02]  /*1d9f0*/  IMNMX R2, R2, R3, PT ;  /* 0x0000000302027217 */ /* 0x000fe40003800200 */
.L_x_564:
        /* <DEDUP_REMOVED lines=80> */
[----:B------:R-:W3:Y:S02]  /*1df00*/  SHFL.BFLY PT, R2, R0, 0x2, 0x1f ;  /* 0x0c401f0000027f89 */ /* 0x000ee400000e0000 */
[----:B---3--:R-:W-:Y:S06]  /*1df10*/  FMNMX.FTZ R0, R0, R2, !PT ;  /* 0x0000000200007209 */ /* 0x008fec0007810000 */
[----:B------:R-:W3:Y:S02]  /*1df20*/  SHFL.BFLY PT, R105, R0, 0x1, 0x1f ;  /* 0x0c201f0000697f89 */ /* 0x000ee400000e0000 */
[----:B---3--:R-:W-:Y:S02]  /*1df30*/  FMNMX.FTZ R105, R0, R105, !PT ;  /* 0x0000006900697209 */ /* 0x008fe40007810000 */
        /* <DEDUP_REMOVED lines=41> */
[----:B---3--:R-:W-:Y:S01]  /*1e1d0*/  FMNMX.FTZ R102, R2, R0, !PT ;  /* 0x0000000002667209 */ /* 0x008fe20007810000 */
[--C-:B------:R-:W-:Y:S03]  /*1e1e0*/  FFMA.FTZ R0, R19, c[0x0][0x2d0], -R110.reuse ;  /* 0x0000b40013007a23 */ /* 0x100fe6000001086e */
[C---:B------:R-:W-:Y:S01]  /*1e1f0*/  FSETP.NEU.FTZ.AND P0, PT, R102.reuse, -INF , PT ;  /* 0xff8000006600780b */ /* 0x040fe20003f1d000 */
[----:B------:R3:W4:Y:S01]  /*1e200*/  MUFU.EX2 R246, R0 ;  /* 0x0000000000f67308 */ /* 0x0007220000000800 */
[C---:B------:R-:W-:Y:S02]  /*1e210*/  FMUL.FTZ R165, R102.reuse, c[0x0][0x2d0] ;  /* 0x0000b40066a57a20 */ /* 0x040fe40000410000 */
[----:B------:R-:W-:Y:S03]  /*1e220*/  FSEL R2, R102, RZ, P0 ;  /* 0x000000ff66027208 */ /* 0x000fe60000000000 */
[----:B------:R-:W-:Y:S02]  /*1e230*/  FSEL R165, R165, RZ, P0 ;  /* 0x000000ffa5a57208 */ /* 0x000fe40000000000 */
[----:B------:R-:W-:Y:S03]  /*1e240*/  ISETP.GT.AND P0, PT, R223, R251, PT ;  /* 0x000000fbdf00720c */ /* 0x000fe60003f04270 */
[----:B-1----:R-:W-:Y:S04]  /*1e250*/  FFMA.FTZ R6, R12, c[0x0][0x2d0], -R165 ;  /* 0x0000b4000c067a23 */ /* 0x002fe800000108a5 */
[----:B------:R-:W-:Y:S01]  /*1e260*/  MUFU.EX2 R236, R6 ;  /* 0x0000000600ec7308 */ /* 0x000fe20000000800 */
[----:B---3--:R-:W-:Y:S01]  /*1e270*/  FFMA.FTZ R0, R25, c[0x0][0x2d0], -R110 ;  /* 0x0000b40019007a23 */ /* 0x008fe2000001086e */
[----:B----4-:R-:W-:Y:S08]  /*1e280*/  F2FP.PACK_AB R160, R247, R246 ;  /* 0x000000f6f7a0723e */ /* 0x010ff000000000ff */
[----:B------:R1:W3:Y:S02]  /*1e290*/  MUFU.EX2 R249, R0 ;  /* 0x0000000000f97308 */ /* 0x0002e40000000800 */
[--C-:B-1----:R-:W-:Y:S01]  /*1e2a0*/  FFMA.FTZ R0, R15, c[0x0][0x2d0], -R111.reuse ;  /* 0x0000b4000f007a23 */ /* 0x102fe2000001086f */
[----:B---3--:R-:W-:Y:S07]  /*1e2b0*/  F2FP.PACK_AB R162, R249, R248 ;  /* 0x000000f8f9a2723e */ /* 0x008fee00000000ff */
[----:B------:R1:W-:Y:S02]  /*1e2c0*/  MUFU.EX2 R242, R0 ;  /* 0x0000000000f27308 */ /* 0x0003e40000000800 */
[--C-:B-1----:R-:W-:Y:S08]  /*1e2d0*/  FFMA.FTZ R0, R20, c[0x0][0x2d0], -R111.reuse ;  /* 0x0000b40014007a23 */ /* 0x102ff0000001086f */
[----:B------:R1:W3:Y:S02]  /*1e2e0*/  MUFU.EX2 R243, R0 ;  /* 0x0000000000f37308 */ /* 0x0002e40000000800 */
[--C-:B-1----:R-:W-:Y:S01]  /*1e2f0*/  FFMA.FTZ R0, R21, c[0x0][0x2d0], -R111.reuse ;  /* 0x0000b40015007a23 */ /* 0x102fe2000001086f */
[----:B---3--:R-:W-:Y:S07]  /*1e300*/  F2FP.PACK_AB R161, R243, R242 ;  /* 0x000000f2f3a1723e */ /* 0x008fee00000000ff */
[----:B------:R1:W-:Y:S02]  /*1e310*/  MUFU.EX2 R244, R0 ;  /* 0x0000000000f47308 */ /* 0x0003e40000000800 */
[----:B-1----:R-:W-:Y:S02]  /*1e320*/  FFMA.FTZ R0, R22, c[0x0][0x2d0], -R111 ;  /* 0x0000b40016007a23 */ /* 0x002fe4000001086f */
[----:B------:R-:W1:Y:S06]  /*1e330*/  LDSM.16.MT88.4 R20, [R209+0x1880] ;  /* 0x00188000d114783b */ /* 0x000e6c0000004200 */
[----:B------:R3:W4:Y:S02]  /*1e340*/  MUFU.EX2 R245, R0 ;  /* 0x0000000000f57308 */ /* 0x0007240000000800 */
[--C-:B---3--:R-:W-:Y:S01]  /*1e350*/  FFMA.FTZ R0, R14, c[0x0][0x2d0], -R164.reuse ;  /* 0x0000b4000e007a23 */ /* 0x108fe200000108a4 */
[----:B----4-:R-:W-:Y:S07]  /*1e360*/  F2FP.PACK_AB R163, R245, R244 ;  /* 0x000000f4f5a3723e */ /* 0x010fee00000000ff */
[----:B------:R3:W-:Y:S02]  /*1e370*/  MUFU.EX2 R238, R0 ;  /* 0x0000000000ee7308 */ /* 0x0007e40000000800 */
[--C-:B---3--:R-:W-:Y:S08]  /*1e380*/  FFMA.FTZ R0, R16, c[0x0][0x2d0], -R164.reuse ;  /* 0x0000b40010007a23 */ /* 0x108ff000000108a4 */
[----:B------:R3:W-:Y:S02]  /*1e390*/  MUFU.EX2 R239, R0 ;  /* 0x0000000000ef7308 */ /* 0x0007e40000000800 */
[----:B---3--:R-:W-:Y:S08]  /*1e3a0*/  FFMA.FTZ R0, R18, c[0x0][0x2d0], -R164 ;  /* 0x0000b40012007a23 */ /* 0x008ff000000108a4 */
[----:B------:R3:W-:Y:S02]  /*1e3b0*/  MUFU.EX2 R241, R0 ;  /* 0x0000000000f17308 */ /* 0x0007e40000000800 */
[----:B---3--:R-:W-:Y:S04]  /*1e3c0*/  FADD.FTZ R0, -R3, R101 ;  /* 0x0000006503007221 */ /* 0x008fe80000010100 */
[----:B------:R-:W-:Y:S04]  /*1e3d0*/  FMUL.FTZ R0, R0, c[0x0][0x2d0] ;  /* 0x0000b40000007a20 */ /* 0x000fe80000410000 */
[----:B------:R3:W4:Y:S02]  /*1e3e0*/  MUFU.EX2 R101, R0 ;  /* 0x0000000000657308 */ /* 0x0007240000000800 */
[----:B---3--:R-:W-:Y:S02]  /*1e3f0*/  FADD.FTZ R0, -R4, R103 ;  /* 0x0000006704007221 */ /* 0x008fe40000010100 */
[----:B------:R-:W-:Y:S02]  /*1e400*/  FFMA.FTZ R4, R13, c[0x0][0x2d0], -R165 ;  /* 0x0000b4000d047a23 */ /* 0x000fe400000108a5 */
[----:B------:R-:W-:Y:S04]  /*1e410*/  FMUL.FTZ R0, R0, c[0x0][0x2d0] ;  /* 0x0000b40000007a20 */ /* 0x000fe80000410000 */
[----:B------:R3:W-:Y:S01]  /*1e420*/  MUFU.EX2 R235, R4 ;  /* 0x0000000400eb7308 */ /* 0x0007e20000000800 */
[C---:B----4-:R-:W-:Y:S02]  /*1e430*/  FMUL.FTZ R16, R101.reuse, R124 ;  /* 0x0000007c65107220 */ /* 0x050fe40000410000 */
[C---:B------:R-:W-:Y:S02]  /*1e440*/  FMUL.FTZ R17, R101.reuse, R125 ;  /* 0x0000007d65117220 */ /* 0x040fe40000410000 */
[C---:B------:R-:W-:Y:S02]  /*1e450*/  FMUL.FTZ R32, R101.reuse, R140 ;  /* 0x0000008c65207220 */ /* 0x040fe40000410000 */
[C---:B------:R-:W-:Y:S02]  /*1e460*/  FMUL.FTZ R33, R101.reuse, R141 ;  /* 0x0000008d65217220 */ /* 0x040fe40000410000 */
[C---:B------:R-:W-:Y:S01]  /*1e470*/  FMUL.FTZ R52, R101.reuse, R52 ;  /* 0x0000003465347220 */ /* 0x040fe20000410000 */
[----:B------:R4:W5:Y:S01]  /*1e480*/  MUFU.EX2 R100, R0 ;  /* 0x0000000000647308 */ /* 0x0009620000000800 */
[C---:B------:R-:W-:Y:S02]  /*1e490*/  FMUL.FTZ R53, R101.reuse, R53 ;  /* 0x0000003565357220 */ /* 0x040fe40000410000 */
[C---:B------:R-:W-:Y:S02]  /*1e4a0*/  FMUL.FTZ R64, R101.reuse, R64 ;  /* 0x0000004065407220 */ /* 0x040fe40000410000 */
[C---:B------:R-:W-:Y:S02]  /*1e4b0*/  FMUL.FTZ R65, R101.reuse, R65 ;  /* 0x0000004165417220 */ /* 0x040fe40000410000 */
[C---:B------:R-:W-:Y:S02]  /*1e4c0*/  FMUL.FTZ R68, R101.reuse, R68 ;  /* 0x0000004465447220 */ /* 0x040fe40000410000 */
[C---:B------:R-:W-:Y:S02]  /*1e4d0*/  FMUL.FTZ R69, R101.reuse, R69 ;  /* 0x0000004565457220 */ /* 0x040fe40000410000 */
[C---:B------:R-:W-:Y:S02]  /*1e4e0*/  FMUL.FTZ R80, R101.reuse, R80 ;  /* 0x0000005065507220 */ /* 0x040fe40000410000 */
[C---:B------:R-:W-:Y:S02]  /*1e4f0*/  FMUL.FTZ R81, R101.reuse, R81 ;  /* 0x0000005165517220 */ /* 0x040fe40000410000 */
[----:B---3--:R-:W-:Y:S01]  /*1e500*/  FMUL.FTZ R4, R101, R112 ;  /* 0x0000007065047220 */ /* 0x008fe20000410000 */
[----:B------:R-:W-:Y:S01]  /*1e510*/  F2FP.PACK_AB R112, R239, R238 ;  /* 0x000000eeef70723e */ /* 0x000fe200000000ff */
[C---:B------:R-:W-:Y:S02]  /*1e520*/  FMUL.FTZ R96, R101.reuse, R96 ;  /* 0x0000006065607220 */ /* 0x040fe40000410000 */
[C---:B------:R-:W-:Y:S02]  /*1e530*/  FMUL.FTZ R97, R101.reuse, R97 ;  /* 0x0000006165617220 */ /* 0x040fe40000410000 */
[C---:B------:R-:W-:Y:S02]  /*1e540*/  FMUL.FTZ R84, R101.reuse, R84 ;  /* 0x0000005465547220 */ /* 0x040fe40000410000 */
[----:B------:R-:W-:Y:S02]  /*1e550*/  FMUL.FTZ R85, R101, R85 ;  /* 0x0000005565557220 */ /* 0x000fe40000410000 */
[----:B----4-:R-:W-:Y:S02]  /*1e560*/  FADD.FTZ R0, -R5, R107 ;  /* 0x0000006b05007221 */ /* 0x010fe40000010100 */
[--C-:B------:R-:W-:Y:S02]  /*1e570*/  FFMA.FTZ R5, R8, c[0x0][0x2d0], -R165.reuse ;  /* 0x0000b40008057a23 */ /* 0x100fe400000108a5 */
[----:B------:R-:W-:Y:S02]  /*1e580*/  FMUL.FTZ R0, R0, c[0x0][0x2d0] ;  /* 0x0000b40000007a20 */ /* 0x000fe40000410000 */
[----:B------:R3:W4:Y:S01]  /*1e590*/  MUFU.EX2 R179, R5 ;  /* 0x0000000500b37308 */ /* 0x0007220000000800 */
[C---:B-----5:R-:W-:Y:S01]  /*1e5a0*/  FMUL.FTZ R6, R100.reuse, R114 ;  /* 0x0000007264067220 */ /* 0x060fe20000410000 */
[----:B------:R-:W-:Y:S01]  /*1e5b0*/  F2FP.PACK_AB R114, R241, R240 ;  /* 0x000000f0f172723e */ /* 0x000fe200000000ff */
[C---:B------:R-:W-:Y:S02]  /*1e5c0*/  FMUL.FTZ R7, R100.reuse, R115 ;  /* 0x0000007364077220 */ /* 0x040fe40000410000 */
[C---:B------:R-:W-:Y:S02]  /*1e5d0*/  FMUL.FTZ R18, R100.reuse, R126 ;  /* 0x0000007e64127220 */ /* 0x040fe40000410000 */
[C---:B------:R-:W-:Y:S02]  /*1e5e0*/  FMUL.FTZ R19, R100.reuse, R127 ;  /* 0x0000007f64137220 */ /* 0x040fe40000410000 */
[----:B------:R-:W-:Y:S01]  /*1e5f0*/  LDSM.16.MT88.4 R124, [R210+0x1c80] ;  /* 0x001c8000d27c783b */ /* 0x000fe20000004200 */
[----:B------:R5:W2:Y:S01]  /*1e600*/  MUFU.EX2 R3, R0 ;  /* 0x0000000000037308 */ /* 0x000aa20000000800 */
[C---:B------:R-:W-:Y:S02]  /*1e610*/  FMUL.FTZ R34, R100.reuse, R142 ;  /* 0x0000008e64227220 */ /* 0x040fe40000410000 */
[C---:B------:R-:W-:Y:S02]  /*1e620*/  FMUL.FTZ R35, R100.reuse, R143 ;  /* 0x0000008f64237220 */ /* 0x040fe40000410000 */
[C---:B------:R-:W-:Y:S02]  /*1e630*/  FMUL.FTZ R50, R100.reuse, R158 ;  /* 0x0000009e64327220 */ /* 0x040fe40000410000 */
[----:B------:R-:W-:Y:S01]  /*1e640*/  LDSM.16.MT88.4 R140, [R210+0x2080] ;  /* 0x00208000d28c783b */ /* 0x000fe20000004200 */
[C---:B------:R-:W-:Y:S02]  /*1e650*/  FMUL.FTZ R51, R100.reuse, R159 ;  /* 0x0000009f64337220 */ /* 0x040fe40000410000 */
[C---:B------:R-:W-:Y:S02]  /*1e660*/  FMUL.FTZ R54, R100.reuse, R54 ;  /* 0x0000003664367220 */ /* 0x040fe40000410000 */
[C---:B------:R-:W-:Y:S02]  /*1e670*/  FMUL.FTZ R55, R100.reuse, R55 ;  /* 0x0000003764377220 */ /* 0x040fe40000410000 */
[----:B---3--:R-:W-:Y:S01]  /*1e680*/  FMUL.FTZ R5, R101, R113 ;  /* 0x0000007165057220 */ /* 0x008fe20000410000 */
[----:B----4-:R-:W-:Y:S01]  /*1e690*/  F2FP.PACK_AB R113, R235, R179 ;  /* 0x000000b3eb71723e */ /* 0x010fe200000000ff */
[C---:B------:R-:W-:Y:S02]  /*1e6a0*/  FMUL.FTZ R66, R100.reuse, R66 ;  /* 0x0000004264427220 */ /* 0x040fe40000410000 */
[C---:B------:R-:W-:Y:S02]  /*1e6b0*/  FMUL.FTZ R67, R100.reuse, R67 ;  /* 0x0000004364437220 */ /* 0x040fe40000410000 */
[C---:B------:R-:W-:Y:S01]  /*1e6c0*/  FMUL.FTZ R70, R100.reuse, R70 ;  /* 0x0000004664467220 */ /* 0x040fe20000410000 */
[-C--:B-1----:R-:W-:Y:S01]  /*1e6d0*/  HMMA.16816.F32 R4, R160, R20.reuse, R4 ;  /* 0x00000014a004723c */ /* 0x082fe20000001804 */
[----:B------:R-:W-:Y:S02]  /*1e6e0*/  FMUL.FTZ R71, R100, R71 ;  /* 0x0000004764477220 */ /* 0x000fe40000410000 */
[----:B-----5:R-:W-:Y:S02]  /*1e6f0*/  FFMA.FTZ R0, R11, c[0x0][0x2d0], -R165 ;  /* 0x0000b4000b007a23 */ /* 0x020fe400000108a5 */
[C---:B--2---:R-:W-:Y:S02]  /*1e700*/  FMUL.FTZ R8, R3.reuse, R116 ;  /* 0x0000007403087220 */ /* 0x044fe40000410000 */
        /* <DEDUP_REMOVED lines=168> */
[----:B------:R-:W2:Y:S01]  /*1f190*/  LDL.LU R196, [R1+0xc] ;  /* 0x00000c0001c47983 */ /* 0x000ea20000300800 */
        /* <DEDUP_REMOVED lines=11> */
[----:B------:R-:W-:Y:S01]  /*1f250*/  FFMA.FTZ R111, R192, c[0x0][0x2d0], -R111 ;  /* 0x0000b400c06f7a23 */ /* 0x000fe2000001086f */
[----:B----4-:R-:W-:Y:S03]  /*1f260*/  F2FP.PACK_AB R110, R188, R189 ;  /* 0x000000bdbc6e723e */ /* 0x010fe600000000ff */
[C---:B------:R-:W-:Y:S03]  /*1f270*/  HMMA.16816.F32 R80, R112.reuse, R126, R80 ;  /* 0x0000007e7050723c */ /* 0x040fe60000001850 */
[----:B------:R-:W4:Y:S05]  /*1f280*/  MUFU.EX2 R184, R111 ;  /* 0x0000006f00b87308 */ /* 0x000f2a0000000800 */
[-C--:B------:R-:W-:Y:S08]  /*1f290*/  HMMA.16816.F32 R84, R112, R128.reuse, R84 ;  /* 0x000000807054723c */ /* 0x080ff00000001854 */
[C---:B------:R-:W-:Y:S01]  /*1f2a0*/  HMMA.16816.F32 R88, R120.reuse, R128, R88 ;  /* 0x000000807858723c */ /* 0x040fe20000001858 */
[--C-:B-1----:R-:W-:Y:S04]  /*1f2b0*/  FFMA.FTZ R2, R186, c[0x0][0x2d0], -R164.reuse ;  /* 0x0000b400ba027a23 */ /* 0x102fe800000108a4 */
        /* <DEDUP_REMOVED lines=34> */
[----:B--2---:R-:W-:Y:S07]  /*1f4e0*/  FFMA.FTZ R3, R3, R196, R238 ;  /* 0x000000c403037223 */ /* 0x004fee00000100ee */
[C---:B------:R-:W-:Y:S01]  /*1f4f0*/  HMMA.16816.F32 R148, R160.reuse, R156, R40 ;  /* 0x0000009ca094723c */ /* 0x040fe20000001828 */
[----:B------:R-:W-:Y:S03]  /*1f500*/  FADD.FTZ R3, R239, R3 ;  /* 0x00000003ef037221 */ /* 0x000fe60000010000 */
[----:B-----5:R-:W-:Y:S02]  /*1f510*/  FFMA.FTZ R100, R100, R195, R242 ;  /* 0x000000c364647223 */ /* 0x020fe400000100f2 */
[----:B------:R-:W-:Y:S02]  /*1f520*/  FADD.FTZ R8, R240, R3 ;  /* 0x00000003f0087221 */ /* 0x000fe40000010000 */
[-C--:B------:R-:W-:Y:S01]  /*1f530*/  HMMA.16816.F32 R152, R160, R158.reuse, R44 ;  /* 0x0000009ea098723c */ /* 0x080fe2000000182c */
[----:B------:R-:W-:Y:S03]  /*1f540*/  FFMA.FTZ R3, R0, R252, R179 ;  /* 0x000000fc00037223 */ /* 0x000fe600000100b3 */
[----:B------:R-:W-:Y:S02]  /*1f550*/  FADD.FTZ R0, R241, R8 ;  /* 0x00000008f1007221 */ /* 0x000fe40000010000 */
[----:B------:R-:W-:Y:S02]  /*1f560*/  FADD.FTZ R100, R243, R100 ;  /* 0x00000064f3647221 */ /* 0x000fe40000010000 */
[C---:B------:R-:W-:Y:S01]  /*1f570*/  HMMA.16816.F32 R156, R108.reuse, R158, R48 ;  /* 0x0000009e6c9c723c */ /* 0x040fe20000001830 */
[----:B------:R-:W-:Y:S03]  /*1f580*/  FADD.FTZ R8, R205, R0 ;  /* 0x00000000cd087221 */ /* 0x000fe60000010000 */
[----:B------:R-:W-:Y:S02]  /*1f590*/  FADD.FTZ R100, R244, R100 ;  /* 0x00000064f4647221 */ /* 0x000fe40000010000 */
[----:B------:R-:W-:Y:S02]  /*1f5a0*/  FADD.FTZ R3, R235, R3 ;  /* 0x00000003eb037221 */ /* 0x000fe40000010000 */
[-C--:B-1----:R-:W-:Y:S01]  /*1f5b0*/  HMMA.16816.F32 R52, R108, R164.reuse, R52 ;  /* 0x000000a46c34723c */ /* 0x082fe20000001834 */
[----:B---3--:R-:W-:Y:S03]  /*1f5c0*/  FFMA.FTZ R101, R101, R191, R246 ;  /* 0x000000bf65657223 */ /* 0x008fe600000100f6 */
[----:B------:R-:W-:Y:S02]  /*1f5d0*/  FADD.FTZ R3, R236, R3 ;  /* 0x00000003ec037221 */ /* 0x000fe40000010000 */
[----:B------:R-:W-:Y:S01]  /*1f5e0*/  FADD.FTZ R2, R247, R101 ;  /* 0x00000065f7027221 */ /* 0x000fe20000010000 */
[----:B------:R-:W-:Y:S01]  /*1f5f0*/  MOV R101, R106 ;  /* 0x0000006a00657202 */ /* 0x000fe20000000f00 */
[C---:B------:R-:W-:Y:S01]  /*1f600*/  HMMA.16816.F32 R56, R160.reuse, R164, R56 ;  /* 0x000000a4a038723c */ /* 0x040fe20000001838 */
[----:B------:R-:W-:Y:S03]  /*1f610*/  FADD.FTZ R3, R237, R3 ;  /* 0x00000003ed037221 */ /* 0x000fe60000010000 */
[----:B------:R-:W-:Y:S02]  /*1f620*/  FADD.FTZ R2, R248, R2 ;  /* 0x00000002f8027221 */ /* 0x000fe40000010000 */
[----:B------:R-:W-:Y:S02]  /*1f630*/  FADD.FTZ R3, R201, R3 ;  /* 0x00000003c9037221 */ /* 0x000fe40000010000 */
[-C--:B------:R-:W-:Y:S01]  /*1f640*/  HMMA.16816.F32 R60, R160, R166.reuse, R60 ;  /* 0x000000a6a03c723c */ /* 0x080fe2000000183c */
[----:B------:R-:W-:Y:S03]  /*1f650*/  FADD.FTZ R9, R249, R2 ;  /* 0x00000002f9097221 */ /* 0x000fe60000010000 */
[----:B------:R-:W-:Y:S02]  /*1f660*/  FADD.FTZ R3, R176, R3 ;  /* 0x00000003b0037221 */ /* 0x000fe40000010000 */
[----:B------:R-:W-:Y:S01]  /*1f670*/  FADD.FTZ R2, R245, R100 ;  /* 0x00000064f5027221 */ /* 0x000fe20000010000 */
[-C--:B------:R-:W-:Y:S01]  /*1f680*/  MOV R100, R102.reuse ;  /* 0x0000006600647202 */ /* 0x080fe20000000f00 */
[C---:B------:R-:W-:Y:S01]  /*1f690*/  HMMA.16816.F32 R64, R108.reuse, R166, R64 ;  /* 0x000000a66c40723c */ /* 0x040fe20000001840 */
[----:B------:R-:W-:Y:S03]  /*1f6a0*/  FADD.FTZ R3, R174, R3 ;  /* 0x00000003ae037221 */ /* 0x000fe60000010000 */
[----:B------:R-:W-:Y:S02]  /*1f6b0*/  FADD.FTZ R10, R232, R2 ;  /* 0x00000002e80a7221 */ /* 0x000fe40000010000 */
[----:B------:R-:W-:Y:S02]  /*1f6c0*/  FADD.FTZ R3, R175, R3 ;  /* 0x00000003af037221 */ /* 0x000fe40000010000 */
[-C--:B------:R-:W-:Y:S01]  /*1f6d0*/  HMMA.16816.F32 R68, R108, R168.reuse, R68 ;  /* 0x000000a86c44723c */ /* 0x080fe20000001844 */
[----:B------:R-:W-:Y:S03]  /*1f6e0*/  FADD.FTZ R0, R231, R10 ;  /* 0x0000000ae7007221 */ /* 0x000fe60000010000 */
[----:B------:R-:W-:Y:S04]  /*1f6f0*/  FADD.FTZ R9, R234, R9 ;  /* 0x00000009ea097221 */ /* 0x000fe80000010000 */
        /* <DEDUP_REMOVED lines=41> */
.L_x_547:
[----:B------:R-:W2:Y:S04]  /*1f990*/  LDL.LU R0, [R1+0x8] ;  /* 0x0000080001007983 */ /* 0x000ea80000300800 */
[----:B------:R-:W3:Y:S04]  /*1f9a0*/  LDL.LU R3, [R1+0x4] ;  /* 0x0000040001037983 */ /* 0x000ee80000300800 */
        /* <DEDUP_REMOVED lines=151> */
.L_x_439:
[----:B-1----:R-:W-:Y:S05]  /*20320*/  @P4 BRA `(.L_x_569) ;  /* 0x0000176000004947 */ /* 0x002fea0003800000 */
[----:B------:R-:W3:Y:S01]  /*20330*/  LDL R63, [R1+0x48] ;  /* 0x00004800013f7983 */ /* 0x000ee20000100800 */
        /* <DEDUP_REMOVED lines=80> */
[----:B--2---:R-:W-:-:S02]  /*20840*/  F2FP.PACK_AB R8, R87, R86 ;  /* 0x000000565708723e */ /* 0x004fc400000000ff */
        /* <DEDUP_REMOVED lines=54> */
[----:B---3--:R-:W-:-:S03]  /*20bb0*/  IMAD.WIDE R6, R63, R2, c[0x0][0x500] ;  /* 0x000140003f067625 */ /* 0x008fc600078e0202 */
[----:B------:R-:W-:Y:S06]  /*20bc0*/  BAR.SYNC.DEFER_BLOCKING 0x1, 0x80 ;  /* 0x0042000000007b1d */ /* 0x000fec0000010000 */
[----:B------:R-:W3:Y:S01]  /*20bd0*/  @P1 LDG.E R0, [R6.64] ;  /* 0x0000000c06001981 */ /* 0x000ee2000c1e1900 */
[----:B------:R-:W-:Y:S02]  /*20be0*/  IMAD.MOV.U32 R24, RZ, RZ, c[0x0][0x388] ;  /* 0x0000e200ff187624 */ /* 0x000fe400078e00ff */
[----:B--2---:R-:W-:-:S05]  /*20bf0*/  @P0 IMAD.WIDE R2, R63, R2, c[0x0][0x508] ;  /* 0x000142003f020625 */ /* 0x004fca00078e0202 */
[----:B------:R2:W5:Y:S02]  /*20c00*/  @P0 LDG.E R24, [R2.64] ;  /* 0x0000000c02180981 */ /* 0x000564000c1e1900 */
[----:B--2---:R-:W-:Y:S02]  /*20c10*/  CS2R R2, SRZ ;  /* 0x0000000000027805 */ /* 0x004fe4000001ff00 */
[--C-:B---3--:R-:W-:Y:S01]  /*20c20*/  @P1 SHF.R.S32.HI R3, RZ, 0x1f, R0.reuse ;  /* 0x0000001fff031819 */ /* 0x108fe20000011400 */
[----:B------:R-:W-:Y:S01]  /*20c30*/  @P1 IMAD.MOV.U32 R2, RZ, RZ, R0 ;  /* 0x000000ffff021224 */ /* 0x000fe200078e0000 */
[----:B------:R-:W-:Y:S05]  /*20c40*/  @P0 BRA `(.L_x_570) ;  /* 0x0000004000000947 */ /* 0x000fea0003800000 */
[----:B-1----:R-:W-:Y:S05]  /*20c50*/  @!P1 BRA `(.L_x_570) ;  /* 0x0000003000009947 */ /* 0x002fea0003800000 */
[----:B------:R-:W2:Y:S04]  /*20c60*/  LDG.E R4, [R6.64] ;  /* 0x0000000c06047981 */ /* 0x000ea8000c1e1900 */
[----:B------:R-:W2:Y:S02]  /*20c70*/  LDG.E R0, [R6.64+0x4] ;  /* 0x0000040c06007981 */ /* 0x000ea4000c1e1900 */
[----:B--2--5:R-:W-:-:S02]  /*20c80*/  IADD3 R24, -R4, R0, RZ ;  /* 0x0000000004187210 */ /* 0x024fc40007ffe1ff */
.L_x_570:
        /* <DEDUP_REMOVED lines=151> */
.L_x_572:
[----:B---3--:R-:W-:Y:S05]  /*21600*/  BSYNC B0 ;  /* 0x0000000000007941 */ /* 0x008fea0003800000 */
.L_x_571:
        /* <DEDUP_REMOVED lines=23> */
.L_x_574:
[----:B------:R-:W-:Y:S05]  /*21780*/  BSYNC B0 ;  /* 0x0000000000007941 */ /* 0x000fea0003800000 */
.L_x_573:
        /* <DEDUP_REMOVED lines=23> */
.L_x_576:
[----:B------:R-:W-:Y:S05]  /*21900*/  BSYNC B0 ;  /* 0x0000000000007941 */ /* 0x000fea0003800000 */
.L_x_575:
        /* <DEDUP_REMOVED lines=24> */
.L_x_569:
[----:B--2---:R-:W2:Y:S01]  /*21a90*/  LDL R8, [R1+0x48] ;  /* 0x0000480001087983 */ /* 0x004ea20000100800 */
        /* <DEDUP_REMOVED lines=18> */
.L_x_577:
        /* <DEDUP_REMOVED lines=43> */
.L_x_579:
[----:B---3--:R-:W-:Y:S05]  /*21e70*/  BSYNC B0 ;  /* 0x0000000000007941 */ /* 0x008fea0003800000 */
.L_x_578:
        /* <DEDUP_REMOVED lines=64> */
.L_x_581:
[----:B------:R-:W-:Y:S05]  /*22280*/  BSYNC B0 ;  /* 0x0000000000007941 */ /* 0x000fea0003800000 */
.L_x_580:
        /* <DEDUP_REMOVED lines=21> */
.L_x_583:
[----:B------:R-:W-:Y:S05]  /*223e0*/  BSYNC B0 ;  /* 0x0000000000007941 */ /* 0x000fea0003800000 */
.L_x_582:
        /* <DEDUP_REMOVED lines=21> */
.L_x_585:
[----:B------:R-:W-:Y:S05]  /*22540*/  BSYNC B0 ;  /* 0x0000000000007941 */ /* 0x000fea0003800000 */
.L_x_584:
        /* <DEDUP_REMOVED lines=22> */
.L_x_492:
[----:B------:R-:W-:Y:S01]  /*226b0*/  IMAD.MOV.U32 R3, RZ, RZ, R28 ;  /* 0x000000ffff037224 */ /* 0x000fe200078e001c */
[----:B------:R-:W-:Y:S02]  /*226c0*/  MOV R7, 0x1 ;  /* 0x0000000100077802 */ /* 0x000fe40000000f00 */
[----:B----4-:R-:W-:Y:S02]  /*226d0*/  MOV R2, 0x226f0 ;  /* 0x000226f000027802 */ /* 0x010fe40000000f00 */
[----:B------:R-:W-:Y:S05]  /*226e0*/  CALL.REL.NOINC `($__internal_2_$__cuda_sm70_shflsync_idx_p) ;  /* 0x0000025000007944 */ /* 0x000fea0003c00000 */
[----:B------:R-:W-:Y:S01]  /*226f0*/  IMAD.MOV.U32 R6, RZ, RZ, R7 ;  /* 0x000000ffff067224 */ /* 0x000fe200078e0007 */
[----:B------:R-:W-:Y:S01]  /*22700*/  MOV R3, R29 ;  /* 0x0000001d00037202 */ /* 0x000fe20000000f00 */
[----:B------:R-:W-:Y:S01]  /*22710*/  IMAD.MOV.U32 R7, RZ, RZ, 0x1 ;  /* 0x00000001ff077424 */ /* 0x000fe200078e00ff */
[----:B------:R-:W-:Y:S02]  /*22720*/  MOV R2, 0x22740 ;  /* 0x0002274000027802 */ /* 0x000fe40000000f00 */
[----:B------:R-:W-:Y:S05]  /*22730*/  CALL.REL.NOINC `($__internal_2_$__cuda_sm70_shflsync_idx_p) ;  /* 0x0000020000007944 */ /* 0x000fea0003c00000 */
[----:B------:R-:W-:Y:S01]  /*22740*/  MOV R2, R7 ;  /* 0x0000000700027202 */ /* 0x000fe20000000f00 */
[----:B------:R-:W-:Y:S05]  /*22750*/  BRA `(.L_x_586) ;  /* 0xfffecd4000007947 */ /* 0x000fea000383ffff */
.L_x_519:
[----:B-1----:R-:W-:Y:S02]  /*22760*/  MOV R7, 0x1 ;  /* 0x0000000100077802 */ /* 0x002fe40000000f00 */
[----:B------:R-:W-:Y:S02]  /*22770*/  MOV R2, 0x22790 ;  /* 0x0002279000027802 */ /* 0x000fe40000000f00 */
[----:B------:R-:W-:Y:S05]  /*22780*/  CALL.REL.NOINC `($__internal_2_$__cuda_sm70_shflsync_idx_p) ;  /* 0x000001b000007944 */ /* 0x000fea0003c00000 */
[----:B------:R-:W-:Y:S01]  /*22790*/  MOV R3, R10 ;  /* 0x0000000a00037202 */ /* 0x000fe20000000f00 */
[----:B------:R-:W-:Y:S01]  /*227a0*/  IMAD.MOV.U32 R4, RZ, RZ, R7 ;  /* 0x000000ffff047224 */ /* 0x000fe200078e0007 */
[----:B------:R-:W-:Y:S01]  /*227b0*/  MOV R2, 0x227e0 ;  /* 0x000227e000027802 */ /* 0x000fe20000000f00 */
[----:B------:R-:W-:Y:S02]  /*227c0*/  IMAD.MOV.U32 R7, RZ, RZ, 0x1 ;  /* 0x00000001ff077424 */ /* 0x000fe400078e00ff */
[----:B------:R-:W-:Y:S05]  /*227d0*/  CALL.REL.NOINC `($__internal_2_$__cuda_sm70_shflsync_idx_p) ;  /* 0x0000016000007944 */ /* 0x000fea0003c00000 */
[----:B------:R-:W-:Y:S01]  /*227e0*/  MOV R0, R7 ;  /* 0x0000000700007202 */ /* 0x000fe20000000f00 */
[----:B------:R-:W-:-:S05]  /*227f0*/  BRA `(.L_x_587) ;  /* 0xffff119000007947 */ /* 0x000fca000383ffff */
.L_x_544:
        /* <DEDUP_REMOVED lines=10> */
.L_x_550:
        /* <DEDUP_REMOVED lines=10> */
        .weak           $__internal_2_$__cuda_sm70_shflsync_idx_p
        .type           $__internal_2_$__cuda_sm70_shflsync_idx_p,@function
        .size           $__internal_2_$__cuda_sm70_shflsync_idx_p,(.L_x_862 - $__internal_2_$__cuda_sm70_shflsync_idx_p)
$__internal_2_$__cuda_sm70_shflsync_idx_p:
[----:B------:R-:W-:Y:S02]  /*22940*/  MOV R25, 0xffffffff ;  /* 0xffffffff00197802 */ /* 0x000fe40000000f00 */
[----:B------:R-:W-:-:S02]  /*22950*/  MOV R24, 0x1c1f ;  /* 0x00001c1f00187802 */ /* 0x000fc40000000f00 */
[----:B------:R-:W-:Y:S04]  /*22960*/  WARPSYNC R25 ;  /* 0x0000001900007348 */ /* 0x000fe80003800000 */
[----:B------:R1:W2:Y:S02]  /*22970*/  SHFL.IDX PT, R7, R3, R7, R24 ;  /* 0x0000000703077389 */ /* 0x0002a400000e0018 */
[----:B-1----:R-:W-:-:S04]  /*22980*/  MOV R3, 0x0 ;  /* 0x0000000000037802 */ /* 0x002fc80000000f00 */
[----:B--2---:R-:W-:Y:S05]  /*22990*/  RET.REL.NODEC R2 `(_ZN7cutlass13device_kernelIN5flash19enable_sm80_to_sm89INS1_16FlashAttnFwdSm80INS1_25CollectiveMainloopFwdSm80ILi4ELi1ELb0EN4cute5tupleIJNS5_1CILi128EEENS7_ILi48EEENS7_ILi96EEEEEELi96ENS_6half_tEfNS_4arch4Sm80ELb0ELb1ELb1ELb1ELb1ELb1ELb1ELb0EEENS1_21CollectiveEpilogueFwdINS6_IJS8_SA_S9_EEENS6_IJNS7_ILi1EEESI_SI_EEESC_SE_Li128ELb1ELb1ELb0ELb0EEENS1_19SingleTileSchedulerILb1ELb0ELb1ELi128EEEEEEEEEvNT_6ParamsE) ;  /* 0xfffdd66002007950 */ /* 0x004fea0003c3ffff */
.L_x_590:
        /* <DEDUP_REMOVED lines=14> */
.L_x_862:


//--------------------- .text._ZN7cutlass13device_kernelIN5flash19enable_sm80_to_sm89INS1_16FlashAttnFwdSm80INS1_25CollectiveMainloopFwdSm80ILi4ELi1ELb0EN4cute5tupleIJNS5_1CILi128EEENS7_ILi64EEENS7_ILi96EEEEEELi96ENS_6half_tEfNS_4arch4Sm80ELb1ELb0ELb1ELb0ELb1ELb0ELb1ELb0EEENS1_21CollectiveEpilogueFwdINS6_IJS8_SA_S9_EEENS6_IJNS7_ILi1EEESI_SI_EEESC_SE_Li128ELb0ELb1ELb0ELb0EEENS1_30DynamicPersistentTileSchedulerILi128ELi128ELb0ELb1ELb0EEEEEEEEEvNT_6ParamsE --------------------------
	.section	.text._ZN7cutlass13device_kernelIN5flash19enable_sm80_to_sm89INS1_16FlashAttnFwdSm80INS1_25CollectiveMainloopFwdSm80ILi4ELi1ELb0EN4cute5tupleIJNS5_1CILi128EEENS7_ILi64EEENS7_ILi96EEEEEELi96ENS_6half_tEfNS_4arch4Sm80ELb1ELb0ELb1ELb0ELb1ELb0ELb1ELb0EEENS1_21CollectiveEpilogueFwdINS6_IJS8_SA_S9_EEENS6_IJNS7_ILi1EEESI_SI_EEESC_SE_Li128ELb0ELb1ELb0ELb0EEENS1_30DynamicPersistentTileSchedulerILi128ELi128ELb0ELb1ELb0EEEEEEEEEvNT_6ParamsE,"ax",@progbits
	.sectioninfo	@"SHI_REGISTERS=255"
	.align	128
.text._ZN7cutlass13device_kernelIN5flash19enable_sm80_to_sm89INS1_16FlashAttnFwdSm80INS1_25CollectiveMainloopFwdSm80ILi4ELi1ELb0EN4cute5tupleIJNS5_1CILi128EEENS7_ILi64EEENS7_ILi96EEEEEELi96ENS_6half_tEfNS_4arch4Sm80ELb1ELb0ELb1ELb0ELb1ELb0ELb1ELb0EEENS1_21CollectiveEpilogueFwdINS6_IJS8_SA_S9_EEENS6_IJNS7_ILi1EEESI_SI_EEESC_SE_Li128ELb0ELb1ELb0ELb0EEENS1_30DynamicPersistentTileSchedulerILi128ELi128ELb0ELb1ELb0EEEEEEEEEvNT_6ParamsE:
        .type           _ZN7cutlass13device_kernelIN5flash19enable_sm80_to_sm89INS1_16FlashAttnFwdSm80INS1_25CollectiveMainloopFwdSm80ILi4ELi1ELb0EN4cute5tupleIJNS5_1CILi128EEENS7_ILi64EEENS7_ILi96EEEEEELi96ENS_6half_tEfNS_4arch4Sm80ELb1ELb0ELb1ELb0ELb1ELb0ELb1ELb0EEENS1_21CollectiveEpilogueFwdINS6_IJS8_SA_S9_EEENS6_IJNS7_ILi1EEESI_SI_EEESC_SE_Li128ELb0ELb1ELb0ELb0EEENS1_30DynamicPersistentTileSchedulerILi128ELi128ELb0ELb1ELb0EEEEEEEEEvNT_6ParamsE,@function
        .size           _ZN7cutlass13device_kernelIN5flash19enable_sm80_to_sm89INS1_16FlashAttnFwdSm80INS1_25CollectiveMainloopFwdSm80ILi4ELi1ELb0EN4cute5tupleIJNS5_1CILi128EEENS7_ILi64EEENS7_ILi96EEEEEELi96ENS_6half_tEfNS_4arch4Sm80ELb1ELb0ELb1ELb0ELb1ELb0ELb1ELb0EEENS1_21CollectiveEpilogueFwdINS6_IJS8_SA_S9_EEENS6_IJNS7_ILi1EEESI_SI_EEESC_SE_Li128ELb0ELb1ELb0ELb0EEENS1_30DynamicPersistentTileSchedulerILi128ELi128ELb0ELb1ELb0EEEEEEEEEvNT_6ParamsE,(.L_x_864 - _ZN7cutlass13device_kernelIN5flash19enable_sm80_to_sm89INS1_16FlashAttnFwdSm80INS1_25CollectiveMainloopFwdSm80ILi4ELi1ELb0EN4cute5tupleIJNS5_1CILi128EEENS7_ILi64EEENS7_ILi96EEEEEELi96ENS_6half_tEfNS_4arch4Sm80ELb1ELb0ELb1ELb0ELb1ELb0ELb1ELb0EEENS1_21CollectiveEpilogueFwdINS6_IJS8_SA_S9_EEENS6_IJNS7_ILi1EEESI_SI_EEESC_SE_Li128ELb0ELb1ELb0ELb0EEENS1_30DynamicPersistentTileSchedulerILi128ELi128ELb0ELb1ELb0EEEEEEEEEvNT_6ParamsE)
        .other          _ZN7cutlass13device_kernelIN5flash19enable_sm80_to_sm89INS1_16FlashAttnFwdSm80INS1_25CollectiveMainloopFwdSm80ILi4ELi1ELb0EN4cute5tupleIJNS5_1CILi128EEENS7_ILi64EEENS7_ILi96EEEEEELi96ENS_6half_tEfNS_4arch4Sm80ELb1ELb0ELb1ELb0ELb1ELb0ELb1ELb0EEENS1_21CollectiveEpilogueFwdINS6_IJS8_SA_S9_EEENS6_IJNS7_ILi1EEESI_SI_EEESC_SE_Li128ELb0ELb1ELb0ELb0EEENS1_30DynamicPersistentTileSchedulerILi128ELi128ELb0ELb1ELb0EEEEEEEEEvNT_6ParamsE,@"STO_CUDA_ENTRY STV_DEFAULT"
_ZN7cutlass13device_kernelIN5flash19enable_sm80_to_sm89INS1_16FlashAttnFwdSm80INS1_25CollectiveMainloopFwdSm80ILi4ELi1ELb0EN4cute5tupleIJNS5_1CILi128EEENS7_ILi64EEENS7_ILi96EEEEEELi96ENS_6half_tEfNS_4arch4Sm80ELb1ELb0ELb1ELb0ELb1ELb0ELb1ELb0EEENS1_21CollectiveEpilogueFwdINS6_IJS8_SA_S9_EEENS6_IJNS7_ILi1EEESI_SI_EEESC_SE_Li128ELb0ELb1ELb0ELb0EEENS1_30DynamicPersistentTileSchedulerILi128ELi128ELb0ELb1ELb0EEEEEEEEEvNT_6ParamsE:
[----:B------:R-:W-:-:S03]  /*0000*/  MOV R1, c[0x0][0x28] ;  /* 0x00000a0000017a02 */ /* 0x000fc60000000f00 */
[----:B------:R-:W1:Y:S01]  /*0010*/  S2R R24, SR_TID.X ;  /* 0x0000000000187919 */ /* 0x000e620000002100 */
[----:B------:R-:W-:-:S03]  /*0020*/  IADD3 R1, R1, -0x90, RZ ;  /* 0xffffff7001017810 */ /* 0x000fc60007ffe0ff */
[----:B------:R-:W2:Y:S01]  /*0030*/  S2R R18, SR_CTAID.X ;  /* 0x0000000000127919 */ /* 0x000ea20000002500 */
[----:B-1----:R-:W-:-:S05]  /*0040*/  SHF.R.U32.HI R2, RZ, 0x5, R24 ;  /* 0x00000005ff027819 */ /* 0x002fca0000011618 */
[----:B------:R-:W1:Y:S02]  /*0050*/  SHFL.IDX PT, R0, R2, RZ, 0x1f ;  /* 0x00001fff02007589 */ /* 0x000e6400000e0000 */
[----:B-1----:R-:W-:Y:S02]  /*0060*/  ISETP.GE.AND P0, PT, R0, 0x1, PT ;  /* 0x000000010000780c */ /* 0x002fe40003f06270 */
[----:B------:R1:W-:Y:S11]  /*0070*/  STL [R1+0x84], R0 ;  /* 0x0000840001007387 */ /* 0x0003f60000100800 */
[----:B------:R-:W-:Y:S06]  /*0080*/  @P0 BAR.ARV 0x4, 0x80 ;  /* 0x0102000000000b1d */ /* 0x000fec0000002000 */
[----:B--2---:R-:W-:-:S13]  /*0090*/  ISETP.GE.AND P0, PT, R18, c[0x0][0x538], PT ;  /* 0x00014e0012007a0c */ /* 0x004fda0003f06270 */
[----:B------:R-:W-:Y:S05]  /*00a0*/  @P0 EXIT ;  /* 0x000000000000094d */ /* 0x000fea0003800000 */
[----:B-1----:R-:W-:Y:S01]  /*00b0*/  SHF.R.S32.HI R17, RZ, 0x1f, R24 ;  /* 0x0000001fff117819 */ /* 0x002fe20000011418 */
[----:B------:R-:W-:Y:S01]  /*00c0*/  IMAD.MOV.U32 R202, RZ, RZ, 0x20 ;  /* 0x00000020ffca7424 */ /* 0x000fe200078e00ff */
[----:B------:R-:W-:Y:S02]  /*00d0*/  ULDC.64 UR6, c[0x0][0x118] ;  /* 0x0000460000067ab9 */ /* 0x000fe40000000a00 */
[CC--:B------:R-:W-:Y:S02]  /*00e0*/  LEA.HI R16, R17.reuse, R24.reuse, RZ, 0x3 ;  /* 0x0000001811107211 */ /* 0x0c0fe400078f18ff */
[----:B------:R-:W-:Y:S02]  /*00f0*/  LEA.HI R8, R17, R24, RZ, 0x2 ;  /* 0x0000001811087211 */ /* 0x000fe400078f10ff */
[----:B------:R-:W-:Y:S02]  /*0100*/  SHF.R.S32.HI R0, RZ, 0x3, R16 ;  /* 0x00000003ff007819 */ /* 0x000fe40000011410 */
[----:B------:R-:W-:-:S02]  /*0110*/  LOP3.LUT R2, R8, 0xfffffffc, RZ, 0xc0, !PT ;  /* 0xfffffffc08027812 */ /* 0x000fc400078ec0ff */
[----:B------:R-:W-:Y:S01]  /*0120*/  LEA.HI R4, R17, R24, RZ, 0x4 ;  /* 0x0000001811047211 */ /* 0x000fe200078f20ff */
[----:B------:R-:W-:Y:S01]  /*0130*/  IMAD.SHL.U32 R0, R0, 0x40, RZ ;  /* 0x0000004000007824 */ /* 0x000fe200078e00ff */
[----:B------:R-:W-:Y:S01]  /*0140*/  SHF.R.S32.HI R23, RZ, 0x2, R8 ;  /* 0x00000002ff177819 */ /* 0x000fe20000011408 */
[----:B------:R-:W-:Y:S01]  /*0150*/  IMAD.IADD R10, R24, 0x1, -R2 ;  /* 0x00000001180a7824 */ /* 0x000fe200078e0a02 */
[----:B------:R-:W-:Y:S02]  /*0160*/  SHF.R.S32.HI R5, RZ, 0x4, R4 ;  /* 0x00000004ff057819 */ /* 0x000fe40000011404 */
[----:B------:R-:W-:Y:S01]  /*0170*/  LOP3.LUT R0, R0, 0xc0, RZ, 0xc0, !PT ;  /* 0x000000c000007812 */ /* 0x000fe200078ec0ff */
[----:B------:R-:W-:Y:S01]  /*0180*/  IMAD.SHL.U32 R217, R10, 0x8, RZ ;  /* 0x000000080ad97824 */ /* 0x000fe200078e00ff */
[----:B------:R-:W-:Y:S02]  /*0190*/  LEA.HI R3, R4, R5, RZ, 0x1 ;  /* 0x0000000504037211 */ /* 0x000fe400078f08ff */
[----:B------:R-:W-:-:S02]  /*01a0*/  SHF.R.U32.HI R2, RZ, 0x3, R0 ;  /* 0x00000003ff027819 */ /* 0x000fc40000011600 */
[----:B------:R-:W-:Y:S02]  /*01b0*/  LOP3.LUT R0, R0, 0x18, R217, 0xf8, !PT ;  /* 0x0000001800007812 */ /* 0x000fe400078ef8d9 */
[----:B------:R-:W-:Y:S02]  /*01c0*/  LOP3.LUT R3, R3, 0xfffffffe, RZ, 0xc0, !PT ;  /* 0xfffffffe03037812 */ /* 0x000fe400078ec0ff */
[----:B------:R-:W-:Y:S02]  /*01d0*/  LOP3.LUT R7, R0, R2, RZ, 0x3c, !PT ;  /* 0x0000000200077212 */ /* 0x000fe400078e3cff */
[----:B------:R-:W-:Y:S01]  /*01e0*/  LOP3.LUT R0, R4, 0xfffffff0, RZ, 0xc0, !PT ;  /* 0xfffffff004007812 */ /* 0x000fe200078ec0ff */
[----:B------:R-:W-:Y:S01]  /*01f0*/  IMAD.IADD R12, R5, 0x1, -R3 ;  /* 0x00000001050c7824 */ /* 0x000fe200078e0a03 */
[----:B------:R-:W-:Y:S02]  /*0200*/  LOP3.LUT R3, R16, 0xfffffff8, RZ, 0xc0, !PT ;  /* 0xfffffff810037812 */ /* 0x000fe400078ec0ff */
[----:B------:R-:W-:Y:S01]  /*0210*/  LEA.HI R2, R8, R23, RZ, 0x1 ;  /* 0x0000001708027211 */ /* 0x000fe200078f08ff */
[C---:B------:R-:W-:Y:S01]  /*0220*/  IMAD.IADD R0, R24.reuse, 0x1, -R0 ;  /* 0x0000000118007824 */ /* 0x040fe200078e0a00 */
[----:B------:R-:W-:Y:S01]  /*0230*/  LEA.HI R11, R17, R24, RZ, 0x5 ;  /* 0x00000018110b7211 */ /* 0x000fe200078f28ff */
[----:B------:R-:W-:Y:S01]  /*0240*/  IMAD.IADD R3, R24, 0x1, -R3 ;  /* 0x0000000118037824 */ /* 0x000fe200078e0a03 */
[----:B------:R-:W-:-:S02]  /*0250*/  LOP3.LUT R2, R2, 0x7fffffe, RZ, 0xc0, !PT ;  /* 0x07fffffe02027812 */ /* 0x000fc400078ec0ff */
[-C--:B------:R-:W-:Y:S02]  /*0260*/  LEA.HI R6, R0, R0.reuse, RZ, 0x1 ;  /* 0x0000000000067211 */ /* 0x080fe400078f08ff */
[----:B------:R-:W-:Y:S01]  /*0270*/  SHF.R.S32.HI R5, RZ, 0x1f, R0 ;  /* 0x0000001fff057819 */ /* 0x000fe20000011400 */
[----:B------:R-:W-:Y:S01]  /*0280*/  IMAD.IADD R2, R23, 0x1, -R2 ;  /* 0x0000000117027824 */ /* 0x000fe200078e0a02 */
[----:B------:R-:W-:Y:S02]  /*0290*/  LEA.HI R9, R3, R3, RZ, 0x1 ;  /* 0x0000000303097211 */ /* 0x000fe400078f08ff */
[----:B------:R-:W-:Y:S02]  /*02a0*/  SHF.R.S32.HI R203, RZ, 0x5, R11 ;  /* 0x00000005ffcb7819 */ /* 0x000fe4000001140b */
[----:B------:R-:W-:Y:S02]  /*02b0*/  LOP3.LUT R4, R6, 0x7fffffe, RZ, 0xc0, !PT ;  /* 0x07fffffe06047812 */ /* 0x000fe400078ec0ff */
[----:B------:R-:W-:Y:S01]  /*02c0*/  LEA.HI R14, R5, R0, RZ, 0x3 ;  /* 0x00000000050e7211 */ /* 0x000fe200078f18ff */
[----:B------:R-:W-:Y:S01]  /*02d0*/  IMAD R2, R203, 0x8, R2 ;  /* 0x00000008cb027824 */ /* 0x000fe200078e0202 */
[----:B------:R-:W-:Y:S01]  /*02e0*/  LOP3.LUT R5, R9, 0x3fffffe, RZ, 0xc0, !PT ;  /* 0x03fffffe09057812 */ /* 0x000fe200078ec0ff */
[----:B------:R-:W-:Y:S01]  /*02f0*/  IMAD.IADD R13, R0, 0x1, -R4 ;  /* 0x00000001000d7824 */ /* 0x000fe200078e0a04 */
[----:B------:R-:W-:-:S02]  /*0300*/  LEA.HI R0, R10, R10, RZ, 0x1 ;  /* 0x0000000a0a007211 */ /* 0x000fc400078f08ff */
[----:B------:R-:W-:Y:S01]  /*0310*/  SHF.R.S32.HI R4, RZ, 0x1f, R11 ;  /* 0x0000001fff047819 */ /* 0x000fe2000001140b */
[----:B------:R-:W-:Y:S01]  /*0320*/  IMAD.IADD R200, R3, 0x1, -R5 ;  /* 0x0000000103c87824 */ /* 0x000fe200078e0a05 */
[----:B------:R-:W-:Y:S01]  /*0330*/  SHF.R.S32.HI R5, RZ, 0x1f, R8 ;  /* 0x0000001fff057819 */ /* 0x000fe20000011408 */
[----:B------:R-:W-:Y:S01]  /*0340*/  IMAD.U32 R3, R2, 0x20, R7 ;  /* 0x0000002002037824 */ /* 0x000fe200078e0007 */
[C---:B------:R-:W-:Y:S01]  /*0350*/  LOP3.LUT R2, R0.reuse, 0x1ffffffe, RZ, 0xc0, !PT ;  /* 0x1ffffffe00027812 */ /* 0x040fe200078ec0ff */
[----:B------:R-:W-:Y:S01]  /*0360*/  IMAD.SHL.U32 R0, R0, 0x20, RZ ;  /* 0x0000002000007824 */ /* 0x000fe200078e00ff */
[----:B------:R-:W-:Y:S01]  /*0370*/  LOP3.LUT R7, R11, 0xffffffe0, RZ, 0xc0, !PT ;  /* 0xffffffe00b077812 */ /* 0x000fe200078ec0ff */
[----:B------:R-:W-:Y:S01]  /*0380*/  IMAD R200, R12, 0x8, R200 ;  /* 0x000000080cc87824 */ /* 0x000fe200078e02c8 */
[----:B------:R1:W-:Y:S01]  /*0390*/  STL [R1+0x80], R3 ;  /* 0x0000800301007387 */ /* 0x0003e20000100800 */
[----:B------:R-:W-:Y:S02]  /*03a0*/  LEA.HI R4, R4, R203, RZ, 0x2 ;  /* 0x000000cb04047211 */ /* 0x000fe400078f10ff */
[----:B------:R-:W-:Y:S01]  /*03b0*/  LOP3.LUT R0, R0, 0xffffffc0, RZ, 0xc0, !PT ;  /* 0xffffffc000007812 */ /* 0x000fe200078ec0ff */
[----:B------:R-:W-:Y:S01]  /*03c0*/  IMAD.IADD R22, R24, 0x1, -R7 ;  /* 0x0000000118167824 */ /* 0x000fe200078e0a07 */
[----:B------:R-:W-:-:S02]  /*03d0*/  SHF.R.S32.HI R8, RZ, 0x1, R6 ;  /* 0x00000001ff087819 */ /* 0x000fc40000011406 */
[----:B------:R-:W-:Y:S01]  /*03e0*/  SHF.R.S32.HI R7, RZ, 0x1f, R6 ;  /* 0x0000001fff077819 */ /* 0x000fe20000011406 */
[----:B-1----:R-:W-:Y:S01]  /*03f0*/  IMAD.IADD R3, R10, 0x1, -R2 ;  /* 0x000000010a037824 */ /* 0x002fe200078e0a02 */
[----:B------:R-:W-:-:S03]  /*0400*/  LEA.HI R2, R5, R23, RZ, 0x3 ;  /* 0x0000001705027211 */ /* 0x000fc600078f18ff */
[----:B------:R-:W-:Y:S01]  /*0410*/  IMAD R15, R3, 0x8, R0 ;  /* 0x00000008030f7824 */ /* 0x000fe200078e0200 */
[----:B------:R-:W-:Y:S02]  /*0420*/  LOP3.LUT R0, R2, 0xfffffff8, RZ, 0xc0, !PT ;  /* 0xfffffff802007812 */ /* 0x000fe400078ec0ff */
[----:B------:R-:W-:Y:S02]  /*0430*/  SHF.R.S32.HI R2, RZ, 0x1f, R22 ;  /* 0x0000001fff027819 */ /* 0x000fe40000011416 */
[----:B------:R-:W-:Y:S01]  /*0440*/  LOP3.LUT R3, R4, 0xffffffc, RZ, 0xc0, !PT ;  /* 0x0ffffffc04037812 */ /* 0x000fe200078ec0ff */
[----:B------:R-:W-:Y:S01]  /*0450*/  IMAD.IADD R4, R23, 0x1, -R0 ;  /* 0x0000000117047824 */ /* 0x000fe200078e0a00 */
[----:B------:R-:W-:Y:S02]  /*0460*/  LEA.HI R11, R2, R22, RZ, 0x2 ;  /* 0x00000016020b7211 */ /* 0x000fe400078f10ff */
[----:B------:R-:W-:Y:S01]  /*0470*/  SHF.R.S32.HI R0, RZ, 0x1, R9 ;  /* 0x00000001ff007819 */ /* 0x000fe20000011409 */
[C---:B------:R-:W-:Y:S01]  /*0480*/  IMAD.IADD R3, R203.reuse, 0x1, -R3 ;  /* 0x00000001cb037824 */ /* 0x040fe200078e0a03 */
[----:B------:R-:W-:Y:S01]  /*0490*/  SHF.R.S32.HI R2, RZ, 0x2, R11 ;  /* 0x00000002ff027819 */ /* 0x000fe2000001140b */
[----:B------:R-:W-:Y:S01]  /*04a0*/  IMAD.SHL.U32 R203, R203, 0x200, RZ ;  /* 0x00000200cbcb7824 */ /* 0x000fe200078e00ff */
[----:B------:R-:W-:-:S02]  /*04b0*/  LEA.HI R6, R4, R4, RZ, 0x1 ;  /* 0x0000000404067211 */ /* 0x000fc400078f08ff */
[C---:B------:R-:W-:Y:S01]  /*04c0*/  LOP3.LUT P2, RZ, R0.reuse, 0x2, RZ, 0xc0, !PT ;  /* 0x0000000200ff7812 */ /* 0x040fe2000784c0ff */
[----:B------:R-:W-:Y:S01]  /*04d0*/  IMAD.SHL.U32 R0, R0, 0x40, RZ ;  /* 0x0000004000007824 */ /* 0x000fe200078e00ff */
[----:B------:R-:W-:Y:S01]  /*04e0*/  LOP3.LUT R5, R6, 0x3fffffe, RZ, 0xc0, !PT ;  /* 0x03fffffe06057812 */ /* 0x000fe200078ec0ff */
[----:B------:R-:W-:Y:S01]  /*04f0*/  IMAD R21, R3, 0x10, R2 ;  /* 0x0000001003157824 */ /* 0x000fe200078e0202 */
[----:B------:R-:W-:Y:S01]  /*0500*/  LEA.HI R2, R7, R8, RZ, 0x2 ;  /* 0x0000000807027211 */ /* 0x000fe200078f10ff */
[----:B------:R-:W-:Y:S01]  /*0510*/  IMAD R7, R10, 0x2, R203 ;  /* 0x000000020a077824 */ /* 0x000fe200078e02cb */
[----:B------:R-:W-:Y:S01]  /*0520*/  LOP3.LUT R0, R0, 0xc0, RZ, 0xc0, !PT ;  /* 0x000000c000007812 */ /* 0x000fe200078ec0ff */
[----:B------:R-:W-:Y:S01]  /*0530*/  IMAD.IADD R5, R4, 0x1, -R5 ;  /* 0x0000000104057824 */ /* 0x000fe200078e0a05 */
[----:B------:R-:W-:Y:S01]  /*0540*/  LOP3.LUT R2, R2, 0xfffffffc, RZ, 0xc0, !PT ;  /* 0xfffffffc02027812 */ /* 0x000fe200078ec0ff */
[----:B------:R-:W-:Y:S01]  /*0550*/  STL [R1+0x88], R21 ;  /* 0x0000881501007387 */ /* 0x000fe20000100800 */
[----:B------:R-:W-:-:S02]  /*0560*/  LOP3.LUT R4, R0, 0x8, R16, 0xf8, !PT ;  /* 0x0000000800047812 */ /* 0x000fc400078ef810 */
[----:B------:R-:W-:Y:S01]  /*0570*/  SHF.R.U32.HI R3, RZ, 0x3, R0 ;  /* 0x00000003ff037819 */ /* 0x000fe20000011600 */
[----:B------:R-:W-:Y:S01]  /*0580*/  IMAD.IADD R2, R8, 0x1, -R2 ;  /* 0x0000000108027824 */ /* 0x000fe200078e0a02 */
[----:B------:R-:W-:Y:S01]  /*0590*/  SHF.R.S32.HI R0, RZ, 0x1, R6 ;  /* 0x00000001ff007819 */ /* 0x000fe20000011406 */
[----:B------:R-:W-:Y:S01]  /*05a0*/  IMAD R6, R5, 0x20, R7 ;  /* 0x0000002005067824 */ /* 0x000fe200078e0207 */
[----:B------:R-:W-:Y:S01]  /*05b0*/  LOP3.LUT R8, R4, R3, RZ, 0x3c, !PT ;  /* 0x0000000304087212 */ /* 0x000fe200078e3cff */
[----:B------:R-:W-:Y:S01]  /*05c0*/  IMAD.SHL.U32 R5, R14, 0x20, RZ ;  /* 0x000000200e057824 */ /* 0x000fe200078e00ff */
[C---:B------:R-:W-:Y:S01]  /*05d0*/  LOP3.LUT R4, R0.reuse, 0x1, RZ, 0xc0, !PT ;  /* 0x0000000100047812 */ /* 0x040fe200078ec0ff */
[----:B------:R-:W-:Y:S01]  /*05e0*/  IMAD.SHL.U32 R3, R0, 0x40, RZ ;  /* 0x0000004000037824 */ /* 0x000fe200078e00ff */
[C---:B------:R-:W-:Y:S01]  /*05f0*/  LOP3.LUT P3, RZ, R2.reuse, 0x2, RZ, 0xc0, !PT ;  /* 0x0000000202ff7812 */ /* 0x040fe2000786c0ff */
[----:B------:R-:W-:Y:S01]  /*0600*/  IMAD.SHL.U32 R2, R2, 0x40, RZ ;  /* 0x0000004002027824 */ /* 0x000fe200078e00ff */
[----:B------:R-:W-:Y:S01]  /*0610*/  ISETP.NE.U32.AND P1, PT, R4, 0x1, PT ;  /* 0x000000010400780c */ /* 0x000fe20003f25070 */
[----:B------:R-:W-:Y:S01]  /*0620*/  IMAD.SHL.U32 R7, R12, 0x8, RZ ;  /* 0x000000080c077824 */ /* 0x000fe200078e00ff */
[----:B------:R-:W-:Y:S01]  /*0630*/  LOP3.LUT R3, R3, 0xc0, RZ, 0xc0, !PT ;  /* 0x000000c003037812 */ /* 0x000fe200078ec0ff */
[----:B------:R-:W-:Y:S01]  /*0640*/  IMAD.U32 R200, R200, 0x20, R8 ;  /* 0x00000020c8c87824 */ /* 0x000fe200078e0008 */
[----:B------:R-:W-:-:S02]  /*0650*/  LOP3.LUT P0, RZ, R0, 0x2, RZ, 0xc0, !PT ;  /* 0x0000000200ff7812 */ /* 0x000fc4000780c0ff */
[----:B------:R-:W-:Y:S02]  /*0660*/  LEA.HI R3, R3, R3, RZ, 0x1d ;  /* 0x0000000303037211 */ /* 0x000fe400078fe8ff */
[----:B------:R-:W-:Y:S02]  /*0670*/  LOP3.LUT R0, R5, 0xffffff00, RZ, 0xc0, !PT ;  /* 0xffffff0005007812 */ /* 0x000fe400078ec0ff */
[----:B------:R-:W-:Y:S01]  /*0680*/  LOP3.LUT R2, R2, 0xc0, RZ, 0xc0, !PT ;  /* 0x000000c002027812 */ /* 0x000fe200078ec0ff */
[----:B------:R-:W-:Y:S01]  /*0690*/  IMAD.IADD R3, R3, 0x1, R6 ;  /* 0x0000000103037824 */ /* 0x000fe200078e0206 */
[----:B------:R-:W-:Y:S01]  /*06a0*/  LEA R200, R200, 0x3100, 0x1 ;  /* 0x00003100c8c87811 */ /* 0x000fe200078e08ff */
[----:B------:R-:W-:Y:S01]  /*06b0*/  IMAD.IADD R203, R0, 0x1, R203 ;  /* 0x0000000100cb7824 */ /* 0x000fe200078e02cb */
[----:B------:R-:W-:Y:S01]  /*06c0*/  LOP3.LUT R4, R2, 0x8, R7, 0xf8, !PT ;  /* 0x0000000802047812 */ /* 0x000fe200078ef807 */
[----:B------:R-:W-:Y:S01]  /*06d0*/  IMAD.SHL.U32 R20, R3, 0x2, RZ ;  /* 0x0000000203147824 */ /* 0x000fe200078e00ff */
[----:B------:R-:W-:Y:S01]  /*06e0*/  SHF.R.U32.HI R201, RZ, 0x3, R2 ;  /* 0x00000003ffc97819 */ /* 0x000fe20000011602 */
[----:B------:R-:W-:Y:S01]  /*06f0*/  IMAD R2, R13, 0x20, R0 ;  /* 0x000000200d027824 */ /* 0x000fe200078e0200 */
[----:B------:R-:W-:Y:S01]  /*0700*/  IADD3 R3, R217, 0x20, RZ ;  /* 0x00000020d9037810 */ /* 0x000fe20007ffe0ff */
[----:B------:R-:W-:Y:S01]  /*0710*/  IMAD R203, R13, 0x20, R203 ;  /* 0x000000200dcb7824 */ /* 0x000fe200078e02cb */
[C---:B------:R-:W-:Y:S01]  /*0720*/  IADD3 R0, R20.reuse, 0x80, RZ ;  /* 0x0000008014007810 */ /* 0x040fe20007ffe0ff */
[----:B------:R-:W-:Y:S01]  /*0730*/  STL [R1+0x6c], R20 ;  /* 0x00006c1401007387 */ /* 0x000fe20000100800 */
[----:B------:R-:W-:-:S02]  /*0740*/  IADD3 R19, R20, 0x70, RZ ;  /* 0x0000007014137810 */ /* 0x000fc40007ffe0ff */
[----:B------:R-:W-:Y:S01]  /*0750*/  LOP3.LUT R201, R4, R201, RZ, 0x3c, !PT ;  /* 0x000000c904c97212 */ /* 0x000fe200078e3cff */
[----:B------:R-:W-:Y:S01]  /*0760*/  STL [R1+0x7c], R18 ;  /* 0x00007c1201007387 */ /* 0x000fe20000100800 */
[----:B------:R-:W-:Y:S01]  /*0770*/  @P1 IADD3 R19, R0, 0x10, RZ ;  /* 0x0000001000131810 */ /* 0x000fe20007ffe0ff */
[----:B------:R-:W-:Y:S01]  /*0780*/  IMAD R0, R10, 0x20, R23 ;  /* 0x000000200a007824 */ /* 0x000fe200078e0217 */
[----:B------:R-:W-:Y:S01]  /*0790*/  SHF.R.S32.HI R3, RZ, 0x1f, R3 ;  /* 0x0000001fff037819 */ /* 0x000fe20000011403 */
[C---:B------:R-:W-:Y:S01]  /*07a0*/  IMAD.IADD R203, R201.reuse, 0x1, R203 ;  /* 0x00000001c9cb7824 */ /* 0x040fe200078e02cb */
[----:B------:R-:W-:Y:S01]  /*07b0*/  IADD3 R205, R200, 0x20, RZ ;  /* 0x00000020c8cd7810 */ /* 0x000fe20007ffe0ff */
[----:B------:R-:W-:Y:S01]  /*07c0*/  STL [R1+0x70], R19 ;  /* 0x0000701301007387 */ /* 0x000fe20000100800 */
[----:B------:R-:W-:Y:S01]  /*07d0*/  IMAD.IADD R201, R201, 0x1, R2 ;  /* 0x00000001c9c97824 */ /* 0x000fe200078e0202 */
[----:B------:R-:W-:Y:S01]  /*07e0*/  LEA.HI R2, R17, R24, RZ, 0x7 ;  /* 0x0000001811027211 */ /* 0x000fe200078f38ff */
[----:B------:R-:W-:Y:S01]  /*07f0*/  IMAD.IADD R3, R21, 0x1, R15 ;  /* 0x0000000115037824 */ /* 0x000fe200078e020f */
[----:B------:R1:W-:Y:S01]  /*0800*/  STL [R1+0x18], R0 ;  /* 0x0000180001007387 */ /* 0x0003e20000100800 */
[----:B------:R-:W-:-:S02]  /*0810*/  LEA R203, R203, 0x6100, 0x1 ;  /* 0x00006100cbcb7811 */ /* 0x000fc400078e08ff */
[----:B------:R-:W-:Y:S01]  /*0820*/  SHF.R.S32.HI R2, RZ, 0x7, R2 ;  /* 0x00000007ff027819 */ /* 0x000fe20000011402 */
[----:B------:R-:W-:Y:S01]  /*0830*/  STL [R1+0x68], R3 ;  /* 0x0000680301007387 */ /* 0x000fe20000100800 */
[----:B------:R-:W-:Y:S02]  /*0840*/  IADD3 R2, R217, 0x40, RZ ;  /* 0x00000040d9027810 */ /* 0x000fe40007ffe0ff */
[----:B------:R-:W-:Y:S02]  /*0850*/  LEA R201, R201, 0x100, 0x1 ;  /* 0x00000100c9c97811 */ /* 0x000fe400078e08ff */
[----:B------:R-:W-:Y:S02]  /*0860*/  SHF.R.S32.HI R2, RZ, 0x1f, R2 ;  /* 0x0000001fff027819 */ /* 0x000fe40000011402 */
[C---:B------:R-:W-:Y:S02]  /*0870*/  SEL R2, R202.reuse, 0xffffffe0, !P0 ;  /* 0xffffffe0ca027807 */ /* 0x040fe40004000000 */
[----:B------:R-:W-:-:S02]  /*0880*/  SEL R202, R202, 0xffffffe0, !P3 ;  /* 0xffffffe0caca7807 */ /* 0x000fc40005800000 */
[----:B------:R-:W-:Y:S02]  /*0890*/  @P2 IADD3 R205, R200, -0x20, RZ ;  /* 0xffffffe0c8cd2810 */ /* 0x000fe40007ffe0ff */
[----:B------:R-:W-:Y:S01]  /*08a0*/  SHF.R.S32.HI R4, RZ, 0x1f, R217 ;  /* 0x0000001fff047819 */ /* 0x000fe200000114d9 */
[----:B------:R-:W-:Y:S01]  /*08b0*/  IMAD.IADD R204, R203, 0x1, R202 ;  /* 0x00000001cbcc7824 */ /* 0x000fe200078e02ca */
[C---:B------:R-:W-:Y:S01]  /*08c0*/  IADD3 R216, R205.reuse, 0x400, RZ ;  /* 0x00000400cdd87810 */ /* 0x040fe20007ffe0ff */
[----:B------:R-:W-:Y:S01]  /*08d0*/  IMAD.IADD R202, R202, 0x1, R201 ;  /* 0x00000001caca7824 */ /* 0x000fe200078e02c9 */
[C---:B------:R-:W-:Y:S02]  /*08e0*/  IADD3 R215, R205.reuse, 0x800, RZ ;  /* 0x00000800cdd77810 */ /* 0x040fe40007ffe0ff */
[----:B------:R-:W-:Y:S02]  /*08f0*/  IADD3 R214, R205, 0xc00, RZ ;  /* 0x00000c00cdd67810 */ /* 0x000fe40007ffe0ff */
[----:B-1----:R-:W-:-:S02]  /*0900*/  LOP3.LUT R0, R11, 0x7ffffffc, RZ, 0xc0, !PT ;  /* 0x7ffffffc0b007812 */ /* 0x002fc400078ec0ff */
[C---:B------:R-:W-:Y:S02]  /*0910*/  IADD3 R213, R205.reuse, 0x1000, RZ ;  /* 0x00001000cdd57810 */ /* 0x040fe40007ffe0ff */
[C---:B------:R-:W-:Y:S01]  /*0920*/  IADD3 R212, R205.reuse, 0x1400, RZ ;  /* 0x00001400cdd47810 */ /* 0x040fe20007ffe0ff */
[----:B------:R-:W-:Y:S01]  /*0930*/  IMAD.IADD R0, R22, 0x1, -R0 ;  /* 0x0000000116007824 */ /* 0x000fe200078e0a00 */
[C---:B------:R-:W-:Y:S02]  /*0940*/  IADD3 R211, R205.reuse, 0x1800, RZ ;  /* 0x00001800cdd37810 */ /* 0x040fe40007ffe0ff */
[C---:B------:R-:W-:Y:S01]  /*0950*/  IADD3 R210, R205.reuse, 0x1c00, RZ ;  /* 0x00001c00cdd27810 */ /* 0x040fe20007ffe0ff */
[----:B------:R-:W-:Y:S01]  /*0960*/  IMAD.SHL.U32 R0, R0, 0x2, RZ ;  /* 0x0000000200007824 */ /* 0x000fe200078e00ff */
[C---:B------:R-:W-:Y:S02]  /*0970*/  IADD3 R209, R205.reuse, 0x2000, RZ ;  /* 0x00002000cdd17810 */ /* 0x040fe40007ffe0ff */
[----:B------:R-:W-:-:S02]  /*0980*/  IADD3 R208, R205, 0x2400, RZ ;  /* 0x00002400cdd07810 */ /* 0x000fc40007ffe0ff */
[----:B------:R1:W-:Y:S01]  /*0990*/  STL [R1+0x64], R0 ;  /* 0x0000640001007387 */ /* 0x0003e20000100800 */
[C---:B------:R-:W-:Y:S02]  /*09a0*/  IADD3 R207, R205.reuse, 0x2800, RZ ;  /* 0x00002800cdcf7810 */ /* 0x040fe40007ffe0ff */
[----:B------:R-:W-:Y:S01]  /*09b0*/  IADD3 R206, R205, 0x2c00, RZ ;  /* 0x00002c00cdce7810 */ /* 0x000fe20007ffe0ff */
[----:B-1----:R-:W-:-:S05]  /*09c0*/  IMAD.IADD R0, R20, 0x1, R2 ;  /* 0x0000000114007824 */ /* 0x002fca00078e0202 */
[----:B------:R1:W-:Y:S02]  /*09d0*/  STL [R1+0x78], R0 ;  /* 0x0000780001007387 */ /* 0x0003e40000100800 */
[----:B-1----:R-:W-:-:S05]  /*09e0*/  IMAD.IADD R0, R2, 0x1, R19 ;  /* 0x0000000102007824 */ /* 0x002fca00078e0213 */
[----:B------:R1:W-:Y:S02]  /*09f0*/  STL [R1+0x74], R0 ;  /* 0x0000740001007387 */ /* 0x0003e40000100800 */
.L_x_664:
[----:B------:R-:W2:Y:S01]  /*0a00*/  LDL R4, [R1+0x7c] ;  /* 0x00007c0001047983 */ /* 0x000ea20000100800 */
[----:B-1----:R-:W-:Y:S01]  /*0a10*/  IMAD.MOV.U32 R0, RZ, RZ, c[0x0][0x560] ;  /* 0x00015800ff007624 */ /* 0x002fe200078e00ff */
[----:B------:R-:W-:Y:S01]  /*0a20*/  YIELD ;  /* 0x0000000000007946 */ /* 0x000fe20003800000 */
[----:B------:R-:W-:Y:S03]  /*0a30*/  BSSY B0, `(.L_x_591) ;  /* 0x0000016000007945 */ /* 0x000fe60003800000 */
[----:B------:R-:W-:-:S13]  /*0a40*/  ISETP.NE.AND P0, PT, R0, 0x1, PT ;  /* 0x000000010000780c */ /* 0x000fda0003f05270 */
[----:B--2---:R-:W-:Y:S01]  /*0a50*/  @P0 IMAD.HI.U32 R0, R4, c[0x0][0x564], RZ ;  /* 0x0001590004000a27 */ /* 0x004fe200078e00ff */
[----:B------:R-:W-:-:S04]  /*0a60*/  MOV R3, R4 ;  /* 0x0000000400037202 */ /* 0x000fc80000000f00 */
[----:B------:R-:W-:-:S04]  /*0a70*/  @P0 SHF.R.U32.HI R3, RZ, c[0x0][0x568], R0 ;  /* 0x00015a00ff030a19 */ /* 0x000fc80000011600 */
[----:B------:R-:W-:Y:S01]  /*0a80*/  ISETP.GE.AND P0, PT, R3, c[0x0][0x578], PT ;  /* 0x00015e0003007a0c */ /* 0x000fe20003f06270 */
[----:B------:R-:W-:-:S04]  /*0a90*/  IMAD.MOV R2, RZ, RZ, -R3 ;  /* 0x000000ffff027224 */ /* 0x000fc800078e0a03 */
[----:B------:R-:W-:-:S08]  /*0aa0*/  IMAD R2, R2, c[0x0][0x560], R4 ;  /* 0x0001580002027a24 */ /* 0x000fd000078e0204 */
[----:B------:R-:W-:Y:S05]  /*0ab0*/  @!P0 BRA `(.L_x_592) ;  /* 0x0000007000008947 */ /* 0x000fea0003800000 */
[----:B------:R-:W-:-:S04]  /*0ac0*/  MOV R0, c[0x0][0x56c] ;  /* 0x00015b0000007a02 */ /* 0x000fc80000000f00 */
[----:B------:R-:W-:Y:S02]  /*0ad0*/  ISETP.NE.AND P0, PT, R0, 0x1, PT ;  /* 0x000000010000780c */ /* 0x000fe40003f05270 */
[----:B------:R-:W-:-:S11]  /*0ae0*/  MOV R0, R2 ;  /* 0x0000000200007202 */ /* 0x000fd60000000f00 */
[----:B------:R-:W-:-:S05]  /*0af0*/  @P0 IMAD.HI.U32 R4, R2, c[0x0][0x570], RZ ;  /* 0x00015c0002040a27 */ /* 0x000fca00078e00ff */
[----:B------:R-:W-:-:S05]  /*0b00*/  @P0 SHF.R.U32.HI R0, RZ, c[0x0][0x574], R4 ;  /* 0x00015d00ff000a19 */ /* 0x000fca0000011604 */
[----:B------:R-:W-:Y:S01]  /*0b10*/  IMAD R4, R0, c[0x0][0x56c], RZ ;  /* 0x00015b0000047a24 */ /* 0x000fe200078e02ff */
[----:B------:R-:W-:Y:S05]  /*0b20*/  BRA `(.L_x_593) ;  /* 0x0000006000007947 */ /* 0x000fea0003800000 */
.L_x_592:
[----:B------:R-:W-:-:S04]  /*0b30*/  MOV R0, c[0x0][0x554] ;  /* 0x0001550000007a02 */ /* 0x000fc80000000f00 */
[----:B------:R-:W-:Y:S02]  /*0b40*/  ISETP.NE.AND P0, PT, R0, 0x1, PT ;  /* 0x000000010000780c */ /* 0x000fe40003f05270 */
[----:B------:R-:W-:-:S11]  /*0b50*/  MOV R0, R2 ;  /* 0x0000000200007202 */ /* 0x000fd60000000f00 */
[----:B------:R-:W-:-:S05]  /*0b60*/  @P0 IMAD.HI.U32 R4, R2, c[0x0][0x558], RZ ;  /* 0x0001560002040a27 */ /* 0x000fca00078e00ff */
[----:B------:R-:W-:-:S05]  /*0b70*/  @P0 SHF.R.U32.HI R0, RZ, c[0x0][0x55c], R4 ;  /* 0x00015700ff000a19 */ /* 0x000fca0000011604 */
[----:B------:R-:W-:Y:S02]  /*0b80*/  IMAD R4, R0, c[0x0][0x554], RZ ;  /* 0x0001550000047a24 */ /* 0x000fe400078e02ff */
.L_x_593:
[----:B------:R-:W-:Y:S05]  /*0b90*/  BSYNC B0 ;  /* 0x0000000000007941 */ /* 0x000fea0003800000 */
.L_x_591:
[----:B------:R-:W-:Y:S01]  /*0ba0*/  IMAD.MOV.U32 R5, RZ, RZ, c[0x0][0x548] ;  /* 0x00015200ff057624 */ /* 0x000fe200078e00ff */
[----:B------:R-:W-:Y:S01]  /*0bb0*/  ISETP.NE.U32.AND P0, PT, RZ, c[0x0][0x370], PT ;  /* 0x0000dc00ff007a0c */ /* 0x000fe20003f05070 */
[----:B------:R-:W-:Y:S02]  /*0bc0*/  IMAD.IADD R2, R2, 0x1, -R4 ;  /* 0x0000000102027824 */ /* 0x000fe400078e0a04 */
[----:B------:R-:W-:Y:S01]  /*0bd0*/  IMAD.MOV.U32 R6, RZ, RZ, RZ ;  /* 0x000000ffff067224 */ /* 0x000fe200078e00ff */
[----:B------:R-:W-:Y:S01]  /*0be0*/  ISETP.NE.AND P1, PT, R5, 0x1, PT ;  /* 0x000000010500780c */ /* 0x000fe20003f25270 */
[----:B------:R-:W-:Y:S01]  /*0bf0*/  IMAD R2, R3, c[0x0][0x554], R2 ;  /* 0x0001550003027a24 */ /* 0x000fe200078e0202 */
[----:B------:R-:W-:-:S04]  /*0c00*/  ISETP.NE.AND.EX P0, PT, RZ, c[0x0][0x374], PT, P0 ;  /* 0x0000dd00ff007a0c */ /* 0x000fc80003f05300 */
[----:B------:R-:W-:-:S07]  /*0c10*/  MOV R8, R2 ;  /* 0x0000000200087202 */ /* 0x000fce0000000f00 */
[----:B------:R-:W-:-:S04]  /*0c20*/  @P1 IMAD.HI.U32 R3, R2, c[0x0][0x54c], RZ ;  /* 0x0001530002031a27 */ /* 0x000fc800078e00ff */
[----:B------:R-:W-:Y:S01]  /*0c30*/  @P0 IMAD.MOV.U32 R4, RZ, RZ, 0x4 ;  /* 0x00000004ff040424 */ /* 0x000fe200078e00ff */
[----:B------:R-:W-:-:S05]  /*0c40*/  @P1 SHF.R.U32.HI R8, RZ, c[0x0][0x550], R3 ;  /* 0x00015400ff081a19 */ /* 0x000fca0000011603 */
[----:B------:R-:W-:Y:S01]  /*0c50*/  @P0 IMAD.WIDE R4, R8, R4, c[0x0][0x370] ;  /* 0x0000dc0008040625 */ /* 0x000fe200078e0204 */
[----:B------:R-:W-:Y:S01]  /*0c60*/  LOP3.LUT R0, R0, 0x1ffffff, RZ, 0x3c, !PT ;  /* 0x01ffffff00007812 */ /* 0x000fe200078e3cff */
[----:B------:R-:W-:Y:S04]  /*0c70*/  STL [R1+0x5c], R8 ;  /* 0x00005c0801007387 */ /* 0x000fe80000100800 */
[----:B------:R1:W2:Y:S01]  /*0c80*/  @P0 LDG.E R6, [R4.64] ;  /* 0x0000000604060981 */ /* 0x0002a2000c1e1900 */
[----:B------:R-:W-:Y:S01]  /*0c90*/  MOV R3, c[0x0][0x2c4] ;  /* 0x0000b10000037a02 */ /* 0x000fe20000000f00 */
[----:B------:R-:W-:Y:S01]  /*0ca0*/  CS2R R94, SRZ ;  /* 0x00000000005e7805 */ /* 0x000fe2000001ff00 */
[----:B------:R-:W-:Y:S01]  /*0cb0*/  IADD3 R0, R0, c[0x0][0x53c], RZ ;  /* 0x00014f0000007a10 */ /* 0x000fe20007ffe0ff */
[----:B------:R-:W-:Y:S01]  /*0cc0*/  CS2R R92, SRZ ;  /* 0x00000000005c7805 */ /* 0x000fe2000001ff00 */
[----:B------:R-:W-:Y:S01]  /*0cd0*/  ISETP.NE.AND P5, PT, R3, 0x1, PT ;  /* 0x000000010300780c */ /* 0x000fe20003fa5270 */
[----:B------:R-:W-:Y:S01]  /*0ce0*/  CS2R R98, SRZ ;  /* 0x0000000000627805 */ /* 0x000fe2000001ff00 */
[----:B------:R-:W-:Y:S01]  /*0cf0*/  MOV R3, c[0x0][0x2ac] ;  /* 0x0000ab0000037a02 */ /* 0x000fe20000000f00 */
[----:B------:R-:W-:Y:S01]  /*0d00*/  IMAD.SHL.U32 R48, R0, 0x80, RZ ;  /* 0x0000008000307824 */ /* 0x000fe200078e00ff */
[----:B------:R-:W-:Y:S01]  /*0d10*/  CS2R R96, SRZ ;  /* 0x0000000000607805 */ /* 0x000fe2000001ff00 */
[----:B------:R-:W-:Y:S01]  /*0d20*/  IMAD.MOV.U32 R90, RZ, RZ, RZ ;  /* 0x000000ffff5a7224 */ /* 0x000fe200078e00ff */
[----:B------:R-:W-:Y:S01]  /*0d30*/  CS2R R88, SRZ ;  /* 0x0000000000587805 */ /* 0x000fe2000001ff00 */
[----:B------:R-:W-:Y:S01]  /*0d40*/  CS2R R86, SRZ ;  /* 0x0000000000567805 */ /* 0x000fe2000001ff00 */
[----:B------:R-:W-:Y:S01]  /*0d50*/  IADD3 R0, R48, 0x7f, RZ ;  /* 0x0000007f30007810 */ /* 0x000fe20007ffe0ff */
[----:B------:R-:W-:Y:S01]  /*0d60*/  STL [R1+0x58], R48 ;  /* 0x0000583001007387 */ /* 0x000fe20000100800 */
[----:B------:R-:W-:Y:S01]  /*0d70*/  CS2R R84, SRZ ;  /* 0x0000000000547805 */ /* 0x000fe2000001ff00 */
[----:B------:R-:W-:Y:S01]  /*0d80*/  IMAD.MOV.U32 R9, RZ, RZ, RZ ;  /* 0x000000ffff097224 */ /* 0x000fe200078e00ff */
[----:B------:R-:W-:Y:S01]  /*0d90*/  MOV R78, RZ ;  /* 0x000000ff004e7202 */ /* 0x000fe20000000f00 */
[----:B------:R-:W-:Y:S01]  /*0da0*/  CS2R R10, SRZ ;  /* 0x00000000000a7805 */ /* 0x000fe2000001ff00 */
[----:B------:R-:W-:Y:S01]  /*0db0*/  IMAD.MOV.U32 R76, RZ, RZ, RZ ;  /* 0x000000ffff4c7224 */ /* 0x000fe200078e00ff */
[----:B------:R-:W-:Y:S01]  /*0dc0*/  CS2R R12, SRZ ;  /* 0x00000000000c7805 */ /* 0x000fe2000001ff00 */
[----:B------:R-:W-:Y:S01]  /*0dd0*/  IMAD.MOV.U32 R82, RZ, RZ, RZ ;  /* 0x000000ffff527224 */ /* 0x000fe200078e00ff */
[----:B------:R-:W-:Y:S01]  /*0de0*/  MOV R80, RZ ;  /* 0x000000ff00507202 */ /* 0x000fe20000000f00 */
[----:B------:R-:W-:Y:S01]  /*0df0*/  IMAD.MOV.U32 R74, RZ, RZ, RZ ;  /* 0x000000ffff4a7224 */ /* 0x000fe200078e00ff */
[----:B------:R-:W-:Y:S01]  /*0e00*/  CS2R R14, SRZ ;  /* 0x00000000000e7805 */ /* 0x000fe2000001ff00 */
[----:B-1----:R-:W-:Y:S01]  /*0e10*/  IMAD.MOV.U32 R5, RZ, RZ, 0x40 ;  /* 0x00000040ff057424 */ /* 0x002fe200078e00ff */
[----:B------:R-:W-:Y:S01]  /*0e20*/  MOV R70, RZ ;  /* 0x000000ff00467202 */ /* 0x000fe20000000f00 */
[----:B------:R-:W-:Y:S01]  /*0e30*/  @P5 IMAD.HI.U32 R4, R0, c[0x0][0x2c8], RZ ;  /* 0x0000b20000045a27 */ /* 0x000fe200078e00ff */
[----:B------:R-:W-:Y:S01]  /*0e40*/  CS2R R16, SRZ ;  /* 0x0000000000107805 */ /* 0x000fe2000001ff00 */
[----:B------:R-:W-:Y:S01]  /*0e50*/  CS2R R18, SRZ ;  /* 0x0000000000127805 */ /* 0x000fe2000001ff00 */
[----:B------:R-:W-:Y:S01]  /*0e60*/  IADD3 R5, R5, -c[0x0][0x168], RZ ;  /* 0x80005a0005057a10 */ /* 0x000fe20007ffe0ff */
[----:B------:R-:W-:Y:S01]  /*0e70*/  IMAD.MOV.U32 R72, RZ, RZ, RZ ;  /* 0x000000ffff487224 */ /* 0x000fe200078e00ff */
[----:B------:R-:W-:Y:S01]  /*0e80*/  @P5 SHF.R.U32.HI R0, RZ, c[0x0][0x2cc], R4 ;  /* 0x0000b300ff005a19 */ /* 0x000fe20000011604 */
[----:B------:R-:W-:Y:S01]  /*0e90*/  IMAD.MOV.U32 R68, RZ, RZ, RZ ;  /* 0x000000ffff447224 */ /* 0x000fe200078e00ff */
[----:B------:R-:W-:Y:S01]  /*0ea0*/  MOV R164, RZ ;  /* 0x000000ff00a47202 */ /* 0x000fe20000000f00 */
[----:B------:R-:W-:Y:S01]  /*0eb0*/  IMAD.MOV.U32 R166, RZ, RZ, RZ ;  /* 0x000000ffffa67224 */ /* 0x000fe200078e00ff */
[----:B------:R-:W-:Y:S01]  /*0ec0*/  CS2R R20, SRZ ;  /* 0x0000000000147805 */ /* 0x000fe2000001ff00 */
[----:B------:R-:W-:Y:S01]  /*0ed0*/  IMAD.MOV.U32 R170, RZ, RZ, RZ ;  /* 0x000000ffffaa7224 */ /* 0x000fe200078e00ff */
[----:B------:R-:W-:Y:S01]  /*0ee0*/  MOV R162, RZ ;  /* 0x000000ff00a27202 */ /* 0x000fe20000000f00 */
[----:B------:R-:W-:Y:S01]  /*0ef0*/  IMAD.MOV.U32 R168, RZ, RZ, RZ ;  /* 0x000000ffffa87224 */ /* 0x000fe200078e00ff */
[----:B------:R-:W-:Y:S01]  /*0f00*/  CS2R R22, SRZ ;  /* 0x0000000000167805 */ /* 0x000fe2000001ff00 */
        /* <DEDUP_REMOVED lines=39> */
[----:B--2---:R1:W-:Y:S02]  /*1180*/  STL [R1+0x38], R6 ;  /* 0x0000380601007387 */ /* 0x0043e40000100800 */
[----:B-1----:R-:W-:-:S02]  /*1190*/  IMAD R6, R3, c[0x0][0x1d0], RZ ;  /* 0x0000740003067a24 */ /* 0x002fc400078e02ff */
[----:B------:R-:W-:-:S03]  /*11a0*/  IMAD R3, R3, c[0x0][0x1d0], R5 ;  /* 0x0000740003037a24 */ /* 0x000fc600078e0205 */
[----:B------:R-:W-:Y:S01]  /*11b0*/  IADD3 R5, R6, 0x3f, RZ ;  /* 0x0000003f06057810 */ /* 0x000fe20007ffe0ff */
[----:B------:R-:W-:-:S03]  /*11c0*/  IMAD.IADD R0, R3, 0x1, R0 ;  /* 0x0000000103007824 */ /* 0x000fc600078e0200 */
[----:B------:R-:W-:Y:S02]  /*11d0*/  SHF.R.S32.HI R3, RZ, 0x1f, R5 ;  /* 0x0000001fff037819 */ /* 0x000fe40000011405 */
[----:B------:R-:W-:Y:S02]  /*11e0*/  SHF.R.S32.HI R4, RZ, 0x1f, R0 ;  /* 0x0000001fff047819 */ /* 0x000fe40000011400 */
[----:B------:R-:W-:Y:S02]  /*11f0*/  LEA.HI R3, R3, R5, RZ, 0x6 ;  /* 0x0000000503037211 */ /* 0x000fe400078f30ff */
[----:B------:R-:W-:Y:S01]  /*1200*/  LEA.HI R4, R4, R0, RZ, 0x6 ;  /* 0x0000000004047211 */ /* 0x000fe200078f30ff */
[----:B------:R-:W-:Y:S01]  /*1210*/  IMAD.MOV R0, RZ, RZ, -R8 ;  /* 0x000000ffff007224 */ /* 0x000fe200078e0a08 */
[----:B------:R-:W-:Y:S02]  /*1220*/  SHF.R.S32.HI R3, RZ, 0x6, R3 ;  /* 0x00000006ff037819 */ /* 0x000fe40000011403 */
[----:B------:R-:W-:Y:S01]  /*1230*/  SHF.R.S32.HI R4, RZ, 0x6, R4 ;  /* 0x00000006ff047819 */ /* 0x000fe20000011404 */
[----:B------:R-:W-:Y:S01]  /*1240*/  IMAD R6, R0, c[0x0][0x548], R2 ;  /* 0x0001520000067a24 */ /* 0x000fe200078e0202 */
[----:B------:R-:W-:-:S02]  /*1250*/  PRMT R0, RZ, 0x7610, R0 ;  /* 0x00007610ff007816 */ /* 0x000fc40000000000 */
[----:B------:R-:W-:Y:S02]  /*1260*/  IMNMX R183, R3, R4, PT ;  /* 0x0000000403b77217 */ /* 0x000fe40003800200 */
[----:B------:R1:W-:Y:S01]  /*1270*/  STL [R1+0x60], R6 ;  /* 0x0000600601007387 */ /* 0x0003e20000100800 */
[----:B------:R-:W-:Y:S02]  /*1280*/  MOV R5, RZ ;  /* 0x000000ff00057202 */ /* 0x000fe40000000f00 */
[----:B------:R-:W-:-:S13]  /*1290*/  ISETP.GE.AND P0, PT, R183, 0x1, PT ;  /* 0x00000001b700780c */ /* 0x000fda0003f06270 */
[----:B------:R-:W-:Y:S05]  /*12a0*/  @!P0 BRA `(.L_x_594) ;  /* 0x0000e56000008947 */ /* 0x000fea0003800000 */
[----:B------:R-:W2:Y:S01]  /*12b0*/  LDL R7, [R1+0x18] ;  /* 0x0000180001077983 */ /* 0x000ea20000100800 */
[----:B------:R-:W-:-:S04]  /*12c0*/  ISETP.NE.U32.AND P1, PT, RZ, c[0x0][0x340], PT ;  /* 0x0000d000ff007a0c */ /* 0x000fc80003f25070 */
[----:B------:R-:W-:-:S13]  /*12d0*/  ISETP.NE.AND.EX P1, PT, RZ, c[0x0][0x344], PT, P1 ;  /* 0x0000d100ff007a0c */ /* 0x000fda0003f25310 */
[----:B------:R-:W-:-:S05]  /*12e0*/  @P1 MOV R2, 0x4 ;  /* 0x0000000400021802 */ /* 0x000fca0000000f00 */
[----:B------:R-:W-:-:S05]  /*12f0*/  @P1 IMAD.WIDE R2, R8, R2, c[0x0][0x340] ;  /* 0x0000d00008021625 */ /* 0x000fca00078e0202 */
[----:B------:R3:W5:Y:S01]  /*1300*/  @P1 LDG.E R13, [R2.64] ;  /* 0x00000006020d1981 */ /* 0x000762000c1e1900 */
[----:B------:R-:W-:Y:S02]  /*1310*/  SHF.R.S32.HI R18, RZ, 0x1f, R6 ;  /* 0x0000001fff127819 */ /* 0x000fe40000011406 */
[C---:B------:R-:W-:Y:S02]  /*1320*/  IADD3 R49, R217.reuse, 0x20, RZ ;  /* 0x00000020d9317810 */ /* 0x040fe40007ffe0ff */
[----:B------:R-:W-:Y:S01]  /*1330*/  ISETP.GE.AND P6, PT, R217, c[0x0][0x198], PT ;  /* 0x00006600d9007a0c */ /* 0x000fe20003fc6270 */
[----:B------:R-:W-:Y:S01]  /*1340*/  IMAD R0, R18, c[0x0][0x1b8], RZ ;  /* 0x00006e0012007a24 */ /* 0x000fe200078e02ff */
[----:B------:R-:W-:-:S03]  /*1350*/  ISETP.GE.AND P4, PT, R49, c[0x0][0x198], PT ;  /* 0x0000660031007a0c */ /* 0x000fc60003f86270 */
[C---:B------:R-:W-:Y:S02]  /*1360*/  IMAD R5, R6.reuse, c[0x0][0x1bc], R0 ;  /* 0x00006f0006057a24 */ /* 0x040fe400078e0200 */
[----:B---3--:R-:W-:Y:S01]  /*1370*/  IMAD.WIDE.U32 R2, R6, c[0x0][0x1b8], RZ ;  /* 0x00006e0006027a25 */ /* 0x008fe200078e00ff */
[----:B-1----:R-:W-:-:S04]  /*1380*/  SHF.R.S32.HI R6, RZ, 0x1f, R8 ;  /* 0x0000001fff067819 */ /* 0x002fc80000011408 */
[----:B------:R-:W-:Y:S01]  /*1390*/  IADD3 R3, R3, R5, RZ ;  /* 0x0000000503037210 */ /* 0x000fe20007ffe0ff */
[----:B------:R-:W-:-:S04]  /*13a0*/  IMAD R5, R6, c[0x0][0x1c0], RZ ;  /* 0x0000700006057a24 */ /* 0x000fc800078e02ff */
[C---:B------:R-:W-:Y:S02]  /*13b0*/  IMAD R5, R8.reuse, c[0x0][0x1c4], R5 ;  /* 0x0000710008057a24 */ /* 0x040fe400078e0205 */
[----:B------:R-:W-:-:S05]  /*13c0*/  IMAD.WIDE.U32 R2, R8, c[0x0][0x1c0], R2 ;  /* 0x0000700008027a25 */ /* 0x000fca00078e0002 */
[----:B------:R-:W-:Y:S02]  /*13d0*/  IADD3 R3, R3, R5, RZ ;  /* 0x0000000503037210 */ /* 0x000fe40007ffe0ff */
[----:B--2---:R-:W-:Y:S02]  /*13e0*/  IADD3 R4, R7, R48, RZ ;  /* 0x0000003007047210 */ /* 0x004fe40007ffe0ff */
[----:B------:R-:W-:-:S03]  /*13f0*/  IADD3 R48, R217, 0x40, RZ ;  /* 0x00000040d9307810 */ /* 0x000fc60007ffe0ff */
[----:B------:R-:W-:Y:S01]  /*1400*/  @P5 IMAD.HI.U32 R7, R4, c[0x0][0x2c8], RZ ;  /* 0x0000b20004075a27 */ /* 0x000fe200078e00ff */
[----:B------:R-:W-:-:S03]  /*1410*/  ISETP.GE.AND P3, PT, R48, c[0x0][0x198], PT ;  /* 0x0000660030007a0c */ /* 0x000fc60003f66270 */
[----:B------:R-:W-:Y:S01]  /*1420*/  IMAD.MOV.U32 R0, RZ, RZ, R4 ;  /* 0x000000ffff007224 */ /* 0x000fe200078e0004 */
[----:B------:R-:W-:-:S04]  /*1430*/  @P5 SHF.R.U32.HI R0, RZ, c[0x0][0x2cc], R7 ;  /* 0x0000b300ff005a19 */ /* 0x000fc80000011607 */
[--C-:B------:R-:W-:Y:S01]  /*1440*/  SHF.R.S32.HI R6, RZ, 0x1f, R0.reuse ;  /* 0x0000001fff067819 */ /* 0x100fe20000011400 */
[----:B------:R-:W-:Y:S02]  /*1450*/  IMAD.MOV R7, RZ, RZ, -R0 ;  /* 0x000000ffff077224 */ /* 0x000fe400078e0a00 */
[----:B------:R-:W-:-:S04]  /*1460*/  IMAD.WIDE.U32 R2, R0, c[0x0][0x1b0], R2 ;  /* 0x00006c0000027a25 */ /* 0x000fc800078e0002 */
[----:B------:R-:W-:Y:S02]  /*1470*/  IMAD R5, R6, c[0x0][0x1b0], RZ ;  /* 0x00006c0006057a24 */ /* 0x000fe400078e02ff */
[----:B------:R-:W-:Y:S02]  /*1480*/  IMAD R4, R7, c[0x0][0x2c4], R4 ;  /* 0x0000b10007047a24 */ /* 0x000fe400078e0204 */
[----:B------:R-:W-:-:S03]  /*1490*/  IMAD R5, R0, c[0x0][0x1b4], R5 ;  /* 0x00006d0000057a24 */ /* 0x000fc600078e0205 */
[----:B------:R-:W-:Y:S01]  /*14a0*/  SHF.R.S32.HI R0, RZ, 0x1f, R4 ;  /* 0x0000001fff007819 */ /* 0x000fe20000011404 */
[----:B------:R-:W-:Y:S02]  /*14b0*/  IMAD.IADD R3, R3, 0x1, R5 ;  /* 0x0000000103037824 */ /* 0x000fe400078e0205 */
[----:B------:R-:W-:Y:S02]  /*14c0*/  @!P1 IMAD.MOV.U32 R13, RZ, RZ, R8 ;  /* 0x000000ffff0d9224 */ /* 0x000fe400078e0008 */
[----:B------:R-:W-:Y:S02]  /*14d0*/  IMAD R0, R0, c[0x0][0x1a8], RZ ;  /* 0x00006a0000007a24 */ /* 0x000fe400078e02ff */
[----:B------:R-:W-:-:S04]  /*14e0*/  IMAD.WIDE.U32 R2, R4, c[0x0][0x1a8], R2 ;  /* 0x00006a0004027a25 */ /* 0x000fc800078e0002 */
[----:B------:R-:W-:Y:S01]  /*14f0*/  IMAD R4, R4, c[0x0][0x1ac], R0 ;  /* 0x00006b0004047a24 */ /* 0x000fe200078e0200 */
[----:B------:R-:W-:-:S04]  /*1500*/  LEA R12, P0, R2, c[0x0][0x160], 0x1 ;  /* 0x00005800020c7a11 */ /* 0x000fc800078008ff */
[----:B------:R-:W-:-:S04]  /*1510*/  IADD3 R4, R3, R4, RZ ;  /* 0x0000000403047210 */ /* 0x000fc80007ffe0ff */
[----:B------:R-:W-:Y:S01]  /*1520*/  LEA.HI.X R10, R2, c[0x0][0x164], R4, 0x1, P0 ;  /* 0x00005900020a7a11 */ /* 0x000fe200000f0c04 */
[----:B------:R-:W-:Y:S05]  /*1530*/  BRA.DIV ~URZ, `(.L_x_595) ;  /* 0x000104627f007947 */ /* 0x000fea000b800000 */
[----:B------:R1:W2:Y:S02]  /*1540*/  SHFL.IDX PT, R5, R10, RZ, 0x1c1f ;  /* 0x001c1fff0a057589 */ /* 0x0002a400000e0000 */
.L_x_665:
[----:B------:R-:W-:Y:S05]  /*1550*/  BRA.DIV ~URZ, `(.L_x_596) ;  /* 0x000104b27f007947 */ /* 0x000fea000b800000 */
[----:B------:R3:W4:Y:S02]  /*1560*/  SHFL.IDX PT, R0, R12, RZ, 0x1c1f ;  /* 0x001c1fff0c007589 */ /* 0x00072400000e0000 */
.L_x_666:
[----:B---3--:R-:W3:Y:S04]  /*1570*/  LDL R3, [R1+0x58] ;  /* 0x0000580001037983 */ /* 0x008ee80000100800 */
[----:B------:R-:W1:Y:S01]  /*1580*/  S2R R4, SR_TID.X ;  /* 0x0000000000047919 */ /* 0x000e620000002100 */
[----:B------:R-:W-:-:S04]  /*1590*/  IMAD.MOV.U32 R14, RZ, RZ, c[0x0][0x2c4] ;  /* 0x0000b100ff0e7624 */ /* 0x000fc800078e00ff */
[----:B------:R-:W-:Y:S01]  /*15a0*/  IMAD R14, R14, c[0x0][0x168], RZ ;  /* 0x00005a000e0e7a24 */ /* 0x000fe200078e02ff */
[----:B-1----:R-:W-:-:S04]  /*15b0*/  SHF.R.S32.HI R2, RZ, 0x1f, R4 ;  /* 0x0000001fff027819 */ /* 0x002fc80000011404 */
[----:B------:R-:W-:-:S04]  /*15c0*/  LEA.HI R2, R2, R4, RZ, 0x2 ;  /* 0x0000000402027211 */ /* 0x000fc800078f10ff */
[----:B------:R-:W-:Y:S01]  /*15d0*/  SHF.R.S32.HI R2, RZ, 0x2, R2 ;  /* 0x00000002ff027819 */ /* 0x000fe20000011402 */
[----:B------:R-:W-:Y:S04]  /*15e0*/  BSSY B0, `(.L_x_597) ;  /* 0x0000019000007945 */ /* 0x000fe80003800000 */
[----:B---3--:R-:W-:-:S05]  /*15f0*/  IMAD.IADD R11, R2, 0x1, R3 ;  /* 0x00000001020b7824 */ /* 0x008fca00078e0203 */
[----:B------:R-:W-:-:S13]  /*1600*/  ISETP.GE.AND P0, PT, R11, R14, PT ;  /* 0x0000000e0b00720c */ /* 0x000fda0003f06270 */
[----:B------:R-:W-:Y:S05]  /*1610*/  @P0 BRA `(.L_x_598) ;  /* 0x0000015000000947 */ /* 0x000fea0003800000 */
[----:B------:R-:W3:Y:S01]  /*1620*/  LDL R4, [R1+0x80] ;  /* 0x0000800001047983 */ /* 0x000ee20000100800 */
[C---:B------:R-:W-:Y:S02]  /*1630*/  IADD3 R17, R217.reuse, 0x20, RZ ;  /* 0x00000020d9117810 */ /* 0x040fe40007ffe0ff */
[C---:B------:R-:W-:Y:S02]  /*1640*/  IADD3 R19, R217.reuse, 0x20, RZ ;  /* 0x00000020d9137810 */ /* 0x040fe40007ffe0ff */
[C---:B------:R-:W-:Y:S02]  /*1650*/  IADD3 R15, R217.reuse, 0x40, RZ ;  /* 0x00000040d90f7810 */ /* 0x040fe40007ffe0ff */
[C---:B------:R-:W-:Y:S02]  /*1660*/  IADD3 R16, R217.reuse, 0x40, RZ ;  /* 0x00000040d9107810 */ /* 0x040fe40007ffe0ff */
[----:B----4-:R-:W-:Y:S02]  /*1670*/  LEA R8, P2, R217, R0, 0x1 ;  /* 0x00000000d9087211 */ /* 0x010fe400078408ff */
[----:B------:R-:W-:-:S02]  /*1680*/  SHF.R.S32.HI R20, RZ, 0x1f, R217 ;  /* 0x0000001fff147819 */ /* 0x000fc400000114d9 */
[-C--:B------:R-:W-:Y:S02]  /*1690*/  LEA R6, P1, R17, R0.reuse, 0x1 ;  /* 0x0000000011067211 */ /* 0x080fe400078208ff */
[----:B------:R-:W-:Y:S02]  /*16a0*/  SHF.R.S32.HI R19, RZ, 0x1f, R19 ;  /* 0x0000001fff137819 */ /* 0x000fe40000011413 */
[----:B------:R-:W-:Y:S02]  /*16b0*/  SHF.R.S32.HI R16, RZ, 0x1f, R16 ;  /* 0x0000001fff107819 */ /* 0x000fe40000011410 */
[----:B------:R-:W-:Y:S02]  /*16c0*/  LEA R2, P0, R15, R0, 0x1 ;  /* 0x000000000f027211 */ /* 0x000fe400078008ff */
[-C--:B--2---:R-:W-:Y:S02]  /*16d0*/  LEA.HI.X R9, R217, R5.reuse, R20, 0x1, P2 ;  /* 0x00000005d9097211 */ /* 0x084fe400010f0c14 */
[----:B------:R-:W-:-:S02]  /*16e0*/  LEA.HI.X R7, R17, R5, R19, 0x1, P1 ;  /* 0x0000000511077211 */ /* 0x000fc400008f0c13 */
[----:B------:R-:W-:Y:S01]  /*16f0*/  LEA.HI.X R3, R15, R5, R16, 0x1, P0 ;  /* 0x000000050f037211 */ /* 0x000fe200000f0c10 */
[----:B---3--:R-:W-:-:S05]  /*1700*/  IMAD.SHL.U32 R0, R4, 0x2, RZ ;  /* 0x0000000204007824 */ /* 0x008fca00078e00ff */
[----:B------:R-:W-:Y:S01]  /*1710*/  @!PT LDS RZ, [RZ] ;  /* 0x00000000fffff984 */ /* 0x000fe20000000800 */
[----:B------:R-:W-:Y:S01]  /*1720*/  @!PT LDS RZ, [RZ] ;  /* 0x00000000fffff984 */ /* 0x000fe20000000800 */
[----:B------:R-:W-:Y:S01]  /*1730*/  @!PT LDS RZ, [RZ] ;  /* 0x00000000fffff984 */ /* 0x000fe20000000800 */
[----:B------:R1:W-:Y:S04]  /*1740*/  LDGSTS.E.BYPASS.LTC128B.128 [R0+0x6100], [R8.64], !P6 ;  /* 0x0610000008007fae */ /* 0x0003e8000f101d46 */
[----:B------:R1:W-:Y:S04]  /*1750*/  LDGSTS.E.BYPASS.LTC128B.128 [R0+0x8100], [R6.64], !P4 ;  /* 0x0810000006007fae */ /* 0x0003e8000e101d46 */
[----:B------:R1:W-:Y:S02]  /*1760*/  LDGSTS.E.BYPASS.LTC128B.128 [R0+0xa100], [R2.64], !P3 ;  /* 0x0a10000002007fae */ /* 0x0003e4000d901d46 */
.L_x_598:
[----:B------:R-:W-:Y:S05]  /*1770*/  BSYNC B0 ;  /* 0x0000000000007941 */ /* 0x000fea0003800000 */
.L_x_597:
[----:B------:R-:W-:Y:S05]  /*1780*/  BRA.DIV ~URZ, `(.L_x_599) ;  /* 0x000102f27f007947 */ /* 0x000fea000b800000 */
[----:B--2---:R2:W3:Y:S04]  /*1790*/  SHFL.IDX PT, R5, R10, 0x1, 0x1c1f ;  /* 0x003c1f000a057f89 */ /* 0x0044e800000e0000 */
[----:B-1--4-:R2:W1:Y:S02]  /*17a0*/  SHFL.IDX PT, R0, R12, 0x1, 0x1c1f ;  /* 0x003c1f000c007f89 */ /* 0x01246400000e0000 */
.L_x_667:
[----:B------:R-:W-:Y:S01]  /*17b0*/  IADD3 R2, R11, 0x20, RZ ;  /* 0x000000200b027810 */ /* 0x000fe20007ffe0ff */
[----:B------:R-:W-:Y:S03]  /*17c0*/  BSSY B0, `(.L_x_600) ;  /* 0x0000018000007945 */ /* 0x000fe60003800000 */
[----:B------:R-:W-:-:S13]  /*17d0*/  ISETP.GE.AND P0, PT, R2, R14, PT ;  /* 0x0000000e0200720c */ /* 0x000fda0003f06270 */
[----:B------:R-:W-:Y:S05]  /*17e0*/  @P0 BRA `(.L_x_601) ;  /* 0x0000015000000947 */ /* 0x000fea0003800000 */
[----:B------:R-:W4:Y:S01]  /*17f0*/  LDL R4, [R1+0x80] ;  /* 0x0000800001047983 */ /* 0x000f220000100800 */
[C---:B------:R-:W-:Y:S02]  /*1800*/  IADD3 R17, R217.reuse, 0x20, RZ ;  /* 0x00000020d9117810 */ /* 0x040fe40007ffe0ff */
[C---:B------:R-:W-:Y:S02]  /*1810*/  IADD3 R19, R217.reuse, 0x20, RZ ;  /* 0x00000020d9137810 */ /* 0x040fe40007ffe0ff */
[C---:B------:R-:W-:Y:S02]  /*1820*/  IADD3 R15, R217.reuse, 0x40, RZ ;  /* 0x00000040d90f7810 */ /* 0x040fe40007ffe0ff */
[C---:B------:R-:W-:Y:S02]  /*1830*/  IADD3 R16, R217.reuse, 0x40, RZ ;  /* 0x00000040d9107810 */ /* 0x040fe40007ffe0ff */
[----:B-1----:R-:W-:Y:S02]  /*1840*/  LEA R8, P2, R217, R0, 0x1 ;  /* 0x00000000d9087211 */ /* 0x002fe400078408ff */
[----:B------:R-:W-:-:S02]  /*1850*/  SHF.R.S32.HI R20, RZ, 0x1f, R217 ;  /* 0x0000001fff147819 */ /* 0x000fc400000114d9 */
[-C--:B------:R-:W-:Y:S02]  /*1860*/  LEA R6, P1, R17, R0.reuse, 0x1 ;  /* 0x0000000011067211 */ /* 0x080fe400078208ff */
[----:B------:R-:W-:Y:S02]  /*1870*/  SHF.R.S32.HI R19, RZ, 0x1f, R19 ;  /* 0x0000001fff137819 */ /* 0x000fe40000011413 */
[----:B------:R-:W-:Y:S02]  /*1880*/  SHF.R.S32.HI R16, RZ, 0x1f, R16 ;  /* 0x0000001fff107819 */ /* 0x000fe40000011410 */
[----:B------:R-:W-:Y:S02]  /*1890*/  LEA R2, P0, R15, R0, 0x1 ;  /* 0x000000000f027211 */ /* 0x000fe400078008ff */
[-C--:B---3--:R-:W-:Y:S02]  /*18a0*/  LEA.HI.X R9, R217, R5.reuse, R20, 0x1, P2 ;  /* 0x00000005d9097211 */ /* 0x088fe400010f0c14 */
[----:B------:R-:W-:-:S02]  /*18b0*/  LEA.HI.X R7, R17, R5, R19, 0x1, P1 ;  /* 0x0000000511077211 */ /* 0x000fc400008f0c13 */
[----:B------:R-:W-:Y:S01]  /*18c0*/  LEA.HI.X R3, R15, R5, R16, 0x1, P0 ;  /* 0x000000050f037211 */ /* 0x000fe200000f0c10 */
[----:B----4-:R-:W-:-:S05]  /*18d0*/  IMAD.SHL.U32 R0, R4, 0x2, RZ ;  /* 0x0000000204007824 */ /* 0x010fca00078e00ff */
[----:B------:R-:W-:Y:S01]  /*18e0*/  @!PT LDS RZ, [RZ] ;  /* 0x00000000fffff984 */ /* 0x000fe20000000800 */
[----:B------:R-:W-:Y:S01]  /*18f0*/  @!PT LDS RZ, [RZ] ;  /* 0x00000000fffff984 */ /* 0x000fe20000000800 */
[----:B------:R-:W-:Y:S01]  /*1900*/  @!PT LDS RZ, [RZ] ;  /* 0x00000000fffff984 */ /* 0x000fe20000000800 */
[----:B------:R1:W-:Y:S04]  /*1910*/  LDGSTS.E.BYPASS.LTC128B.128 [R0+0x6900], [R8.64], !P6 ;  /* 0x0690000008007fae */ /* 0x0003e8000f101d46 */
[----:B------:R1:W-:Y:S04]  /*1920*/  LDGSTS.E.BYPASS.LTC128B.128 [R0+0x8900], [R6.64], !P4 ;  /* 0x0890000006007fae */ /* 0x0003e8000e101d46 */
[----:B------:R1:W-:Y:S02]  /*1930*/  LDGSTS.E.BYPASS.LTC128B.128 [R0+0xa900], [R2.64], !P3 ;  /* 0x0a90000002007fae */ /* 0x0003e4000d901d46 */
.L_x_601:
[----:B------:R-:W-:Y:S05]  /*1940*/  BSYNC B0 ;  /* 0x0000000000007941 */ /* 0x000fea0003800000 */
.L_x_600:
[----:B------:R-:W-:Y:S05]  /*1950*/  BRA.DIV ~URZ, `(.L_x_602) ;  /* 0x000101f27f007947 */ /* 0x000fea000b800000 */
[----:B---3--:R3:W4:Y:S02]  /*1960*/  SHFL.IDX PT, R5, R10, 0x2, 0x1c1f ;  /* 0x005c1f000a057f89 */ /* 0x00872400000e0000 */
.L_x_668:
[----:B------:R-:W-:Y:S05]  /*1970*/  BRA.DIV ~URZ, `(.L_x_603) ;  /* 0x000102427f007947 */ /* 0x000fea000b800000 */
[----:B-1----:R1:W2:Y:S02]  /*1980*/  SHFL.IDX PT, R0, R12, 0x2, 0x1c1f ;  /* 0x005c1f000c007f89 */ /* 0x0022a400000e0000 */
.L_x_669:
[----:B------:R-:W-:Y:S01]  /*1990*/  IADD3 R2, R11, 0x40, RZ ;  /* 0x000000400b027810 */ /* 0x000fe20007ffe0ff */
[----:B------:R-:W-:Y:S03]  /*19a0*/  BSSY B0, `(.L_x_604) ;  /* 0x0000018000007945 */ /* 0x000fe60003800000 */
[----:B------:R-:W-:-:S13]  /*19b0*/  ISETP.GE.AND P0, PT, R2, R14, PT ;  /* 0x0000000e0200720c */ /* 0x000fda0003f06270 */
[----:B------:R-:W-:Y:S05]  /*19c0*/  @P0 BRA `(.L_x_605) ;  /* 0x0000015000000947 */ /* 0x000fea0003800000 */
[----:B---3--:R-:W3:Y:S01]  /*19d0*/  LDL R4, [R1+0x80] ;  /* 0x0000800001047983 */ /* 0x008ee20000100800 */
[C---:B------:R-:W-:Y:S02]  /*19e0*/  IADD3 R17, R217.reuse, 0x20, RZ ;  /* 0x00000020d9117810 */ /* 0x040fe40007ffe0ff */
[C---:B------:R-:W-:Y:S02]  /*19f0*/  IADD3 R19, R217.reuse, 0x20, RZ ;  /* 0x00000020d9137810 */ /* 0x040fe40007ffe0ff */
[C---:B------:R-:W-:Y:S02]  /*1a00*/  IADD3 R15, R217.reuse, 0x40, RZ ;  /* 0x00000040d90f7810 */ /* 0x040fe40007ffe0ff */
[C---:B------:R-:W-:Y:S02]  /*1a10*/  IADD3 R16, R217.reuse, 0x40, RZ ;  /* 0x00000040d9107810 */ /* 0x040fe40007ffe0ff */
[----:B--2---:R-:W-:Y:S02]  /*1a20*/  LEA R8, P2, R217, R0, 0x1 ;  /* 0x00000000d9087211 */ /* 0x004fe400078408ff */
[----:B------:R-:W-:-:S02]  /*1a30*/  SHF.R.S32.HI R20, RZ, 0x1f, R217 ;  /* 0x0000001fff147819 */ /* 0x000fc400000114d9 */
[-C--:B------:R-:W-:Y:S02]  /*1a40*/  LEA R6, P1, R17, R0.reuse, 0x1 ;  /* 0x0000000011067211 */ /* 0x080fe400078208ff */
[----:B------:R-:W-:Y:S02]  /*1a50*/  SHF.R.S32.HI R19, RZ, 0x1f, R19 ;  /* 0x0000001fff137819 */ /* 0x000fe40000011413 */
[----:B------:R-:W-:Y:S02]  /*1a60*/  SHF.R.S32.HI R16, RZ, 0x1f, R16 ;  /* 0x0000001fff107819 */ /* 0x000fe40000011410 */
[----:B------:R-:W-:Y:S02]  /*1a70*/  LEA R2, P0, R15, R0, 0x1 ;  /* 0x000000000f027211 */ /* 0x000fe400078008ff */
[-C--:B----4-:R-:W-:Y:S02]  /*1a80*/  LEA.HI.X R9, R217, R5.reuse, R20, 0x1, P2 ;  /* 0x00000005d9097211 */ /* 0x090fe400010f0c14 */
        /* <DEDUP_REMOVED lines=9> */
.L_x_605:
[----:B------:R-:W-:Y:S05]  /*1b20*/  BSYNC B0 ;  /* 0x0000000000007941 */ /* 0x000fea0003800000 */
.L_x_604:
[----:B------:R-:W-:Y:S05]  /*1b30*/  BRA.DIV ~URZ, `(.L_x_606) ;  /* 0x000100f27f007947 */ /* 0x000fea000b800000 */
[----:B----4-:R4:W1:Y:S04]  /*1b40*/  SHFL.IDX PT, R5, R10, 0x3, 0x1c1f ;  /* 0x007c1f000a057f89 */ /* 0x01086800000e0000 */
[----:B--2---:R4:W2:Y:S02]  /*1b50*/  SHFL.IDX PT, R0, R12, 0x3, 0x1c1f ;  /* 0x007c1f000c007f89 */ /* 0x0048a400000e0000 */
.L_x_670:
[----:B-1--4-:R-:W4:Y:S01]  /*1b60*/  LDL R12, [R1+0x80] ;  /* 0x00008000010c7983 */ /* 0x012f220000100800 */
[----:B------:R-:W-:Y:S01]  /*1b70*/  IADD3 R11, R11, 0x60, RZ ;  /* 0x000000600b0b7810 */ /* 0x000fe20007ffe0ff */
[----:B-----5:R-:W-:Y:S01]  /*1b80*/  IMAD.WIDE.U32 R164, R13, c[0x0][0x2b0], RZ ;  /* 0x0000ac000da47a25 */ /* 0x020fe200078e00ff */
[----:B------:R-:W-:-:S02]  /*1b90*/  SHF.R.S32.HI R22, RZ, 0x1f, R217 ;  /* 0x0000001fff167819 */ /* 0x000fc400000114d9 */
[----:B------:R-:W-:Y:S02]  /*1ba0*/  ISETP.GE.AND P2, PT, R11, R14, PT ;  /* 0x0000000e0b00720c */ /* 0x000fe40003f46270 */
[C---:B------:R-:W-:Y:S01]  /*1bb0*/  IADD3 R20, R217.reuse, 0x20, RZ ;  /* 0x00000020d9147810 */ /* 0x040fe20007ffe0ff */
[----:B------:R1:W-:Y:S01]  /*1bc0*/  STL.64 [R1+0x40], R164 ;  /* 0x000040a401007387 */ /* 0x0003e20000100a00 */
[C---:B------:R-:W-:Y:S02]  /*1bd0*/  IADD3 R32, R217.reuse, 0x40, RZ ;  /* 0x00000040d9207810 */ /* 0x040fe40007ffe0ff */
[C---:B------:R-:W-:Y:S02]  /*1be0*/  IADD3 R21, R217.reuse, 0x20, RZ ;  /* 0x00000020d9157810 */ /* 0x040fe40007ffe0ff */
[----:B------:R-:W-:Y:S02]  /*1bf0*/  IADD3 R19, R217, 0x40, RZ ;  /* 0x00000040d9137810 */ /* 0x000fe40007ffe0ff */
[----:B------:R-:W-:-:S02]  /*1c00*/  SHF.R.S32.HI R21, RZ, 0x1f, R21 ;  /* 0x0000001fff157819 */ /* 0x000fc40000011415 */
[----:B------:R-:W-:Y:S02]  /*1c10*/  SHF.R.S32.HI R19, RZ, 0x1f, R19 ;  /* 0x0000001fff137819 */ /* 0x000fe40000011413 */
[CC--:B--2---:R-:W-:Y:S02]  /*1c20*/  @!P2 LEA R8, P0, R217.reuse, R0.reuse, 0x1 ;  /* 0x00000000d908a211 */ /* 0x0c4fe400078008ff */
[-C--:B------:R-:W-:Y:S02]  /*1c30*/  @!P2 LEA R6, P1, R20, R0.reuse, 0x1 ;  /* 0x000000001406a211 */ /* 0x080fe400078208ff */
[----:B------:R-:W-:Y:S02]  /*1c40*/  @!P2 LEA.HI.X R9, R217, R5, R22, 0x1, P0 ;  /* 0x00000005d909a211 */ /* 0x000fe400000f0c16 */
[----:B------:R-:W-:Y:S02]  /*1c50*/  @!P2 LEA R2, P0, R32, R0, 0x1 ;  /* 0x000000002002a211 */ /* 0x000fe400078008ff */
[----:B------:R-:W-:-:S02]  /*1c60*/  SHF.R.S32.HI R0, RZ, 0x1f, R13 ;  /* 0x0000001fff007819 */ /* 0x000fc4000001140d */
[-C--:B------:R-:W-:Y:S02]  /*1c70*/  @!P2 LEA.HI.X R7, R20, R5.reuse, R21, 0x1, P1 ;  /* 0x000000051407a211 */ /* 0x080fe400008f0c15 */
[----:B------:R-:W-:Y:S01]  /*1c80*/  @!P2 LEA.HI.X R3, R32, R5, R19, 0x1, P0 ;  /* 0x000000052003a211 */ /* 0x000fe200000f0c13 */
[----:B------:R-:W-:-:S04]  /*1c90*/  IMAD R0, R0, c[0x0][0x2b0], RZ ;  /* 0x0000ac0000007a24 */ /* 0x000fc800078e02ff */
[----:B------:R-:W-:-:S04]  /*1ca0*/  IMAD R0, R13, c[0x0][0x2b4], R0 ;  /* 0x0000ad000d007a24 */ /* 0x000fc800078e0200 */
[----:B------:R-:W-:-:S05]  /*1cb0*/  IMAD.IADD R162, R165, 0x1, R0 ;  /* 0x00000001a5a27824 */ /* 0x000fca00078e0200 */
[----:B------:R1:W-:Y:S01]  /*1cc0*/  STL [R1+0x50], R162 ;  /* 0x000050a201007387 */ /* 0x0003e20000100800 */
[----:B----4-:R-:W-:-:S05]  /*1cd0*/  IMAD.SHL.U32 R218, R12, 0x2, RZ ;  /* 0x000000020cda7824 */ /* 0x010fca00078e00ff */
[----:B------:R-:W-:Y:S01]  /*1ce0*/  @!PT LDS RZ, [RZ] ;  /* 0x00000000fffff984 */ /* 0x000fe20000000800 */
[----:B------:R-:W-:Y:S01]  /*1cf0*/  @!PT LDS RZ, [RZ] ;  /* 0x00000000fffff984 */ /* 0x000fe20000000800 */
[----:B------:R-:W-:Y:S01]  /*1d00*/  @!PT LDS RZ, [RZ] ;  /* 0x00000000fffff984 */ /* 0x000fe20000000800 */
[----:B------:R1:W-:Y:S04]  /*1d10*/  @!P2 LDGSTS.E.BYPASS.LTC128B.128 [R218+0x7900], [R8.64], !P6 ;  /* 0x0790000008daafae */ /* 0x0003e8000f101d46 */
[----:B------:R1:W-:Y:S04]  /*1d20*/  @!P2 LDGSTS.E.BYPASS.LTC128B.128 [R218+0x9900], [R6.64], !P4 ;  /* 0x0990000006daafae */ /* 0x0003e8000e101d46 */
[----:B------:R1:W-:Y:S04]  /*1d30*/  @!P2 LDGSTS.E.BYPASS.LTC128B.128 [R218+0xb900], [R2.64], !P3 ;  /* 0x0b90000002daafae */ /* 0x0003e8000d901d46 */
[----:B------:R-:W0:Y:S01]  /*1d40*/  LDGDEPBAR ;  /* 0x00000000000079af */ /* 0x000e220000000000 */
[----:B------:R-:W-:Y:S02]  /*1d50*/  WARPSYNC 0xffffffff ;  /* 0xffffffff00007948 */ /* 0x000fe40003800000 */
[----:B------:R-:W2:Y:S04]  /*1d60*/  LDL R163, [R1+0x18] ;  /* 0x0000180001a37983 */ /* 0x000ea80000100800 */
[----:B------:R-:W4:Y:S01]  /*1d70*/  LDL R166, [R1+0x38] ;  /* 0x0000380001a67983 */ /* 0x000f220000100800 */
[----:B------:R-:W-:-:S02]  /*1d80*/  MOV R15, c[0x0][0x2ac] ;  /* 0x0000ab00000f7a02 */ /* 0x000fc40000000f00 */
[----:B------:R-:W-:Y:S01]  /*1d90*/  MOV R0, c[0x0][0x2b8] ;  /* 0x0000ae0000007a02 */ /* 0x000fe20000000f00 */
[----:B------:R-:W5:Y:S02]  /*1da0*/  LDL R23, [R1+0x60] ;  /* 0x0000600001177983 */ /* 0x000f640000100800 */
[----:B------:R-:W-:Y:S01]  /*1db0*/  IMAD R15, R15, c[0x0][0x1d0], RZ ;  /* 0x000074000f0f7a24 */ /* 0x000fe200078e02ff */
[----:B------:R-:W-:Y:S02]  /*1dc0*/  ISETP.NE.AND P4, PT, R0, 0x1, PT ;  /* 0x000000010000780c */ /* 0x000fe40003f85270 */
[----:B------:R-:W-:Y:S01]  /*1dd0*/  MOV R228, RZ ;  /* 0x000000ff00e47202 */ /* 0x000fe20000000f00 */
[----:B------:R-:W-:Y:S01]  /*1de0*/  BAR.SYNC.DEFER_BLOCKING 0x0 ;  /* 0x0000000000007b1d */ /* 0x000fe20000010000 */
[----:B-12---:R-:W-:-:S04]  /*1df0*/  LEA R2, R183, R163, 0x6 ;  /* 0x000000a3b7027211 */ /* 0x006fc800078e30ff */
[----:B------:R-:W-:-:S04]  /*1e00*/  IADD3 R2, R2, -0x40, RZ ;  /* 0xffffffc002027810 */ /* 0x000fc80007ffe0ff */
[C---:B------:R-:W-:Y:S02]  /*1e10*/  ISETP.GE.AND P1, PT, R2.reuse, R15, PT ;  /* 0x0000000f0200720c */ /* 0x040fe40003f26270 */
[----:B----4-:R-:W-:Y:S02]  /*1e20*/  IADD3 R2, R2, R166, RZ ;  /* 0x000000a602027210 */ /* 0x010fe40007ffe0ff */
[----:B------:R-:W-:-:S03]  /*1e30*/  ISETP.GT.OR P1, PT, R163, 0x3f, P1 ;  /* 0x0000003fa300780c */ /* 0x000fc60000f24670 */
[----:B------:R-:W-:Y:S01]  /*1e40*/  @P4 IMAD.HI.U32 R3, R2, c[0x0][0x2bc], RZ ;  /* 0x0000af0002034a27 */ /* 0x000fe200078e00ff */
[----:B------:R-:W-:-:S04]  /*1e50*/  MOV R0, R2 ;  /* 0x0000000200007202 */ /* 0x000fc80000000f00 */
[----:B------:R-:W-:-:S05]  /*1e60*/  @P4 SHF.R.U32.HI R0, RZ, c[0x0][0x2c0], R3 ;  /* 0x0000b000ff004a19 */ /* 0x000fca0000011603 */
[----:B------:R-:W-:-:S04]  /*1e70*/  @!P1 IADD3 R3, P0, R0, R164, RZ ;  /* 0x000000a400039210 */ /* 0x000fc80007f1e0ff */
[----:B------:R-:W-:Y:S02]  /*1e80*/  @!P1 LEA.HI.X.SX32 R5, R0, R162, 0x1, P0 ;  /* 0x000000a200059211 */ /* 0x000fe400000f0eff */
[----:B------:R-:W-:-:S04]  /*1e90*/  @!P1 LEA R4, P0, R3, c[0x0][0x2a0], 0x2 ;  /* 0x0000a80003049a11 */ /* 0x000fc800078010ff */
[----:B------:R-:W-:-:S05]  /*1ea0*/  @!P1 LEA.HI.X R5, R3, c[0x0][0x2a4], R5, 0x2, P0 ;  /* 0x0000a90003059a11 */ /* 0x000fca00000f1405 */
[----:B------:R1:W2:Y:S01]  /*1eb0*/  @!P1 LDG.E R228, [R4.64] ;  /* 0x0000000604e49981 */ /* 0x0002a2000c1e1900 */
[----:B------:R-:W-:-:S05]  /*1ec0*/  IADD3 R0, -R0, RZ, RZ ;  /* 0x000000ff00007210 */ /* 0x000fca0007ffe1ff */
[----:B------:R-:W-:Y:S01]  /*1ed0*/  IMAD R230, R0, c[0x0][0x2b8], R2 ;  /* 0x0000ae0000e67a24 */ /* 0x000fe200078e0202 */
[----:B------:R-:W4:Y:S04]  /*1ee0*/  S2R R17, SR_TID.X ;  /* 0x0000000000117919 */ /* 0x000f280000002100 */
[----:B------:R-:W-:Y:S01]  /*1ef0*/  SHF.R.S32.HI R11, RZ, 0x1f, R230 ;  /* 0x0000001fff0b7819 */ /* 0x000fe200000114e6 */
[----:B------:R-:W-:-:S04]  /*1f00*/  IMAD.WIDE.U32 R2, R230, c[0x0][0x1e0], RZ ;  /* 0x00007800e6027a25 */ /* 0x000fc800078e00ff */
[----:B------:R-:W-:-:S04]  /*1f10*/  IMAD R0, R11, c[0x0][0x1e0], RZ ;  /* 0x000078000b007a24 */ /* 0x000fc800078e02ff */
[----:B------:R-:W-:-:S05]  /*1f20*/  IMAD R0, R230, c[0x0][0x1e4], R0 ;  /* 0x00007900e6007a24 */ /* 0x000fca00078e0200 */
[----:B------:R-:W-:Y:S01]  /*1f30*/  IADD3 R3, R3, R0, RZ ;  /* 0x0000000003037210 */ /* 0x000fe20007ffe0ff */
[----:B------:R-:W-:Y:S02]  /*1f40*/  IMAD R0, R18, c[0x0][0x1e8], RZ ;  /* 0x00007a0012007a24 */ /* 0x000fe400078e02ff */
[----:B-----5:R-:W-:-:S04]  /*1f50*/  IMAD.WIDE.U32 R160, R23, c[0x0][0x1e8], RZ ;  /* 0x00007a0017a07a25 */ /* 0x020fc800078e00ff */
[----:B------:R-:W-:Y:S01]  /*1f60*/  IMAD R0, R23, c[0x0][0x1ec], R0 ;  /* 0x00007b0017007a24 */ /* 0x000fe200078e0200 */
[----:B---34-:R-:W-:-:S04]  /*1f70*/  SHF.R.S32.HI R10, RZ, 0x1f, R17 ;  /* 0x0000001fff0a7819 */ /* 0x018fc80000011411 */
[----:B------:R-:W-:Y:S02]  /*1f80*/  IADD3 R159, R161, R0, RZ ;  /* 0x00000000a19f7210 */ /* 0x000fe40007ffe0ff */
[----:B-1----:R-:W-:Y:S02]  /*1f90*/  LEA R5, R183, 0xffffffc0, 0x6 ;  /* 0xffffffc0b7057811 */ /* 0x002fe400078e30ff */
[----:B------:R-:W-:Y:S02]  /*1fa0*/  LEA.HI R10, R10, R17, RZ, 0x2 ;  /* 0x000000110a0a7211 */ /* 0x000fe400078f10ff */
[----:B------:R-:W-:Y:S02]  /*1fb0*/  IADD3 R127, R15, -R5, RZ ;  /* 0x800000050f7f7210 */ /* 0x000fe40007ffe0ff */
[----:B------:R-:W-:-:S04]  /*1fc0*/  SHF.R.S32.HI R10, RZ, 0x2, R10 ;  /* 0x00000002ff0a7819 */ /* 0x000fc8000001140a */
[----:B------:R-:W-:-:S04]  /*1fd0*/  IADD3 R17, -R10, R127, RZ ;  /* 0x0000007f0a117210 */ /* 0x000fc80007ffe1ff */
[----:B------:R-:W-:-:S13]  /*1fe0*/  ISETP.GE.AND P2, PT, R17, 0x1, PT ;  /* 0x000000011100780c */ /* 0x000fda0003f46270 */
[----:B------:R-:W-:Y:S02]  /*1ff0*/  @P2 ISETP.GE.AND P1, PT, R217, c[0x0][0x1d4], PT ;  /* 0x00007500d9002a0c */ /* 0x000fe40003f26270 */
[----:B------:R-:W-:Y:S02]  /*2000*/  @P2 ISETP.GE.AND P3, PT, R20, c[0x0][0x1d4], PT ;  /* 0x0000750014002a0c */ /* 0x000fe40003f66270 */
[----:B------:R-:W-:Y:S02]  /*2010*/  ISETP.GE.AND P6, PT, R17, 0x21, PT ;  /* 0x000000211100780c */ /* 0x000fe40003fc6270 */
[----:B------:R-:W-:Y:S02]  /*2020*/  SHF.L.U32 R158, R32, 0x1, RZ ;  /* 0x00000001209e7819 */ /* 0x000fe400000006ff */
[----:B------:R-:W-:Y:S02]  /*2030*/  SHF.L.U32 R157, R20, 0x1, RZ ;  /* 0x00000001149d7819 */ /* 0x000fe400000006ff */
[----:B------:R-:W-:-:S02]  /*2040*/  SHF.L.U64.HI R124, R217, 0x1, R22 ;  /* 0x00000001d97c7819 */ /* 0x000fc40000010216 */
[----:B------:R-:W-:Y:S02]  /*2050*/  SHF.L.U64.HI R125, R32, 0x1, R19 ;  /* 0x00000001207d7819 */ /* 0x000fe40000010213 */
[----:B------:R-:W-:Y:S02]  /*2060*/  SHF.L.U32 R156, R217, 0x1, RZ ;  /* 0x00000001d99c7819 */ /* 0x000fe400000006ff */
[----:B------:R-:W-:Y:S01]  /*2070*/  SHF.L.U64.HI R126, R20, 0x1, R21 ;  /* 0x00000001147e7819 */ /* 0x000fe20000010215 */
[----:B------:R-:W-:Y:S04]  /*2080*/  STL.64 [R1+0x30], R160 ;  /* 0x000030a001007387 */ /* 0x000fe80000100a00 */
[----:B------:R-:W-:Y:S01]  /*2090*/  STL [R1+0x3c], R159 ;  /* 0x00003c9f01007387 */ /* 0x000fe20000100800 */
        /* <DEDUP_REMOVED lines=8> */
[----:B------:R-:W1:Y:S04]  /*2120*/  SHFL.IDX PT, R3, R2, RZ, 0x1c1f ;  /* 0x001c1fff02037589 */ /* 0x000e6800000e0000 */
[----:B------:R-:W2:Y:S04]  /*2130*/  SHFL.IDX PT, R4, R0, RZ, 0x1c1f ;  /* 0x001c1fff00047589 */ /* 0x000ea800000e0000 */
[----:B------:R-:W3:Y:S04]  /*2140*/  SHFL.IDX PT, R2, R2, 0x1, 0x1c1f ;  /* 0x003c1f0002027f89 */ /* 0x000ee800000e0000 */
[----:B------:R4:W5:Y:S01]  /*2150*/  SHFL.IDX PT, R10, R0, 0x1, 0x1c1f ;  /* 0x003c1f00000a7f89 */ /* 0x00096200000e0000 */
[----:B-1----:R-:W-:-:S04]  /*2160*/  @P2 LEA R6, P0, R217, R3, 0x1 ;  /* 0x00000003d9062211 */ /* 0x002fc800078008ff */
[----:B--2---:R-:W-:Y:S02]  /*2170*/  @P2 LEA.HI.X R7, R217, R4, R22, 0x1, P0 ;  /* 0x00000004d9072211 */ /* 0x004fe400000f0c16 */
[----:B------:R-:W-:Y:S02]  /*2180*/  @P2 LEA R8, P0, R20, R3, 0x1 ;  /* 0x0000000314082211 */ /* 0x000fe400078008ff */
[----:B----4-:R-:W-:-:S05]  /*2190*/  @P2 SHF.L.U32 R0, R12, 0x1, RZ ;  /* 0x000000010c002819 */ /* 0x010fca00000006ff */
[----:B------:R1:W-:Y:S01]  /*21a0*/  @P2 LDGSTS.E.BYPASS.LTC128B.128 [R0+0x3100], [R6.64], !P1 ;  /* 0x0310000006002fae */ /* 0x0003e2000c901d46 */
[----:B------:R-:W-:Y:S02]  /*21b0*/  @P2 ISETP.GE.AND P1, PT, R32, c[0x0][0x1d4], PT ;  /* 0x0000750020002a0c */ /* 0x000fe40003f26270 */
[----:B------:R-:W-:-:S05]  /*21c0*/  @P2 LEA.HI.X R9, R20, R4, R21, 0x1, P0 ;  /* 0x0000000414092211 */ /* 0x000fca00000f0c15 */
[----:B------:R3:W-:Y:S01]  /*21d0*/  @P2 LDGSTS.E.BYPASS.LTC128B.128 [R0+0x4100], [R8.64], !P3 ;  /* 0x0410000008002fae */ /* 0x0007e2000d901d46 */
[----:B-1----:R-:W-:-:S04]  /*21e0*/  @P2 LEA R6, P0, R32, R3, 0x1 ;  /* 0x0000000320062211 */ /* 0x002fc800078008ff */
[----:B------:R-:W-:Y:S02]  /*21f0*/  @P2 LEA.HI.X R7, R32, R4, R19, 0x1, P0 ;  /* 0x0000000420072211 */ /* 0x000fe400000f0c13 */
[----:B---3--:R-:W-:-:S03]  /*2200*/  @P6 LEA R8, P0, R217, R2, 0x1 ;  /* 0x00000002d9086211 */ /* 0x008fc600078008ff */
[----:B------:R1:W-:Y:S01]  /*2210*/  @P2 LDGSTS.E.BYPASS.LTC128B.128 [R0+0x5100], [R6.64], !P1 ;  /* 0x0510000006002fae */ /* 0x0003e2000c901d46 */
[C---:B------:R-:W-:Y:S02]  /*2220*/  @P6 ISETP.GE.AND P2, PT, R217.reuse, c[0x0][0x1d4], PT ;  /* 0x00007500d9006a0c */ /* 0x040fe40003f46270 */
[C---:B------:R-:W-:Y:S02]  /*2230*/  @P6 LEA R4, P3, R20.reuse, R2, 0x1 ;  /* 0x0000000214046211 */ /* 0x040fe400078608ff */
[----:B------:R-:W-:Y:S02]  /*2240*/  @P6 ISETP.GE.AND P1, PT, R20, c[0x0][0x1d4], PT ;  /* 0x0000750014006a0c */ /* 0x000fe40003f26270 */
[-C--:B-----5:R-:W-:Y:S02]  /*2250*/  @P6 LEA.HI.X R9, R217, R10.reuse, R22, 0x1, P0 ;  /* 0x0000000ad9096211 */ /* 0x0a0fe400000f0c16 */
[----:B------:R-:W-:Y:S02]  /*2260*/  @P6 ISETP.GE.AND P0, PT, R32, c[0x0][0x1d4], PT ;  /* 0x0000750020006a0c */ /* 0x000fe40003f06270 */
[----:B------:R-:W-:-:S02]  /*2270*/  @P6 LEA.HI.X R5, R20, R10, R21, 0x1, P3 ;  /* 0x0000000a14056211 */ /* 0x000fc400018f0c15 */
[----:B------:R-:W-:-:S04]  /*2280*/  @P6 LEA R2, P3, R32, R2, 0x1 ;  /* 0x0000000220026211 */ /* 0x000fc800078608ff */
[----:B------:R-:W-:Y:S02]  /*2290*/  @P6 LEA.HI.X R3, R32, R10, R19, 0x1, P3 ;  /* 0x0000000a20036211 */ /* 0x000fe400018f0c13 */
[----:B-1----:R-:W-:-:S05]  /*22a0*/  @P6 SHF.L.U32 R0, R12, 0x1, RZ ;  /* 0x000000010c006819 */ /* 0x002fca00000006ff */
[----:B------:R1:W-:Y:S04]  /*22b0*/  @P6 LDGSTS.E.BYPASS.LTC128B.128 [R0+0x3900], [R8.64], !P2 ;  /* 0x0390000008006fae */ /* 0x0003e8000d101d46 */
[----:B------:R1:W-:Y:S04]  /*22c0*/  @P6 LDGSTS.E.BYPASS.LTC128B.128 [R0+0x4900], [R4.64], !P1 ;  /* 0x0490000004006fae */ /* 0x0003e8000c901d46 */
[----:B------:R1:W-:Y:S04]  /*22d0*/  @P6 LDGSTS.E.BYPASS.LTC128B.128 [R0+0x5900], [R2.64], !P0 ;  /* 0x0590000002006fae */ /* 0x0003e8000c101d46 */
[----:B------:R-:W0:Y:S01]  /*22e0*/  LDGDEPBAR ;  /* 0x00000000000079af */ /* 0x000e220000000000 */
[----:B------:R-:W-:-:S04]  /*22f0*/  IMAD.WIDE.U32 R6, R23, c[0x0][0x210], RZ ;  /* 0x0000840017067a25 */ /* 0x000fc800078e00ff */
[----:B-1----:R-:W-:Y:S01]  /*2300*/  IMAD R0, R11, c[0x0][0x208], RZ ;  /* 0x000082000b007a24 */ /* 0x002fe200078e02ff */
[----:B------:R-:W-:-:S04]  /*2310*/  DEPBAR.LE SB0, 0x1 ;  /* 0x000080400000791a */ /* 0x000fc80000000000 */
[----:B------:R-:W-:Y:S01]  /*2320*/  IMAD.WIDE.U32 R2, R230, c[0x0][0x208], RZ ;  /* 0x00008200e6027a25 */ /* 0x000fe200078e00ff */
[----:B------:R-:W-:-:S04]  /*2330*/  DEPBAR.LE SB0, 0x0 ;  /* 0x000080000000791a */ /* 0x000fc80000000000 */
[----:B------:R-:W-:Y:S01]  /*2340*/  IMAD R0, R230, c[0x0][0x20c], R0 ;  /* 0x00008300e6007a24 */ /* 0x000fe200078e0200 */
[----:B------:R-:W-:Y:S04]  /*2350*/  BAR.SYNC.DEFER_BLOCKING 0x0 ;  /* 0x0000000000007b1d */ /* 0x000fe80000010000 */
[----:B------:R-:W-:Y:S01]  /*2360*/  IADD3 R3, R3, R0, RZ ;  /* 0x0000000003037210 */ /* 0x000fe20007ffe0ff */
[----:B------:R-:W-:Y:S02]  /*2370*/  IMAD R0, R18, c[0x0][0x210], RZ ;  /* 0x0000840012007a24 */ /* 0x000fe400078e02ff */
[----:B------:R-:W-:Y:S02]  /*2380*/  IMAD R4, R16, c[0x0][0x218], RZ ;  /* 0x0000860010047a24 */ /* 0x000fe400078e02ff */
[----:B------:R-:W-:-:S02]  /*2390*/  IMAD R0, R23, c[0x0][0x214], R0 ;  /* 0x0000850017007a24 */ /* 0x000fc400078e0200 */
[----:B------:R-:W-:-:S03]  /*23a0*/  IMAD.WIDE.U32 R2, R228, c[0x0][0x218], R2 ;  /* 0x00008600e4027a25 */ /* 0x000fc600078e0002 */
[----:B------:R-:W-:Y:S01]  /*23b0*/  IADD3 R5, R7, R0, RZ ;  /* 0x0000000007057210 */ /* 0x000fe20007ffe0ff */
[----:B------:R-:W-:Y:S01]  /*23c0*/  IMAD R4, R228, c[0x0][0x21c], R4 ;  /* 0x00008700e4047a24 */ /* 0x000fe200078e0204 */
[----:B------:R-:W-:-:S04]  /*23d0*/  IADD3 R0, P0, R2, R6, RZ ;  /* 0x0000000602007210 */ /* 0x000fc80007f1e0ff */
[----:B------:R-:W-:Y:S02]  /*23e0*/  IADD3.X R2, R5, R3, R4, P0, !PT ;  /* 0x0000000305027210 */ /* 0x000fe400007fe404 */
[C---:B------:R-:W-:Y:S01]  /*23f0*/  LEA R3, P0, R0.reuse, c[0x0][0x1f8], 0x1 ;  /* 0x00007e0000037a11 */ /* 0x040fe200078008ff */
[----:B------:R-:W-:Y:S03]  /*2400*/  LDSM.16.M88.4 R12, [R203] ;  /* 0x00000000cb0c783b */ /* 0x000fe60000000200 */
[----:B------:R-:W-:Y:S02]  /*2410*/  LEA.HI.X R16, R0, c[0x0][0x1fc], R2, 0x1, P0 ;  /* 0x00007f0000107a11 */ /* 0x000fe400000f0c02 */
[----:B------:R-:W1:Y:S04]  /*2420*/  SHFL.IDX PT, R0, R3, RZ, 0x1c1f ;  /* 0x001c1fff03007589 */ /* 0x000e6800000e0000 */
[----:B------:R-:W2:Y:S04]  /*2430*/  SHFL.IDX PT, R2, R16, RZ, 0x1c1f ;  /* 0x001c1fff10027589 */ /* 0x000ea800000e0000 */
[----:B------:R-:W3:Y:S04]  /*2440*/  SHFL.IDX PT, R3, R3, 0x1, 0x1c1f ;  /* 0x003c1f0003037f89 */ /* 0x000ee800000e0000 */
[----:B------:R-:W4:Y:S04]  /*2450*/  SHFL.IDX PT, R16, R16, 0x1, 0x1c1f ;  /* 0x003c1f0010107f89 */ /* 0x000f2800000e0000 */
[----:B------:R-:W5:Y:S01]  /*2460*/  LDSM.16.M88.4 R44, [R200] ;  /* 0x00000000c82c783b */ /* 0x000f620000000200 */
[----:B------:R-:W-:-:S02]  /*2470*/  ISETP.GE.AND P3, PT, R217, c[0x0][0x1d4], PT ;  /* 0x00007500d9007a0c */ /* 0x000fc40003f66270 */
[----:B------:R-:W-:Y:S01]  /*2480*/  ISETP.GE.AND P2, PT, R20, c[0x0][0x1d4], PT ;  /* 0x0000750014007a0c */ /* 0x000fe20003f46270 */
[----:B------:R-:W5:Y:S01]  /*2490*/  LDSM.16.M88.4 R8, [R203+0x1000] ;  /* 0x00100000cb08783b */ /* 0x000f620000000200 */
[----:B-1----:R-:W-:-:S03]  /*24a0*/  IADD3 R22, P6, R0, R158, RZ ;  /* 0x0000009e00167210 */ /* 0x002fc60007fde0ff */
[----:B------:R-:W1:Y:S01]  /*24b0*/  LDSM.16.M88.4 R48, [R200+0x400] ;  /* 0x00040000c830783b */ /* 0x000e620000000200 */
[----:B------:R-:W-:Y:S02]  /*24c0*/  IADD3 R24, P0, R0, R157, RZ ;  /* 0x0000009d00187210 */ /* 0x000fe40007f1e0ff */
[----:B--2---:R-:W-:Y:S01]  /*24d0*/  IADD3.X R23, R2, R125, RZ, P6, !PT ;  /* 0x0000007d02177210 */ /* 0x004fe200037fe4ff */
[----:B------:R-:W2:Y:S01]  /*24e0*/  LDSM.16.M88.4 R40, [R200+0x800] ;  /* 0x00080000c828783b */ /* 0x000ea20000000200 */
[----:B------:R-:W-:Y:S02]  /*24f0*/  IADD3 R26, P1, R0, R156, RZ ;  /* 0x0000009c001a7210 */ /* 0x000fe40007f3e0ff */
[----:B------:R-:W-:Y:S01]  /*2500*/  ISETP.LT.OR P6, PT, R17, 0x1, P3 ;  /* 0x000000011100780c */ /* 0x000fe20001fc1670 */
[----:B------:R-:W1:Y:S01]  /*2510*/  LDSM.16.M88.4 R28, [R200+0xc00] ;  /* 0x000c0000c81c783b */ /* 0x000e620000000200 */
[C---:B------:R-:W-:Y:S02]  /*2520*/  IADD3.X R25, R2.reuse, R126, RZ, P0, !PT ;  /* 0x0000007e02197210 */ /* 0x040fe400007fe4ff */
[----:B---3--:R-:W-:Y:S01]  /*2530*/  IADD3 R18, P0, R3, R157, RZ ;  /* 0x0000009d03127210 */ /* 0x008fe20007f1e0ff */
[----:B------:R-:W-:Y:S01]  /*2540*/  LDSM.16.M88.4 R36, [R204] ;  /* 0x00000000cc24783b */ /* 0x000fe20000000200 */
[----:B------:R-:W-:-:S02]  /*2550*/  IADD3.X R27, R2, R124, RZ, P1, !PT ;  /* 0x0000007c021b7210 */ /* 0x000fc40000ffe4ff */
[----:B------:R-:W-:Y:S01]  /*2560*/  IADD3 R20, P1, R3, R156, RZ ;  /* 0x0000009c03147210 */ /* 0x000fe20007f3e0ff */
[----:B------:R-:W3:Y:S01]  /*2570*/  LDSM.16.M88.4 R52, [R205] ;  /* 0x00000000cd34783b */ /* 0x000ee20000000200 */
[C---:B----4-:R-:W-:Y:S02]  /*2580*/  IADD3.X R19, R16.reuse, R126, RZ, P0, !PT ;  /* 0x0000007e10137210 */ /* 0x050fe400007fe4ff */
[C---:B------:R-:W-:Y:S01]  /*2590*/  ISETP.LT.OR P0, PT, R17.reuse, 0x1, P2 ;  /* 0x000000011100780c */ /* 0x040fe20001701670 */
[----:B------:R-:W-:Y:S01]  /*25a0*/  STL.64 [R1+0x48], R6 ;  /* 0x0000480601007387 */ /* 0x000fe20000100a00 */
[----:B------:R-:W-:Y:S02]  /*25b0*/  IADD3.X R21, R16, R124, RZ, P1, !PT ;  /* 0x0000007c10157210 */ /* 0x000fe40000ffe4ff */
[----:B------:R-:W-:Y:S01]  /*25c0*/  ISETP.GE.AND P1, PT, R32, c[0x0][0x1d4], PT ;  /* 0x0000750020007a0c */ /* 0x000fe20003f26270 */
[----:B------:R-:W-:Y:S01]  /*25d0*/  STL [R1+0x54], R5 ;  /* 0x0000540501007387 */ /* 0x000fe20000100800 */
[----:B------:R-:W-:-:S03]  /*25e0*/  ISETP.LT.OR P3, PT, R17, 0x21, P3 ;  /* 0x000000211100780c */ /* 0x000fc60001f61670 */
[----:B------:R-:W4:Y:S04]  /*25f0*/  LDSM.16.M88.4 R4, [R204+0x1000] ;  /* 0x00100000cc04783b */ /* 0x000f280000000200 */
[----:B------:R-:W-:Y:S04]  /*2600*/  LDSM.16.M88.4 R64, [R216] ;  /* 0x00000000d840783b */ /* 0x000fe80000000200 */
[----:B------:R-:W-:Y:S04]  /*2610*/  LDSM.16.M88.4 R84, [R215] ;  /* 0x00000000d754783b */ /* 0x000fe80000000200 */
[----:B------:R-:W-:Y:S01]  /*2620*/  LDSM.16.M88.4 R92, [R214] ;  /* 0x00000000d65c783b */ /* 0x000fe20000000200 */
[----:B------:R-:W-:-:S03]  /*2630*/  ISETP.LT.OR P2, PT, R17, 0x21, P2 ;  /* 0x000000211100780c */ /* 0x000fc60001741670 */
[----:B------:R-:W-:Y:S01]  /*2640*/  @!PT LDS RZ, [RZ] ;  /* 0x00000000fffff984 */ /* 0x000fe20000000800 */
[----:B------:R-:W-:Y:S01]  /*2650*/  @!PT LDS RZ, [RZ] ;  /* 0x00000000fffff984 */ /* 0x000fe20000000800 */
[----:B------:R-:W-:Y:S01]  /*2660*/  @!PT LDS RZ, [RZ] ;  /* 0x00000000fffff984 */ /* 0x000fe20000000800 */
[----:B------:R1:W-:Y:S01]  /*2670*/  LDGSTS.E.BYPASS.LTC128B.128 [R218+0x100], [R26.64], !P6 ;  /* 0x001000001ada7fae */ /* 0x0003e2000f101d46 */
[C---:B------:R-:W-:Y:S02]  /*2680*/  ISETP.LT.OR P6, PT, R17.reuse, 0x1, P1 ;  /* 0x000000011100780c */ /* 0x040fe40000fc1670 */
[----:B------:R-:W-:Y:S01]  /*2690*/  ISETP.LT.OR P1, PT, R17, 0x21, P1 ;  /* 0x000000211100780c */ /* 0x000fe20000f21670 */
[----:B------:R1:W-:Y:S01]  /*26a0*/  LDGSTS.E.BYPASS.LTC128B.128 [R218+0x1100], [R24.64], !P0 ;  /* 0x0110000018da7fae */ /* 0x0003e2000c101d46 */
[----:B------:R-:W-:Y:S01]  /*26b0*/  IADD3 R2, P0, R3, R158, RZ ;  /* 0x0000009e03027210 */ /* 0x000fe20007f1e0ff */
[----:B-----5:R-:W-:Y:S03]  /*26c0*/  HMMA.16816.F32 R56, R12, R44, RZ ;  /* 0x0000002c0c38723c */ /* 0x020fe600000018ff */
[----:B------:R-:W-:-:S05]  /*26d0*/  IADD3.X R3, R16, R125, RZ, P0, !PT ;  /* 0x0000007d10037210 */ /* 0x000fca00007fe4ff */
[----:B------:R5:W-:Y:S04]  /*26e0*/  LDGSTS.E.BYPASS.LTC128B.128 [R218+0x2100], [R22.64], !P6 ;  /* 0x0210000016da7fae */ /* 0x000be8000f101d46 */
[----:B------:R5:W-:Y:S04]  /*26f0*/  LDGSTS.E.BYPASS.LTC128B.128 [R218+0x900], [R20.64], !P3 ;  /* 0x0090000014da7fae */ /* 0x000be8000d901d46 */
[----:B------:R2:W-:Y:S04]  /*2700*/  LDGSTS.E.BYPASS.LTC128B.128 [R218+0x1900], [R18.64], !P2 ;  /* 0x0190000012da7fae */ /* 0x0005e8000d101d46 */
[----:B------:R3:W-:Y:S04]  /*2710*/  LDGSTS.E.BYPASS.LTC128B.128 [R218+0x2900], [R2.64], !P1 ;  /* 0x0290000002da7fae */ /* 0x0007e8000c901d46 */
[----:B------:R-:W-:Y:S04]  /*2720*/  LDSM.16.M88.4 R60, [R200+0x1000] ;  /* 0x00100000c83c783b */ /* 0x000fe80000000200 */
[----:B------:R-:W3:Y:S01]  /*2730*/  LDSM.16.M88.4 R32, [R203+0x2000] ;  /* 0x00200000cb20783b */ /* 0x000ee20000000200 */
[C---:B------:R-:W-:Y:S03]  /*2740*/  HMMA.16816.F32 R76, R8.reuse, R44, RZ ;  /* 0x0000002c084c723c */ /* 0x040fe600000018ff */
[----:B-1----:R-:W-:Y:S04]  /*2750*/  LDSM.16.M88.4 R24, [R204+0x2000] ;  /* 0x00200000cc18783b */ /* 0x002fe80000000200 */
[----:B------:R-:W0:Y:S01]  /*2760*/  LDGDEPBAR ;  /* 0x00000000000079af */ /* 0x000e220000000000 */
[C---:B------:R-:W-:Y:S08]  /*2770*/  HMMA.16816.F32 R104, R8.reuse, R48, RZ ;  /* 0x000000300868723c */ /* 0x040ff000000018ff */
[C---:B--2---:R-:W-:Y:S08]  /*2780*/  HMMA.16816.F32 R100, R8.reuse, R40, RZ ;  /* 0x000000280864723c */ /* 0x044ff000000018ff */
[C---:B------:R-:W-:Y:S08]  /*2790*/  HMMA.16816.F32 R88, R8.reuse, R28, RZ ;  /* 0x0000001c0858723c */ /* 0x040ff000000018ff */
[C---:B------:R-:W-:Y:S08]  /*27a0*/  HMMA.16816.F32 R96, R8.reuse, R46, RZ ;  /* 0x0000002e0860723c */ /* 0x040ff000000018ff */
[C---:B------:R-:W-:Y:S08]  /*27b0*/  HMMA.16816.F32 R80, R8.reuse, R50, RZ ;  /* 0x000000320850723c */ /* 0x040ff000000018ff */
[C---:B------:R-:W-:Y:S08]  /*27c0*/  HMMA.16816.F32 R68, R8.reuse, R42, RZ ;  /* 0x0000002a0844723c */ /* 0x040ff000000018ff */
[----:B-----5:R-:W-:Y:S08]  /*27d0*/  HMMA.16816.F32 R20, R8, R30, RZ ;  /* 0x0000001e0814723c */ /* 0x020ff000000018ff */
[----:B---3--:R-:W-:Y:S08]  /*27e0*/  HMMA.16816.F32 R8, R36, R52, R56 ;  /* 0x000000342408723c */ /* 0x008ff00000001838 */
[C---:B------:R-:W-:Y:S08]  /*27f0*/  HMMA.16816.F32 R108, R12.reuse, R28, RZ ;  /* 0x0000001c0c6c723c */ /* 0x040ff000000018ff */
[C---:B------:R-:W-:Y:S01]  /*2800*/  HMMA.16816.F32 R116, R12.reuse, R30, RZ ;  /* 0x0000001e0c74723c */ /* 0x040fe200000018ff */
[----:B------:R-:W1:Y:S07]  /*2810*/  LDSM.16.M88.4 R28, [R203+0x3000] ;  /* 0x00300000cb1c783b */ /* 0x000e6e0000000200 */
[C---:B------:R-:W-:Y:S08]  /*2820*/  HMMA.16816.F32 R16, R12.reuse, R48, RZ ;  /* 0x000000300c10723c */ /* 0x040ff000000018ff */
[C---:B------:R-:W-:Y:S08]  /*2830*/  HMMA.16816.F32 R112, R12.reuse, R50, RZ ;  /* 0x000000320c70723c */ /* 0x040ff000000018ff */
[C---:B------:R-:W-:Y:S08]  /*2840*/  HMMA.16816.F32 R48, R12.reuse, R40, RZ ;  /* 0x000000280c30723c */ /* 0x040ff000000018ff */
[C---:B------:R-:W-:Y:S01]  /*2850*/  HMMA.16816.F32 R120, R12.reuse, R42, RZ ;  /* 0x0000002a0c78723c */ /* 0x040fe200000018ff */
[----:B------:R-:W2:Y:S07]  /*2860*/  LDSM.16.M88.4 R40, [R213] ;  /* 0x00000000d528783b */ /* 0x000eae0000000200 */
[----:B------:R-:W-:Y:S01]  /*2870*/  HMMA.16816.F32 R72, R12, R46, RZ ;  /* 0x0000002e0c48723c */ /* 0x000fe200000018ff */
[----:B------:R-:W-:Y:S07]  /*2880*/  LDSM.16.M88.4 R44, [R200+0x2000] ;  /* 0x00200000c82c783b */ /* 0x000fee0000000200 */
[----:B----4-:R-:W-:Y:S08]  /*2890*/  HMMA.16816.F32 R12, R4, R52, R76 ;  /* 0x00000034040c723c */ /* 0x010ff0000000184c */
[----:B------:R-:W-:Y:S08]  /*28a0*/  HMMA.16816.F32 R8, R32, R60, R8 ;  /* 0x0000003c2008723c */ /* 0x000ff00000001808 */
[C---:B------:R-:W-:Y:S01]  /*28b0*/  HMMA.16816.F32 R144, R4.reuse, R94, R20 ;  /* 0x0000005e0490723c */ /* 0x040fe20000001814 */
[----:B------:R-:W3:Y:S07]  /*28c0*/  LDSM.16.M88.4 R20, [R204+0x3000] ;  /* 0x00300000cc14783b */ /* 0x000eee0000000200 */
[----:B------:R-:W-:Y:S08]  /*28d0*/  HMMA.16816.F32 R140, R4, R92, R88 ;  /* 0x0000005c048c723c */ /* 0x000ff00000001858 */
[-C--:B------:R-:W-:Y:S01]  /*28e0*/  HMMA.16816.F32 R88, R36, R64.reuse, R16 ;  /* 0x000000402458723c */ /* 0x080fe20000001810 */
[----:B------:R-:W4:Y:S07]  /*28f0*/  LDSM.16.M88.4 R16, [R203+0x4000] ;  /* 0x00400000cb10783b */ /* 0x000f2e0000000200 */
[C---:B------:R-:W-:Y:S08]  /*2900*/  HMMA.16816.F32 R104, R4.reuse, R64, R104 ;  /* 0x000000400468723c */ /* 0x040ff00000001868 */
[C---:B------:R-:W-:Y:S08]  /*2910*/  HMMA.16816.F32 R132, R4.reuse, R84, R100 ;  /* 0x000000540484723c */ /* 0x040ff00000001864 */
[C---:B------:R-:W-:Y:S08]  /*2920*/  HMMA.16816.F32 R76, R4.reuse, R54, R96 ;  /* 0x00000036044c723c */ /* 0x040ff00000001860 */
[C---:B------:R-:W-:Y:S08]  /*2930*/  HMMA.16816.F32 R128, R4.reuse, R66, R80 ;  /* 0x000000420480723c */ /* 0x040ff00000001850 */
[----:B------:R-:W-:Y:S08]  /*2940*/  HMMA.16816.F32 R136, R4, R86, R68 ;  /* 0x000000560488723c */ /* 0x000ff00000001844 */
[----:B-1----:R-:W-:Y:S01]  /*2950*/  HMMA.16816.F32 R4, R28, R60, R12 ;  /* 0x0000003c1c04723c */ /* 0x002fe2000000180c */
[----:B------:R-:W1:Y:S07]  /*2960*/  LDSM.16.M88.4 R12, [R203+0x5000] ;  /* 0x00500000cb0c783b */ /* 0x000e6e0000000200 */
[----:B------:R-:W-:Y:S08]  /*2970*/  HMMA.16816.F32 R72, R36, R54, R72 ;  /* 0x000000362448723c */ /* 0x000ff00000001848 */
[----:B--2---:R-:W-:Y:S01]  /*2980*/  HMMA.16816.F32 R56, R24, R40, R8 ;  /* 0x000000281838723c */ /* 0x004fe20000001808 */
[----:B------:R-:W-:Y:S07]  /*2990*/  LDSM.16.M88.4 R8, [R204+0x4000] ;  /* 0x00400000cc08783b */ /* 0x000fee0000000200 */
[----:B------:R-:W-:Y:S01]  /*29a0*/  HMMA.16816.F32 R100, R36, R84, R48 ;  /* 0x000000542464723c */ /* 0x000fe20000001830 */
[----:B------:R-:W2:Y:S07]  /*29b0*/  LDSM.16.M88.4 R48, [R209] ;  /* 0x00000000d130783b */ /* 0x000eae0000000200 */
[----:B---3--:R-:W-:Y:S01]  /*29c0*/  HMMA.16816.F32 R52, R20, R40, R4 ;  /* 0x000000281434723c */ /* 0x008fe20000001804 */
[----:B------:R-:W-:Y:S07]  /*29d0*/  LDSM.16.M88.4 R4, [R204+0x5000] ;  /* 0x00500000cc04783b */ /* 0x000fee0000000200 */
[-C--:B------:R-:W-:Y:S08]  /*29e0*/  HMMA.16816.F32 R72, R32, R62.reuse, R72 ;  /* 0x0000003e2048723c */ /* 0x080ff00000001848 */
[----:B------:R-:W-:Y:S01]  /*29f0*/  HMMA.16816.F32 R76, R28, R62, R76 ;  /* 0x0000003e1c4c723c */ /* 0x000fe2000000184c */
[----:B------:R-:W-:Y:S07]  /*2a00*/  LDSM.16.M88.4 R60, [R212] ;  /* 0x00000000d43c783b */ /* 0x000fee0000000200 */
[----:B----4-:R-:W-:Y:S01]  /*2a10*/  HMMA.16816.F32 R68, R16, R44, R56 ;  /* 0x0000002c1044723c */ /* 0x010fe20000001838 */
[----:B------:R-:W3:Y:S07]  /*2a20*/  LDSM.16.M88.4 R56, [R200+0x1400] ;  /* 0x00140000c838783b */ /* 0x000eee0000000200 */
[----:B------:R-:W-:Y:S08]  /*2a30*/  HMMA.16816.F32 R96, R36, R66, R112 ;  /* 0x000000422460723c */ /* 0x000ff00000001870 */
[----:B-1----:R-:W-:Y:S08]  /*2a40*/  HMMA.16816.F32 R52, R12, R44, R52 ;  /* 0x0000002c0c34723c */ /* 0x002ff00000001834 */
[-C--:B------:R-:W-:Y:S08]  /*2a50*/  HMMA.16816.F32 R64, R24, R42.reuse, R72 ;  /* 0x0000002a1840723c */ /* 0x080ff00000001848 */
[----:B------:R-:W-:Y:S01]  /*2a60*/  HMMA.16816.F32 R72, R20, R42, R76 ;  /* 0x0000002a1448723c */ /* 0x000fe2000000184c */
[----:B------:R-:W1:Y:S07]  /*2a70*/  LDSM.16.M88.4 R40, [R200+0x2400] ;  /* 0x00240000c828783b */ /* 0x000e6e0000000200 */
[----:B--2---:R-:W-:Y:S08]  /*2a80*/  HMMA.16816.F32 R80, R8, R48, R68 ;  /* 0x000000300850723c */ /* 0x004ff00000001844 */
[----:B---3--:R-:W-:Y:S08]  /*2a90*/  HMMA.16816.F32 R68, R32, R56, R88 ;  /* 0x000000382044723c */ /* 0x008ff00000001858 */
[----:B------:R-:W-:Y:S08]  /*2aa0*/  HMMA.16816.F32 R120, R36, R86, R120 ;  /* 0x000000562478723c */ /* 0x000ff00000001878 */
[----:B------:R-:W-:Y:S08]  /*2ab0*/  HMMA.16816.F32 R84, R4, R48, R52 ;  /* 0x000000300454723c */ /* 0x000ff00000001834 */
[-C--:B------:R-:W-:Y:S08]  /*2ac0*/  HMMA.16816.F32 R52, R16, R46.reuse, R64 ;  /* 0x0000002e1034723c */ /* 0x080ff00000001840 */
[----:B------:R-:W-:Y:S08]  /*2ad0*/  HMMA.16816.F32 R64, R12, R46, R72 ;  /* 0x0000002e0c40723c */ /* 0x000ff00000001848 */
[C---:B------:R-:W-:Y:S08]  /*2ae0*/  HMMA.16816.F32 R108, R36.reuse, R92, R108 ;  /* 0x0000005c246c723c */ /* 0x040ff0000000186c */
[----:B------:R-:W-:Y:S08]  /*2af0*/  HMMA.16816.F32 R116, R36, R94, R116 ;  /* 0x0000005e2474723c */ /* 0x000ff00000001874 */
[----:B------:R-:W-:Y:S01]  /*2b00*/  HMMA.16816.F32 R36, R28, R56, R104 ;  /* 0x000000381c24723c */ /* 0x000fe20000001868 */
[----:B------:R-:W-:-:S04]  /*2b10*/  FMUL.FTZ R0, R80, c[0x0][0x320] ;  /* 0x0000c80050007a20 */ /* 0x000fc80000410000 */
[----:B------:R2:W3:Y:S03]  /*2b20*/  MUFU.TANH R149, R0 ;  /* 0x0000000000957308 */ /* 0x0004e60000002400 */
[----:B------:R-:W-:Y:S01]  /*2b30*/  HMMA.16816.F32 R68, R24, R60, R68 ;  /* 0x0000003c1844723c */ /* 0x000fe20000001844 */
[----:B--2---:R-:W-:-:S04]  /*2b40*/  FMUL.FTZ R0, R81, c[0x0][0x320] ;  /* 0x0000c80051007a20 */ /* 0x004fc80000410000 */
[----:B------:R2:W4:Y:S03]  /*2b50*/  MUFU.TANH R148, R0 ;  /* 0x0000000000947308 */ /* 0x0005260000002400 */
[----:B------:R-:W-:Y:S08]  /*2b60*/  HMMA.16816.F32 R88, R4, R50, R64 ;  /* 0x000000320458723c */ /* 0x000ff00000001840 */
[----:B------:R-:W-:Y:S01]  /*2b70*/  HMMA.16816.F32 R64, R32, R58, R96 ;  /* 0x0000003a2040723c */ /* 0x000fe20000001860 */
[----:B--2---:R-:W-:-:S07]  /*2b80*/  FMUL.FTZ R0, R82, c[0x0][0x320] ;  /* 0x0000c80052007a20 */ /* 0x004fce0000410000 */
[----:B------:R-:W-:Y:S01]  /*2b90*/  HMMA.16816.F32 R44, R20, R60, R36 ;  /* 0x0000003c142c723c */ /* 0x000fe20000001824 */
[----:B------:R-:W2:Y:S01]  /*2ba0*/  LDSM.16.M88.4 R36, [R208] ;  /* 0x00000000d024783b */ /* 0x000ea20000000200 */
[----:B------:R5:W1:Y:S06]  /*2bb0*/  MUFU.TANH R155, R0 ;  /* 0x00000000009b7308 */ /* 0x000a6c0000002400 */
[----:B------:R-:W-:Y:S01]  /*2bc0*/  HMMA.16816.F32 R76, R8, R50, R52 ;  /* 0x00000032084c723c */ /* 0x000fe20000001834 */
[----:B------:R-:W2:Y:S01]  /*2bd0*/  LDSM.16.M88.4 R52, [R200+0x1800] ;  /* 0x00180000c834783b */ /* 0x000ea20000000200 */
[----:B-----5:R-:W-:-:S06]  /*2be0*/  FMUL.FTZ R0, R83, c[0x0][0x320] ;  /* 0x0000c80053007a20 */ /* 0x020fcc0000410000 */
[----:B------:R-:W-:Y:S01]  /*2bf0*/  HMMA.16816.F32 R72, R28, R58, R128 ;  /* 0x0000003a1c48723c */ /* 0x000fe20000001880 */
[----:B------:R5:W1:Y:S02]  /*2c00*/  MUFU.TANH R154, R0 ;  /* 0x00000000009a7308 */ /* 0x000a640000002400 */
[----:B-----5:R-:W-:-:S06]  /*2c10*/  FMUL.FTZ R0, R84, c[0x0][0x320] ;  /* 0x0000c80054007a20 */ /* 0x020fcc0000410000 */
[----:B------:R5:W2:Y:S01]  /*2c20*/  MUFU.TANH R152, R0 ;  /* 0x0000000000987308 */ /* 0x000aa20000002400 */
[----:B-1----:R-:W-:Y:S01]  /*2c30*/  HMMA.16816.F32 R68, R16, R40, R68 ;  /* 0x000000281044723c */ /* 0x002fe20000001844 */
[----:B-----5:R-:W-:-:S06]  /*2c40*/  FMUL.FTZ R0, R85, c[0x0][0x320] ;  /* 0x0000c80055007a20 */ /* 0x020fcc0000410000 */
[----:B------:R1:W1:Y:S01]  /*2c50*/  MUFU.TANH R150, R0 ;  /* 0x0000000000967308 */ /* 0x0002620000002400 */
[----:B------:R-:W-:Y:S01]  /*2c60*/  HMMA.16816.F32 R56, R24, R62, R64 ;  /* 0x0000003e1838723c */ /* 0x000fe20000001840 */
[----:B-1----:R-:W-:-:S06]  /*2c70*/  FMUL.FTZ R0, R86, c[0x0][0x320] ;  /* 0x0000c80056007a20 */ /* 0x002fcc0000410000 */
[----:B------:R1:W1:Y:S01]  /*2c80*/  MUFU.TANH R153, R0 ;  /* 0x0000000000997308 */ /* 0x0002620000002400 */
[----:B------:R-:W-:Y:S01]  /*2c90*/  HMMA.16816.F32 R48, R12, R40, R44 ;  /* 0x000000280c30723c */ /* 0x000fe2000000182c */
[----:B------:R-:W5:Y:S01]  /*2ca0*/  LDSM.16.M88.4 R44, [R211] ;  /* 0x00000000d32c783b */ /* 0x000f620000000200 */
[----:B-1----:R-:W-:-:S05]  /*2cb0*/  FMUL.FTZ R0, R87, c[0x0][0x320] ;  /* 0x0000c80057007a20 */ /* 0x002fca0000410000 */
[----:B------:R1:W1:Y:S01]  /*2cc0*/  MUFU.TANH R151, R0 ;  /* 0x0000000000977308 */ /* 0x0002620000002400 */
[----:B------:R-:W-:Y:S01]  /*2cd0*/  HMMA.16816.F32 R64, R20, R62, R72 ;  /* 0x0000003e1440723c */ /* 0x000fe20000001848 */
[----:B-1----:R-:W-:-:S06]  /*2ce0*/  FMUL.FTZ R0, R76, c[0x0][0x320] ;  /* 0x0000c8004c007a20 */ /* 0x002fcc0000410000 */
[----:B------:R1:W1:Y:S02]  /*2cf0*/  MUFU.TANH R106, R0 ;  /* 0x00000000006a7308 */ /* 0x0002640000002400 */
[----:B-1----:R-:W-:-:S06]  /*2d00*/  FMUL.FTZ R0, R77, c[0x0][0x320] ;  /* 0x0000c8004d007a20 */ /* 0x002fcc0000410000 */
[----:B------:R1:W1:Y:S01]  /*2d10*/  MUFU.TANH R105, R0 ;  /* 0x0000000000697308 */ /* 0x0002620000002400 */
[----:B------:R-:W-:Y:S01]  /*2d20*/  HMMA.16816.F32 R60, R16, R42, R56 ;  /* 0x0000002a103c723c */ /* 0x000fe20000001838 */
[----:B------:R-:W3:Y:S01]  /*2d30*/  LDSM.16.M88.4 R56, [R200+0x2800] ;  /* 0x00280000c838783b */ /* 0x000ee20000000200 */
[----:B-1----:R-:W-:-:S05]  /*2d40*/  FMUL.FTZ R0, R78, c[0x0][0x320] ;  /* 0x0000c8004e007a20 */ /* 0x002fca0000410000 */
[----:B------:R1:W1:Y:S01]  /*2d50*/  MUFU.TANH R128, R0 ;  /* 0x0000000000807308 */ /* 0x0002620000002400 */
[----:B--2---:R-:W-:Y:S01]  /*2d60*/  HMMA.16816.F32 R80, R4, R36, R48 ;  /* 0x000000240450723c */ /* 0x004fe20000001830 */
[----:B-1----:R-:W-:-:S07]  /*2d70*/  FMUL.FTZ R0, R79, c[0x0][0x320] ;  /* 0x0000c8004f007a20 */ /* 0x002fce0000410000 */
[----:B------:R-:W-:Y:S01]  /*2d80*/  HMMA.16816.F32 R76, R8, R36, R68 ;  /* 0x00000024084c723c */ /* 0x000fe20000001844 */
[----:B------:R1:W2:Y:S07]  /*2d90*/  MUFU.TANH R115, R0 ;  /* 0x0000000000737308 */ /* 0x0002ae0000002400 */
[----:B------:R-:W-:Y:S01]  /*2da0*/  HMMA.16816.F32 R68, R32, R52, R100 ;  /* 0x000000342044723c */ /* 0x000fe20000001864 */
[----:B-1----:R-:W-:-:S04]  /*2db0*/  FMUL.FTZ R0, R88, c[0x0][0x320] ;  /* 0x0000c80058007a20 */ /* 0x002fc80000410000 */
[----:B------:R1:W1:Y:S03]  /*2dc0*/  MUFU.TANH R113, R0 ;  /* 0x0000000000717308 */ /* 0x0002660000002400 */
[----:B------:R-:W-:Y:S08]  /*2dd0*/  HMMA.16816.F32 R48, R28, R52, R132 ;  /* 0x000000341c30723c */ /* 0x000ff00000001884 */
[----:B------:R-:W-:Y:S01]  /*2de0*/  HMMA.16816.F32 R64, R12, R42, R64 ;  /* 0x0000002a0c40723c */ /* 0x000fe20000001840 */
[----:B-1----:R-:W-:-:S04]  /*2df0*/  FMUL.FTZ R0, R89, c[0x0][0x320] ;  /* 0x0000c80059007a20 */ /* 0x002fc80000410000 */
[----:B------:R1:W1:Y:S03]  /*2e00*/  MUFU.TANH R107, R0 ;  /* 0x00000000006b7308 */ /* 0x0002660000002400 */
[----:B-----5:R-:W-:Y:S01]  /*2e10*/  HMMA.16816.F32 R68, R24, R44, R68 ;  /* 0x0000002c1844723c */ /* 0x020fe20000001844 */
[----:B-1----:R-:W-:-:S04]  /*2e20*/  FMUL.FTZ R0, R90, c[0x0][0x320] ;  /* 0x0000c8005a007a20 */ /* 0x002fc80000410000 */
[----:B------:R1:W1:Y:S03]  /*2e30*/  MUFU.TANH R114, R0 ;  /* 0x0000000000727308 */ /* 0x0002660000002400 */
[----:B------:R-:W-:Y:S01]  /*2e40*/  HMMA.16816.F32 R72, R8, R38, R60 ;  /* 0x000000260848723c */ /* 0x000fe2000000183c */
[----:B-1----:R-:W-:-:S04]  /*2e50*/  FMUL.FTZ R0, R91, c[0x0][0x320] ;  /* 0x0000c8005b007a20 */ /* 0x002fc80000410000 */
[----:B------:R1:W1:Y:S03]  /*2e60*/  MUFU.TANH R112, R0 ;  /* 0x0000000000707308 */ /* 0x0002660000002400 */
[----:B------:R-:W-:Y:S01]  /*2e70*/  HMMA.16816.F32 R60, R32, R54, R120 ;  /* 0x00000036203c723c */ /* 0x000fe20000001878 */
[----:B-1----:R-:W-:-:S04]  /*2e80*/  FMUL.FTZ R0, R76, c[0x0][0x320] ;  /* 0x0000c8004c007a20 */ /* 0x002fc80000410000 */
[----:B------:R1:W1:Y:S03]  /*2e90*/  MUFU.TANH R98, R0 ;  /* 0x0000000000627308 */ /* 0x0002660000002400 */
[----:B------:R-:W-:Y:S01]  /*2ea0*/  HMMA.16816.F32 R40, R20, R44, R48 ;  /* 0x0000002c1428723c */ /* 0x000fe20000001830 */
[----:B------:R-:W5:Y:S01]  /*2eb0*/  LDSM.16.M88.4 R48, [R207] ;  /* 0x00000000cf30783b */ /* 0x000f620000000200 */
[----:B-1----:R-:W-:-:S04]  /*2ec0*/  FMUL.FTZ R0, R77, c[0x0][0x320] ;  /* 0x0000c8004d007a20 */ /* 0x002fc80000410000 */
[----:B------:R1:W1:Y:S02]  /*2ed0*/  MUFU.TANH R97, R0 ;  /* 0x0000000000617308 */ /* 0x0002640000002400 */
[----:B------:R-:W-:Y:S01]  /*2ee0*/  HMMA.16816.F32 R84, R4, R38, R64 ;  /* 0x000000260454723c */ /* 0x000fe20000001840 */
[----:B------:R-:W2:Y:S01]  /*2ef0*/  LDSM.16.M88.4 R36, [R200+0x1c00] ;  /* 0x001c0000c824783b */ /* 0x000ea20000000200 */
[----:B-1----:R-:W-:-:S04]  /*2f00*/  FMUL.FTZ R0, R78, c[0x0][0x320] ;  /* 0x0000c8004e007a20 */ /* 0x002fc80000410000 */
[----:B------:R1:W1:Y:S02]  /*2f10*/  MUFU.TANH R104, R0 ;  /* 0x0000000000687308 */ /* 0x0002640000002400 */
[----:B---3--:R-:W-:Y:S01]  /*2f20*/  HMMA.16816.F32 R64, R16, R56, R68 ;  /* 0x000000381040723c */ /* 0x008fe20000001844 */
[----:B-1----:R-:W-:-:S05]  /*2f30*/  FMUL.FTZ R0, R79, c[0x0][0x320] ;  /* 0x0000c8004f007a20 */ /* 0x002fca0000410000 */
[----:B------:R1:W3:Y:S02]  /*2f40*/  MUFU.TANH R103, R0 ;  /* 0x0000000000677308 */ /* 0x0002e40000002400 */
[----:B------:R-:W-:Y:S01]  /*2f50*/  HMMA.16816.F32 R68, R28, R54, R136 ;  /* 0x000000361c44723c */ /* 0x000fe20000001888 */
[----:B------:R-:W2:Y:S01]  /*2f60*/  LDSM.16.M88.4 R52, [R210] ;  /* 0x00000000d234783b */ /* 0x000ea20000000200 */
[----:B-1----:R-:W-:-:S04]  /*2f70*/  FMUL.FTZ R0, R80, c[0x0][0x320] ;  /* 0x0000c80050007a20 */ /* 0x002fc80000410000 */
[----:B------:R1:W1:Y:S02]  /*2f80*/  MUFU.TANH R101, R0 ;  /* 0x0000000000657308 */ /* 0x0002640000002400 */
[----:B------:R-:W-:Y:S01]  /*2f90*/  HMMA.16816.F32 R60, R24, R46, R60 ;  /* 0x0000002e183c723c */ /* 0x000fe2000000183c */
[----:B-1----:R-:W-:-:S05]  /*2fa0*/  FMUL.FTZ R0, R81, c[0x0][0x320] ;  /* 0x0000c80051007a20 */ /* 0x002fca0000410000 */
[----:B------:R1:W1:Y:S02]  /*2fb0*/  MUFU.TANH R99, R0 ;  /* 0x0000000000637308 */ /* 0x0002640000002400 */
[----:B------:R-:W-:Y:S01]  /*2fc0*/  HMMA.16816.F32 R40, R12, R56, R40 ;  /* 0x000000380c28723c */ /* 0x000fe20000001828 */
[----:B-1----:R-:W-:-:S05]  /*2fd0*/  FMUL.FTZ R0, R82, c[0x0][0x320] ;  /* 0x0000c80052007a20 */ /* 0x002fca0000410000 */
[----:B------:R1:W1:Y:S02]  /*2fe0*/  MUFU.TANH R102, R0 ;  /* 0x0000000000667308 */ /* 0x0002640000002400 */
[----:B-1----:R-:W-:-:S06]  /*2ff0*/  FMUL.FTZ R0, R83, c[0x0][0x320] ;  /* 0x0000c80053007a20 */ /* 0x002fcc0000410000 */
[----:B------:R1:W1:Y:S01]  /*3000*/  MUFU.TANH R100, R0 ;  /* 0x0000000000647308 */ /* 0x0002620000002400 */
[----:B-----5:R-:W-:Y:S01]  /*3010*/  HMMA.16816.F32 R76, R8, R48, R64 ;  /* 0x00000030084c723c */ /* 0x020fe20000001840 */
[----:B-1----:R-:W-:-:S06]  /*3020*/  FMUL.FTZ R0, R72, c[0x0][0x320] ;  /* 0x0000c80048007a20 */ /* 0x002fcc0000410000 */
[----:B------:R1:W1:Y:S01]  /*3030*/  MUFU.TANH R90, R0 ;  /* 0x00000000005a7308 */ /* 0x0002620000002400 */
[----:B------:R-:W-:Y:S01]  /*3040*/  HMMA.16816.F32 R68, R20, R46, R68 ;  /* 0x0000002e1444723c */ /* 0x000fe20000001844 */
[----:B-1----:R-:W-:-:S06]  /*3050*/  FMUL.FTZ R0, R73, c[0x0][0x320] ;  /* 0x0000c80049007a20 */ /* 0x002fcc0000410000 */
[----:B------:R1:W1:Y:S01]  /*3060*/  MUFU.TANH R89, R0 ;  /* 0x0000000000597308 */ /* 0x0002620000002400 */
[----:B--2---:R-:W-:Y:S08]  /*3070*/  HMMA.16816.F32 R64, R32, R36, R108 ;  /* 0x000000242040723c */ /* 0x004ff0000000186c */
[----:B------:R-:W-:Y:S01]  /*3080*/  HMMA.16816.F32 R44, R16, R58, R60 ;  /* 0x0000003a102c723c */ /* 0x000fe2000000183c */
[----:B-1----:R-:W-:-:S07]  /*3090*/  FMUL.FTZ R0, R74, c[0x0][0x320] ;  /* 0x0000c8004a007a20 */ /* 0x002fce0000410000 */
[----:B------:R-:W-:Y:S01]  /*30a0*/  HMMA.16816.F32 R60, R32, R38, R116 ;  /* 0x00000026203c723c */ /* 0x000fe20000001874 */
[----:B------:R-:W-:Y:S01]  /*30b0*/  LDSM.16.M88.4 R32, [R206] ;  /* 0x00000000ce20783b */ /* 0x000fe20000000200 */
[----:B------:R1:W2:Y:S06]  /*30c0*/  MUFU.TANH R96, R0 ;  /* 0x0000000000607308 */ /* 0x0002ac0000002400 */
[----:B------:R-:W-:Y:S01]  /*30d0*/  HMMA.16816.F32 R80, R4, R48, R40 ;  /* 0x000000300450723c */ /* 0x000fe20000001828 */
[----:B------:R-:W5:Y:S01]  /*30e0*/  LDSM.16.M88.4 R40, [R200+0x2c00] ;  /* 0x002c0000c828783b */ /* 0x000f620000000200 */
[----:B------:R-:W-:Y:S01]  /*30f0*/  ISETP.GE.AND P0, PT, R183, 0x2, PT ;  /* 0x00000002b700780c */ /* 0x000fe20003f06270 */
[----:B------:R-:W-:-:S04]  /*3100*/  DEPBAR.LE SB0, 0x0 ;  /* 0x000080000000791a */ /* 0x000fc80000000000 */
[----:B-1----:R-:W-:Y:S02]  /*3110*/  FMUL.FTZ R0, R75, c[0x0][0x320] ;  /* 0x0000c8004b007a20 */ /* 0x002fe40000410000 */
[C---:B------:R-:W-:Y:S08]  /*3120*/  HMMA.16816.F32 R72, R28.reuse, R36, R140 ;  /* 0x000000241c48723c */ /* 0x040ff0000000188c */
[----:B------:R-:W-:Y:S01]  /*3130*/  HMMA.16816.F32 R28, R28, R38, R144 ;  /* 0x000000261c1c723c */ /* 0x000fe20000001890 */
[----:B------:R1:W1:Y:S02]  /*3140*/  MUFU.TANH R95, R0 ;  /* 0x00000000005f7308 */ /* 0x0002640000002400 */
[----:B-1----:R-:W-:-:S06]  /*3150*/  FMUL.FTZ R0, R84, c[0x0][0x320] ;  /* 0x0000c80054007a20 */ /* 0x002fcc0000410000 */
[----:B------:R1:W1:Y:S01]  /*3160*/  MUFU.TANH R94, R0 ;  /* 0x00000000005e7308 */ /* 0x0002620000002400 */
[----:B------:R-:W-:Y:S01]  /*3170*/  HMMA.16816.F32 R68, R12, R58, R68 ;  /* 0x0000003a0c44723c */ /* 0x000fe20000001844 */
[----:B-1----:R-:W-:-:S06]  /*3180*/  FMUL.FTZ R0, R85, c[0x0][0x320] ;  /* 0x0000c80055007a20 */ /* 0x002fcc0000410000 */
[----:B------:R1:W1:Y:S01]  /*3190*/  MUFU.TANH R91, R0 ;  /* 0x00000000005b7308 */ /* 0x0002620000002400 */
[-C--:B------:R-:W-:Y:S08]  /*31a0*/  HMMA.16816.F32 R56, R24, R52.reuse, R64 ;  /* 0x000000341838723c */ /* 0x080ff00000001840 */
[----:B------:R-:W-:Y:S01]  /*31b0*/  HMMA.16816.F32 R64, R20, R52, R72 ;  /* 0x000000341440723c */ /* 0x000fe20000001848 */
[----:B-1----:R-:W-:-:S07]  /*31c0*/  FMUL.FTZ R0, R86, c[0x0][0x320] ;  /* 0x0000c80056007a20 */ /* 0x002fce0000410000 */
[-C--:B------:R-:W-:Y:S01]  /*31d0*/  HMMA.16816.F32 R24, R24, R54.reuse, R60 ;  /* 0x000000361818723c */ /* 0x080fe2000000183c */
[----:B------:R1:W1:Y:S07]  /*31e0*/  MUFU.TANH R93, R0 ;  /* 0x00000000005d7308 */ /* 0x00026e0000002400 */
[----:B------:R-:W-:Y:S01]  /*31f0*/  HMMA.16816.F32 R52, R20, R54, R28 ;  /* 0x000000361434723c */ /* 0x000fe2000000181c */
[----:B-1----:R-:W-:-:S04]  /*3200*/  FMUL.FTZ R0, R87, c[0x0][0x320] ;  /* 0x0000c80057007a20 */ /* 0x002fc80000410000 */
[----:B------:R1:W1:Y:S02]  /*3210*/  MUFU.TANH R92, R0 ;  /* 0x00000000005c7308 */ /* 0x0002640000002400 */
[----:B-1----:R-:W-:-:S06]  /*3220*/  FMUL.FTZ R0, R76, c[0x0][0x320] ;  /* 0x0000c8004c007a20 */ /* 0x002fcc0000410000 */
[----:B------:R1:W1:Y:S01]  /*3230*/  MUFU.TANH R85, R0 ;  /* 0x0000000000557308 */ /* 0x0002620000002400 */
[----:B-----5:R-:W-:Y:S01]  /*3240*/  HMMA.16816.F32 R36, R12, R40, R64 ;  /* 0x000000280c24723c */ /* 0x020fe20000001840 */
[----:B-1----:R-:W-:-:S06]  /*3250*/  FMUL.FTZ R0, R77, c[0x0][0x320] ;  /* 0x0000c8004d007a20 */ /* 0x002fcc0000410000 */
[----:B------:R1:W1:Y:S03]  /*3260*/  MUFU.TANH R84, R0 ;  /* 0x0000000000547308 */ /* 0x0002660000002400 */
[----:B------:R-:W-:Y:S01]  /*3270*/  HMMA.16816.F32 R12, R12, R42, R52 ;  /* 0x0000002a0c0c723c */ /* 0x000fe20000001834 */
[----:B-1----:R-:W-:-:S04]  /*3280*/  FMUL.FTZ R0, R78, c[0x0][0x320] ;  /* 0x0000c8004e007a20 */ /* 0x002fc80000410000 */
[----:B------:R1:W1:Y:S02]  /*3290*/  MUFU.TANH R88, R0 ;  /* 0x0000000000587308 */ /* 0x0002640000002400 */
[----:B-1----:R-:W-:Y:S02]  /*32a0*/  FMUL.FTZ R0, R79, c[0x0][0x320] ;  /* 0x0000c8004f007a20 */ /* 0x002fe40000410000 */
[----:B------:R-:W-:Y:S08]  /*32b0*/  HMMA.16816.F32 R76, R8, R50, R44 ;  /* 0x00000032084c723c */ /* 0x000ff0000000182c */
[C---:B------:R-:W-:Y:S08]  /*32c0*/  HMMA.16816.F32 R44, R16.reuse, R40, R56 ;  /* 0x00000028102c723c */ /* 0x040ff00000001838 */
[----:B------:R-:W-:Y:S01]  /*32d0*/  HMMA.16816.F32 R16, R16, R42, R24 ;  /* 0x0000002a1010723c */ /* 0x000fe20000001818 */
[----:B------:R1:W1:Y:S07]  /*32e0*/  MUFU.TANH R87, R0 ;  /* 0x0000000000577308 */ /* 0x00026e0000002400 */
[----:B------:R-:W-:Y:S08]  /*32f0*/  HMMA.16816.F32 R68, R4, R50, R68 ;  /* 0x000000320444723c */ /* 0x000ff00000001844 */
[----:B------:R-:W-:Y:S01]  /*3300*/  HMMA.16816.F32 R44, R8, R32, R44 ;  /* 0x00000020082c723c */ /* 0x000fe2000000182c */
[----:B-1----:R-:W-:-:S07]  /*3310*/  FMUL.FTZ R0, R80, c[0x0][0x320] ;  /* 0x0000c80050007a20 */ /* 0x002fce0000410000 */
[----:B------:R-:W-:Y:S08]  /*3320*/  HMMA.16816.F32 R20, R4, R32, R36 ;  /* 0x000000200414723c */ /* 0x000ff00000001824 */
[-C--:B------:R-:W-:Y:S08]  /*3330*/  HMMA.16816.F32 R8, R8, R34.reuse, R16 ;  /* 0x000000220808723c */ /* 0x080ff00000001810 */
[----:B------:R-:W-:Y:S01]  /*3340*/  HMMA.16816.F32 R4, R4, R34, R12 ;  /* 0x000000220404723c */ /* 0x000fe2000000180c */
[----:B------:R1:W1:Y:S01]  /*3350*/  MUFU.TANH R86, R0 ;  /* 0x0000000000567308 */ /* 0x0002620000002400 */
[----:B------:R-:W-:-:S02]  /*3360*/  FMUL.FTZ R77, R77, c[0x0][0x320] ;  /* 0x0000c8004d4d7a20 */ /* 0x000fc40000410000 */
[----:B------:R-:W-:Y:S02]  /*3370*/  FMUL.FTZ R78, R78, c[0x0][0x320] ;  /* 0x0000c8004e4e7a20 */ /* 0x000fe40000410000 */
[----:B-1----:R-:W-:-:S04]  /*3380*/  FMUL.FTZ R0, R81, c[0x0][0x320] ;  /* 0x0000c80051007a20 */ /* 0x002fc80000410000 */
[----:B------:R1:W1:Y:S01]  /*3390*/  MUFU.TANH R80, R0 ;  /* 0x0000000000507308 */ /* 0x0002620000002400 */
[----:B------:R-:W-:Y:S02]  /*33a0*/  FMUL.FTZ R79, R79, c[0x0][0x320] ;  /* 0x0000c8004f4f7a20 */ /* 0x000fe40000410000 */
[----:B------:R-:W-:Y:S02]  /*33b0*/  FMUL.FTZ R68, R68, c[0x0][0x320] ;  /* 0x0000c80044447a20 */ /* 0x000fe40000410000 */
[----:B------:R-:W-:Y:S02]  /*33c0*/  FMUL.FTZ R69, R69, c[0x0][0x320] ;  /* 0x0000c80045457a20 */ /* 0x000fe40000410000 */
[----:B------:R-:W-:Y:S02]  /*33d0*/  FMUL.FTZ R70, R70, c[0x0][0x320] ;  /* 0x0000c80046467a20 */ /* 0x000fe40000410000 */
[----:B-1----:R-:W-:-:S04]  /*33e0*/  FMUL.FTZ R0, R82, c[0x0][0x320] ;  /* 0x0000c80052007a20 */ /* 0x002fc80000410000 */
[----:B------:R1:W1:Y:S01]  /*33f0*/  MUFU.TANH R72, R0 ;  /* 0x0000000000487308 */ /* 0x0002620000002400 */
[----:B------:R-:W-:Y:S02]  /*3400*/  FMUL.FTZ R71, R71, c[0x0][0x320] ;  /* 0x0000c80047477a20 */ /* 0x000fe40000410000 */
[----:B------:R-:W-:Y:S02]  /*3410*/  FMUL.FTZ R44, R44, c[0x0][0x320] ;  /* 0x0000c8002c2c7a20 */ /* 0x000fe40000410000 */
[----:B------:R-:W-:Y:S02]  /*3420*/  FMUL.FTZ R45, R45, c[0x0][0x320] ;  /* 0x0000c8002d2d7a20 */ /* 0x000fe40000410000 */
[----:B------:R-:W-:Y:S02]  /*3430*/  FMUL.FTZ R46, R46, c[0x0][0x320] ;  /* 0x0000c8002e2e7a20 */ /* 0x000fe40000410000 */
[----:B------:R-:W-:Y:S02]  /*3440*/  FMUL.FTZ R47, R47, c[0x0][0x320] ;  /* 0x0000c8002f2f7a20 */ /* 0x000fe40000410000 */
[----:B------:R-:W-:-:S02]  /*3450*/  FMUL.FTZ R20, R20, c[0x0][0x320] ;  /* 0x0000c80014147a20 */ /* 0x000fc40000410000 */
[----:B-1----:R-:W-:Y:S02]  /*3460*/  FMUL.FTZ R0, R83, c[0x0][0x320] ;  /* 0x0000c80053007a20 */ /* 0x002fe40000410000 */
[----:B------:R-:W-:Y:S02]  /*3470*/  FMUL.FTZ R21, R21, c[0x0][0x320] ;  /* 0x0000c80015157a20 */ /* 0x000fe40000410000 */
[----:B------:R1:W1:Y:S01]  /*3480*/  MUFU.TANH R50, R0 ;  /* 0x0000000000327308 */ /* 0x0002620000002400 */
[----:B------:R-:W-:Y:S02]  /*3490*/  FMUL.FTZ R22, R22, c[0x0][0x320] ;  /* 0x0000c80016167a20 */ /* 0x000fe40000410000 */
[----:B------:R-:W-:Y:S02]  /*34a0*/  FMUL.FTZ R23, R23, c[0x0][0x320] ;  /* 0x0000c80017177a20 */ /* 0x000fe40000410000 */
[----:B------:R-:W-:Y:S02]  /*34b0*/  FMUL.FTZ R8, R8, c[0x0][0x320] ;  /* 0x0000c80008087a20 */ /* 0x000fe40000410000 */
[----:B------:R-:W-:-:S02]  /*34c0*/  FMUL.FTZ R9, R9, c[0x0][0x320] ;  /* 0x0000c80009097a20 */ /* 0x000fc40000410000 */
[----:B------:R-:W-:Y:S02]  /*34d0*/  FMUL.FTZ R10, R10, c[0x0][0x320] ;  /* 0x0000c8000a0a7a20 */ /* 0x000fe40000410000 */
[----:B------:R-:W-:Y:S02]  /*34e0*/  FMUL.FTZ R11, R11, c[0x0][0x320] ;  /* 0x0000c8000b0b7a20 */ /* 0x000fe40000410000 */
[----:B------:R-:W-:Y:S02]  /*34f0*/  FMUL.FTZ R4, R4, c[0x0][0x320] ;  /* 0x0000c80004047a20 */ /* 0x000fe40000410000 */
[----:B------:R-:W-:Y:S02]  /*3500*/  FMUL.FTZ R5, R5, c[0x0][0x320] ;  /* 0x0000c80005057a20 */ /* 0x000fe40000410000 */
[----:B-1----:R-:W-:Y:S02]  /*3510*/  FMUL.FTZ R0, R76, c[0x0][0x320] ;  /* 0x0000c8004c007a20 */ /* 0x002fe40000410000 */
[----:B------:R-:W-:-:S02]  /*3520*/  FMUL.FTZ R6, R6, c[0x0][0x320] ;  /* 0x0000c80006067a20 */ /* 0x000fc40000410000 */
[----:B------:R-:W-:Y:S01]  /*3530*/  FMUL.FTZ R7, R7, c[0x0][0x320] ;  /* 0x0000c80007077a20 */ /* 0x000fe20000410000 */
[----:B------:R1:W1:Y:S08]  /*3540*/  MUFU.TANH R40, R46 ;  /* 0x0000002e00287308 */ /* 0x0002700000002400 */
[----:B------:R1:W1:Y:S08]  /*3550*/  MUFU.TANH R49, R0 ;  /* 0x0000000000317308 */ /* 0x0002700000002400 */
[----:B------:R-:W1:Y:S08]  /*3560*/  MUFU.TANH R77, R77 ;  /* 0x0000004d004d7308 */ /* 0x000e700000002400 */
        /* <DEDUP_REMOVED lines=9> */
[----:B------:R1:W1:Y:S08]  /*3600*/  MUFU.TANH R38, R20 ;  /* 0x0000001400267308 */ /* 0x0002700000002400 */
        /* <DEDUP_REMOVED lines=10> */
[----:B------:R1:W1:Y:S01]  /*36b0*/  MUFU.TANH R48, R7 ;  /* 0x0000000700307308 */ /* 0x0002620000002400 */
[----:B------:R-:W-:Y:S01]  /*36c0*/  BSSY B0, `(.L_x_607) ;  /* 0x000004c000007945 */ /* 0x000fe20003800000 */
[----:B------:R-:W-:Y:S01]  /*36d0*/  BAR.SYNC.DEFER_BLOCKING 0x0 ;  /* 0x0000000000007b1d */ /* 0x000fe20000010000 */
[----:B------:R-:W-:-:S05]  /*36e0*/  ISETP.GT.AND P3, PT, R163, 0x3f, PT ;  /* 0x0000003fa300780c */ /* 0x000fca0003f64270 */
[----:B------:R-:W-:Y:S05]  /*36f0*/  @!P0 BRA `(.L_x_608) ;  /* 0x0000048000008947 */ /* 0x000fea0003800000 */
[----:B--234-:R-:W-:Y:S01]  /*3700*/  IMAD R2, R183, 0x40, R166 ;  /* 0x00000040b7027824 */ /* 0x01cfe200078e02a6 */
[----:B------:R-:W-:-:S04]  /*3710*/  MOV R228, RZ ;  /* 0x000000ff00e47202 */ /* 0x000fc80000000f00 */
[----:B------:R-:W-:-:S05]  /*3720*/  IADD3 R2, R2, -0x80, R163 ;  /* 0xffffff8002027810 */ /* 0x000fca0007ffe0a3 */
[----:B------:R-:W-:-:S04]  /*3730*/  @P4 IMAD.HI.U32 R3, R2, c[0x0][0x2bc], RZ ;  /* 0x0000af0002034a27 */ /* 0x000fc800078e00ff */
[----:B-1----:R-:W-:Y:S01]  /*3740*/  IMAD.MOV.U32 R0, RZ, RZ, R2 ;  /* 0x000000ffff007224 */ /* 0x002fe200078e0002 */
[----:B------:R-:W-:-:S04]  /*3750*/  @P4 SHF.R.U32.HI R0, RZ, c[0x0][0x2c0], R3 ;  /* 0x0000b000ff004a19 */ /* 0x000fc80000011603 */
[----:B------:R-:W-:-:S04]  /*3760*/  @!P3 IADD3 R3, P0, R0, R164, RZ ;  /* 0x000000a40003b210 */ /* 0x000fc80007f1e0ff */
[----:B------:R-:W-:Y:S02]  /*3770*/  @!P3 LEA.HI.X.SX32 R5, R0, R162, 0x1, P0 ;  /* 0x000000a20005b211 */ /* 0x000fe400000f0eff */
[----:B------:R-:W-:-:S04]  /*3780*/  @!P3 LEA R4, P0, R3, c[0x0][0x2a0], 0x2 ;  /* 0x0000a8000304ba11 */ /* 0x000fc800078010ff */
[----:B------:R-:W-:-:S05]  /*3790*/  @!P3 LEA.HI.X R5, R3, c[0x0][0x2a4], R5, 0x2, P0 ;  /* 0x0000a9000305ba11 */ /* 0x000fca00000f1405 */
[----:B------:R-:W2:Y:S01]  /*37a0*/  @!P3 LDG.E R228, [R4.64] ;  /* 0x0000000604e4b981 */ /* 0x000ea2000c1e1900 */
[----:B------:R-:W-:-:S04]  /*37b0*/  IMAD.MOV R0, RZ, RZ, -R0 ;  /* 0x000000ffff007224 */ /* 0x000fc800078e0a00 */
[----:B------:R-:W-:-:S04]  /*37c0*/  IMAD R230, R0, c[0x0][0x2b8], R2 ;  /* 0x0000ae0000e67a24 */ /* 0x000fc800078e0202 */
[----:B------:R-:W-:Y:S01]  /*37d0*/  IMAD.WIDE.U32 R2, R230, c[0x0][0x1e0], RZ ;  /* 0x00007800e6027a25 */ /* 0x000fe200078e00ff */
[----:B------:R-:W-:-:S05]  /*37e0*/  SHF.R.S32.HI R0, RZ, 0x1f, R230 ;  /* 0x0000001fff007819 */ /* 0x000fca00000114e6 */
[----:B------:R-:W-:-:S04]  /*37f0*/  IMAD R0, R0, c[0x0][0x1e0], RZ ;  /* 0x0000780000007a24 */ /* 0x000fc800078e02ff */
[----:B------:R-:W-:-:S05]  /*3800*/  IMAD R0, R230, c[0x0][0x1e4], R0 ;  /* 0x00007900e6007a24 */ /* 0x000fca00078e0200 */
[----:B------:R-:W-:Y:S02]  /*3810*/  IADD3 R3, R3, R0, RZ ;  /* 0x0000000003037210 */ /* 0x000fe40007ffe0ff */
[----:B--2---:R-:W-:-:S03]  /*3820*/  SHF.R.S32.HI R10, RZ, 0x1f, R228 ;  /* 0x0000001fff0a7819 */ /* 0x004fc600000114e4 */
[----:B------:R-:W-:-:S04]  /*3830*/  IMAD.WIDE.U32 R2, R228, c[0x0][0x1f0], R2 ;  /* 0x00007c00e4027a25 */ /* 0x000fc800078e0002 */
[----:B------:R-:W-:Y:S01]  /*3840*/  IMAD R10, R10, c[0x0][0x1f0], RZ ;  /* 0x00007c000a0a7a24 */ /* 0x000fe200078e02ff */
[----:B------:R-:W-:-:S03]  /*3850*/  IADD3 R0, P1, R160, R2, RZ ;  /* 0x00000002a0007210 */ /* 0x000fc60007f3e0ff */
[----:B------:R-:W-:Y:S01]  /*3860*/  IMAD R10, R228, c[0x0][0x1f4], R10 ;  /* 0x00007d00e40a7a24 */ /* 0x000fe200078e020a */
[----:B------:R-:W-:-:S04]  /*3870*/  LEA R13, P0, R0, c[0x0][0x1c8], 0x1 ;  /* 0x00007200000d7a11 */ /* 0x000fc800078008ff */
[----:B------:R-:W-:-:S04]  /*3880*/  IADD3.X R10, R159, R3, R10, P1, !PT ;  /* 0x000000039f0a7210 */ /* 0x000fc80000ffe40a */
[----:B------:R-:W-:Y:S01]  /*3890*/  LEA.HI.X R10, R0, c[0x0][0x1cc], R10, 0x1, P0 ;  /* 0x00007300000a7a11 */ /* 0x000fe200000f0c0a */
[----:B------:R-:W-:Y:S05]  /*38a0*/  BRA.DIV ~URZ, `(.L_x_609) ;  /* 0x0000e4527f007947 */ /* 0x000fea000b800000 */
[----:B------:R1:W2:Y:S02]  /*38b0*/  SHFL.IDX PT, R5, R10, RZ, 0x1c1f ;  /* 0x001c1fff0a057589 */ /* 0x0002a400000e0000 */
.L_x_671:
[----:B------:R-:W-:Y:S05]  /*38c0*/  BRA.DIV ~URZ, `(.L_x_610) ;  /* 0x0000e4a27f007947 */ /* 0x000fea000b800000 */
[----:B------:R-:W3:Y:S01]  /*38d0*/  SHFL.IDX PT, R0, R13, RZ, 0x1c1f ;  /* 0x001c1fff0d007589 */ /* 0x000ee200000e0000 */
[C---:B------:R-:W-:Y:S02]  /*38e0*/  IADD3 R2, R217.reuse, 0x20, RZ ;  /* 0x00000020d9027810 */ /* 0x040fe40007ffe0ff */
[C---:B------:R-:W-:Y:S02]  /*38f0*/  IADD3 R4, R217.reuse, 0x40, RZ ;  /* 0x00000040d9047810 */ /* 0x040fe40007ffe0ff */
[----:B------:R-:W-:Y:S02]  /*3900*/  ISETP.GE.AND P1, PT, R2, c[0x0][0x1d4], PT ;  /* 0x0000750002007a0c */ /* 0x000fe40003f26270 */
[----:B------:R-:W-:Y:S02]  /*3910*/  ISETP.GE.AND P2, PT, R217, c[0x0][0x1d4], PT ;  /* 0x00007500d9007a0c */ /* 0x000fe40003f46270 */
[----:B------:R-:W-:-:S02]  /*3920*/  SEL R11, RZ, 0x10, P1 ;  /* 0x00000010ff0b7807 */ /* 0x000fc40000800000 */
[----:B------:R-:W-:Y:S02]  /*3930*/  SEL R12, RZ, 0x10, P2 ;  /* 0x00000010ff0c7807 */ /* 0x000fe40001000000 */
[C---:B---3--:R-:W-:Y:S02]  /*3940*/  IADD3 R6, P0, R0.reuse, R156, RZ ;  /* 0x0000009c00067210 */ /* 0x048fe40007f1e0ff */
[----:B------:R-:W-:-:S03]  /*3950*/  IADD3 R2, P6, R0, R157, RZ ;  /* 0x0000009d00027210 */ /* 0x000fc60007fde0ff */
[C---:B--2---:R-:W-:Y:S01]  /*3960*/  IMAD.X R7, R5.reuse, 0x1, R124, P0 ;  /* 0x0000000105077824 */ /* 0x044fe200000e067c */
[----:B------:R-:W-:Y:S01]  /*3970*/  ISETP.GE.AND P0, PT, R4, c[0x0][0x1d4], PT ;  /* 0x0000750004007a0c */ /* 0x000fe20003f06270 */
[C---:B------:R-:W-:Y:S01]  /*3980*/  IMAD.X R3, R5.reuse, 0x1, R126, P6 ;  /* 0x0000000105037824 */ /* 0x040fe200030e067e */
[----:B------:R-:W-:Y:S02]  /*3990*/  IADD3 R8, P6, R0, R158, RZ ;  /* 0x0000009e00087210 */ /* 0x000fe40007fde0ff */
[----:B------:R-:W-:Y:S01]  /*39a0*/  @!PT LDS RZ, [RZ] ;  /* 0x00000000fffff984 */ /* 0x000fe20000000800 */
[----:B------:R-:W-:Y:S01]  /*39b0*/  @!PT LDS RZ, [RZ] ;  /* 0x00000000fffff984 */ /* 0x000fe20000000800 */
[----:B------:R2:W-:Y:S03]  /*39c0*/  LDGSTS.E.BYPASS.LTC128B.128 [R218+0x3100], [R6.64], !P2 ;  /* 0x0310000006da7fae */ /* 0x0005e6000d101d46 */
[----:B------:R-:W-:Y:S01]  /*39d0*/  IMAD.X R9, R5, 0x1, R125, P6 ;  /* 0x0000000105097824 */ /* 0x000fe200030e067d */
[----:B------:R2:W-:Y:S04]  /*39e0*/  LDGSTS.E.BYPASS.LTC128B.128 [R218+0x4100], [R2.64], !P1 ;  /* 0x0410000002da7fae */ /* 0x0005e8000c901d46 */
[----:B------:R-:W3:Y:S04]  /*39f0*/  SHFL.IDX PT, R0, R13, 0x1, 0x1c1f ;  /* 0x003c1f000d007f89 */ /* 0x000ee800000e0000 */
[----:B------:R2:W-:Y:S04]  /*3a00*/  LDGSTS.E.BYPASS.LTC128B.128 [R218+0x5100], [R8.64], !P0 ;  /* 0x0510000008da7fae */ /* 0x0005e8000c101d46 */
[----:B------:R4:W1:Y:S02]  /*3a10*/  SHFL.IDX PT, R5, R10, 0x1, 0x1c1f ;  /* 0x003c1f000a057f89 */ /* 0x00086400000e0000 */
[----:B-1--4-:R-:W-:-:S02]  /*3a20*/  SEL R10, RZ, 0x10, P0 ;  /* 0x00000010ff0a7807 */ /* 0x012fc40000000000 */
.L_x_672:
[----:B--23--:R-:W-:Y:S02]  /*3a30*/  IADD3 R8, -R12, 0x10, RZ ;  /* 0x000000100c087810 */ /* 0x00cfe40007ffe1ff */
[----:B------:R-:W-:-:S02]  /*3a40*/  IADD3 R2, -R11, 0x10, RZ ;  /* 0x000000100b027810 */ /* 0x000fc40007ffe1ff */
[----:B------:R-:W-:Y:S02]  /*3a50*/  LOP3.LUT R8, R8, 0xf, RZ, 0xc0, !PT ;  /* 0x0000000f08087812 */ /* 0x000fe400078ec0ff */
[----:B------:R-:W-:Y:S02]  /*3a60*/  IADD3 R3, -R10, 0x10, RZ ;  /* 0x000000100a037810 */ /* 0x000fe40007ffe1ff */
[----:B------:R-:W-:Y:S02]  /*3a70*/  LOP3.LUT R6, R2, 0xf, RZ, 0xc0, !PT ;  /* 0x0000000f02067812 */ /* 0x000fe400078ec0ff */
[-C--:B------:R-:W-:Y:S02]  /*3a80*/  IADD3 R8, P1, P0, R8, R0.reuse, R156 ;  /* 0x0000000008087210 */ /* 0x080fe4000783e09c */
[----:B------:R-:W-:Y:S02]  /*3a90*/  LOP3.LUT R2, R3, 0xf, RZ, 0xc0, !PT ;  /* 0x0000000f03027812 */ /* 0x000fe400078ec0ff */
[----:B------:R-:W-:-:S02]  /*3aa0*/  IADD3 R6, P6, P2, R6, R0, R157 ;  /* 0x0000000006067210 */ /* 0x000fc40007ade09d */
[-C--:B------:R-:W-:Y:S02]  /*3ab0*/  IADD3.X R9, RZ, R5.reuse, R124, P1, P0 ;  /* 0x00000005ff097210 */ /* 0x080fe40000fe047c */
[----:B------:R-:W-:Y:S02]  /*3ac0*/  IADD3 R2, P1, P0, R2, R0, R158 ;  /* 0x0000000002027210 */ /* 0x000fe4000783e09e */
[-C--:B------:R-:W-:Y:S02]  /*3ad0*/  IADD3.X R7, RZ, R5.reuse, R126, P6, P2 ;  /* 0x00000005ff077210 */ /* 0x080fe400037e447e */
[----:B------:R-:W-:Y:S02]  /*3ae0*/  ISETP.NE.U32.AND P6, PT, R12, RZ, PT ;  /* 0x000000ff0c00720c */ /* 0x000fe40003fc5070 */
[----:B------:R-:W-:Y:S02]  /*3af0*/  ISETP.NE.U32.AND P2, PT, R11, RZ, PT ;  /* 0x000000ff0b00720c */ /* 0x000fe40003f45070 */
[----:B------:R-:W-:-:S02]  /*3b00*/  IADD3.X R3, RZ, R5, R125, P1, P0 ;  /* 0x00000005ff037210 */ /* 0x000fc40000fe047d */
[----:B------:R-:W-:-:S07]  /*3b10*/  ISETP.NE.U32.AND P0, PT, R10, RZ, PT ;  /* 0x000000ff0a00720c */ /* 0x000fce0003f05070 */
[----:B------:R-:W-:Y:S01]  /*3b20*/  @!PT LDS RZ, [RZ] ;  /* 0x00000000fffff984 */ /* 0x000fe20000000800 */
[----:B------:R-:W-:Y:S01]  /*3b30*/  @!PT LDS RZ, [RZ] ;  /* 0x00000000fffff984 */ /* 0x000fe20000000800 */
[----:B------:R-:W-:Y:S01]  /*3b40*/  @!PT LDS RZ, [RZ] ;  /* 0x00000000fffff984 */ /* 0x000fe20000000800 */
[----:B------:R1:W-:Y:S04]  /*3b50*/  LDGSTS.E.BYPASS.LTC128B.128.ZFILL [R218+0x3900], [R8.64], P6 ;  /* 0x0390000008da7fae */ /* 0x0003e8000b141d46 */
[----:B------:R1:W-:Y:S04]  /*3b60*/  LDGSTS.E.BYPASS.LTC128B.128.ZFILL [R218+0x4900], [R6.64], P2 ;  /* 0x0490000006da7fae */ /* 0x0003e80009141d46 */
[----:B------:R1:W-:Y:S02]  /*3b70*/  LDGSTS.E.BYPASS.LTC128B.128.ZFILL [R218+0x5900], [R2.64], P0 ;  /* 0x0590000002da7fae */ /* 0x0003e40008141d46 */
.L_x_608:
[----:B--234-:R-:W-:Y:S05]  /*3b80*/  BSYNC B0 ;  /* 0x0000000000007941 */ /* 0x01cfea0003800000 */
.L_x_607:
[----:B-1----:R-:W2:Y:S04]  /*3b90*/  LDL R3, [R1+0x58] ;  /* 0x0000580001037983 */ /* 0x002ea80000100800 */
[----:B------:R-:W2:Y:S04]  /*3ba0*/  LDL R2, [R1+0x68] ;  /* 0x0000680001027983 */ /* 0x000ea80000100800 */
[----:B------:R-:W3:Y:S01]  /*3bb0*/  LDL R6, [R1+0x64] ;  /* 0x0000640001067983 */ /* 0x000ee20000100800 */
[----:B------:R-:W-:-:S03]  /*3bc0*/  MOV R0, 0xffffffc0 ;  /* 0xffffffc000007802 */ /* 0x000fc60000000f00 */
[----:B------:R-:W0:Y:S02]  /*3bd0*/  LDGDEPBAR ;  /* 0x00000000000079af */ /* 0x000e240000000000 */
[----:B------:R-:W-:Y:S01]  /*3be0*/  IMAD R0, R183, R0, 0x41 ;  /* 0x00000041b7007424 */ /* 0x000fe200078e0200 */
[----:B--2---:R-:W-:Y:S02]  /*3bf0*/  IADD3 R4, R2, R3, RZ ;  /* 0x0000000302047210 */ /* 0x004fe40007ffe0ff */
[----:B------:R-:W-:Y:S02]  /*3c00*/  MOV R3, c[0x0][0x2ac] ;  /* 0x0000ab0000037a02 */ /* 0x000fe40000000f00 */
[----:B---3--:R-:W-:Y:S01]  /*3c10*/  IADD3 R5, -R6, R127, RZ ;  /* 0x0000007f06057210 */ /* 0x008fe20007ffe1ff */
[----:B------:R-:W-:-:S04]  /*3c20*/  @P5 IMAD.HI.U32 R2, R4, c[0x0][0x2c8], RZ ;  /* 0x0000b20004025a27 */ /* 0x000fc800078e00ff */
[----:B------:R-:W-:Y:S01]  /*3c30*/  IMAD R0, R3, c[0x0][0x1d0], R0 ;  /* 0x0000740003007a24 */ /* 0x000fe200078e0200 */
[----:B------:R-:W-:-:S04]  /*3c40*/  @P5 SHF.R.U32.HI R4, RZ, c[0x0][0x2cc], R2 ;  /* 0x0000b300ff045a19 */ /* 0x000fc80000011602 */
[----:B------:R-:W-:Y:S01]  /*3c50*/  IADD3 R0, R0, -c[0x0][0x168], -R6 ;  /* 0x80005a0000007a10 */ /* 0x000fe20007ffe806 */
[----:B------:R-:W-:Y:S05]  /*3c60*/  BRA.DIV ~URZ, `(.L_x_611) ;  /* 0x0000e3627f007947 */ /* 0x000fea000b800000 */
[----:B------:R1:W2:Y:S02]  /*3c70*/  SHFL.IDX PT, R2, R4, RZ, 0x1c1f ;  /* 0x001c1fff04027589 */ /* 0x0002a400000e0000 */
.L_x_673:
[----:B--2---:R-:W-:-:S05]  /*3c80*/  IMAD.IADD R2, R0, 0x1, R2 ;  /* 0x0000000100027824 */ /* 0x004fca00078e0202 */
[----:B------:R-:W-:-:S04]  /*3c90*/  IMNMX R2, R5, R2, PT ;  /* 0x0000000205027217 */ /* 0x000fc80003800200 */
[C---:B------:R-:W-:Y:S02]  /*3ca0*/  ISETP.GT.AND P6, PT, R2.reuse, RZ, PT ;  /* 0x000000ff0200720c */ /* 0x040fe40003fc4270 */
[C---:B------:R-:W-:Y:S02]  /*3cb0*/  ISETP.GT.AND P2, PT, R2.reuse, 0x1, PT ;  /* 0x000000010200780c */ /* 0x040fe40003f44270 */
[C---:B------:R-:W-:Y:S02]  /*3cc0*/  ISETP.GT.AND P1, PT, R2.reuse, 0x8, PT ;  /* 0x000000080200780c */ /* 0x040fe40003f24270 */
[----:B------:R-:W-:Y:S02]  /*3cd0*/  ISETP.GT.AND P0, PT, R2, 0x9, PT ;  /* 0x000000090200780c */ /* 0x000fe40003f04270 */
[----:B------:R-:W-:Y:S02]  /*3ce0*/  FSEL R7, R149, -INF , P6 ;  /* 0xff80000095077808 */ /* 0x000fe40003000000 */
[----:B------:R-:W-:-:S02]  /*3cf0*/  FSEL R9, R148, -INF , P2 ;  /* 0xff80000094097808 */ /* 0x000fc40001000000 */
[----:B------:R-:W-:Y:S02]  /*3d00*/  FSEL R11, R106, -INF , P1 ;  /* 0xff8000006a0b7808 */ /* 0x000fe40000800000 */
[----:B------:R-:W-:Y:S02]  /*3d10*/  FSEL R13, R105, -INF , P0 ;  /* 0xff800000690d7808 */ /* 0x000fe40000000000 */
[C---:B------:R-:W-:Y:S02]  /*3d20*/  ISETP.GT.AND P6, PT, R2.reuse, 0x10, PT ;  /* 0x000000100200780c */ /* 0x040fe40003fc4270 */
[C---:B------:R-:W-:Y:S02]  /*3d30*/  ISETP.GT.AND P2, PT, R2.reuse, 0x11, PT ;  /* 0x000000110200780c */ /* 0x040fe40003f44270 */
[C---:B------:R-:W-:Y:S02]  /*3d40*/  ISETP.GT.AND P1, PT, R2.reuse, 0x18, PT ;  /* 0x000000180200780c */ /* 0x040fe40003f24270 */
[----:B------:R-:W-:-:S02]  /*3d50*/  ISETP.GT.AND P0, PT, R2, 0x19, PT ;  /* 0x000000190200780c */ /* 0x000fc40003f04270 */
[----:B------:R-:W-:Y:S02]  /*3d60*/  FSEL R15, R98, -INF , P6 ;  /* 0xff800000620f7808 */ /* 0x000fe40003000000 */
[----:B------:R-:W-:Y:S02]  /*3d70*/  FSEL R18, R97, -INF , P2 ;  /* 0xff80000061127808 */ /* 0x000fe40001000000 */
[----:B------:R-:W-:Y:S02]  /*3d80*/  FSEL R20, R90, -INF , P1 ;  /* 0xff8000005a147808 */ /* 0x000fe40000800000 */
[----:B------:R-:W-:Y:S02]  /*3d90*/  FSEL R22, R89, -INF , P0 ;  /* 0xff80000059167808 */ /* 0x000fe40000000000 */
[C---:B------:R-:W-:Y:S02]  /*3da0*/  ISETP.GT.AND P6, PT, R2.reuse, 0x20, PT ;  /* 0x000000200200780c */ /* 0x040fe40003fc4270 */
[----:B------:R-:W-:-:S02]  /*3db0*/  ISETP.GT.AND P2, PT, R2, 0x21, PT ;  /* 0x000000210200780c */ /* 0x000fc40003f44270 */
[C---:B------:R-:W-:Y:S02]  /*3dc0*/  ISETP.GT.AND P1, PT, R2.reuse, 0x28, PT ;  /* 0x000000280200780c */ /* 0x040fe40003f24270 */
[----:B------:R-:W-:Y:S02]  /*3dd0*/  ISETP.GT.AND P0, PT, R2, 0x29, PT ;  /* 0x000000290200780c */ /* 0x000fe40003f04270 */
[----:B------:R-:W-:Y:S02]  /*3de0*/  FSEL R163, R85, -INF , P6 ;  /* 0xff80000055a37808 */ /* 0x000fe40003000000 */
[----:B------:R-:W-:Y:S02]  /*3df0*/  FSEL R162, R84, -INF , P2 ;  /* 0xff80000054a27808 */ /* 0x000fe40001000000 */
[----:B------:R-:W-:Y:S02]  /*3e00*/  FSEL R161, R49, -INF , P1 ;  /* 0xff80000031a17808 */ /* 0x000fe40000800000 */
[----:B------:R-:W-:-:S02]  /*3e10*/  FSEL R160, R77, -INF , P0 ;  /* 0xff8000004da07808 */ /* 0x000fc40000000000 */
[C---:B------:R-:W-:Y:S02]  /*3e20*/  ISETP.GT.AND P6, PT, R2.reuse, 0x30, PT ;  /* 0x000000300200780c */ /* 0x040fe40003fc4270 */
[C---:B------:R-:W-:Y:S02]  /*3e30*/  ISETP.GT.AND P2, PT, R2.reuse, 0x31, PT ;  /* 0x000000310200780c */ /* 0x040fe40003f44270 */
[C---:B------:R-:W-:Y:S02]  /*3e40*/  ISETP.GT.AND P1, PT, R2.reuse, 0x38, PT ;  /* 0x000000380200780c */ /* 0x040fe40003f24270 */
[----:B------:R-:W-:Y:S02]  /*3e50*/  ISETP.GT.AND P0, PT, R2, 0x39, PT ;  /* 0x000000390200780c */ /* 0x000fe40003f04270 */
[----:B------:R-:W-:Y:S02]  /*3e60*/  FSEL R192, R44, -INF , P6 ;  /* 0xff8000002cc07808 */ /* 0x000fe40003000000 */
[----:B------:R-:W-:-:S02]  /*3e70*/  FSEL R191, R45, -INF , P2 ;  /* 0xff8000002dbf7808 */ /* 0x000fc40001000000 */
[----:B------:R-:W-:Y:S02]  /*3e80*/  FSEL R190, R16, -INF , P1 ;  /* 0xff80000010be7808 */ /* 0x000fe40000800000 */
[----:B------:R-:W-:Y:S01]  /*3e90*/  FSEL R189, R14, -INF , P0 ;  /* 0xff8000000ebd7808 */ /* 0x000fe20000000000 */
[----:B------:R-:W-:Y:S05]  /*3ea0*/  BRA.DIV ~URZ, `(.L_x_612) ;  /* 0x0000e1827f007947 */ /* 0x000fea000b800000 */
[----:B------:R-:W2:Y:S04]  /*3eb0*/  SHFL.IDX PT, R2, R4, 0x2, 0x1c1f ;  /* 0x005c1f0004027f89 */ /* 0x000ea800000e0000 */
[----:B------:R-:W3:Y:S04]  /*3ec0*/  SHFL.IDX PT, R3, R4, 0x1, 0x1c1f ;  /* 0x003c1f0004037f89 */ /* 0x000ee800000e0000 */
[----:B-1----:R-:W1:Y:S01]  /*3ed0*/  SHFL.IDX PT, R4, R4, 0x3, 0x1c1f ;  /* 0x007c1f0004047f89 */ /* 0x002e6200000e0000 */
[----:B--2---:R-:W-:-:S02]  /*3ee0*/  IMAD.IADD R2, R0, 0x1, R2 ;  /* 0x0000000100027824 */ /* 0x004fc400078e0202 */
[----:B---3--:R-:W-:-:S03]  /*3ef0*/  IMAD.IADD R3, R0, 0x1, R3 ;  /* 0x0000000100037824 */ /* 0x008fc600078e0203 */
[----:B------:R-:W-:Y:S01]  /*3f00*/  IMNMX R2, R5, R2, PT ;  /* 0x0000000205027217 */ /* 0x000fe20003800200 */
[----:B-1----:R-:W-:-:S03]  /*3f10*/  IMAD.IADD R0, R0, 0x1, R4 ;  /* 0x0000000100007824 */ /* 0x002fc600078e0204 */
        /* <DEDUP_REMOVED lines=28> */
[----:B------:R-:W-:Y:S02]  /*40e0*/  IMNMX R3, R5, R3, PT ;  /* 0x0000000305037217 */ /* 0x000fe40003800200 */
[----:B------:R-:W-:-:S02]  /*40f0*/  FSEL R188, R38, -INF , P6 ;  /* 0xff80000026bc7808 */ /* 0x000fc40003000000 */
[----:B------:R-:W-:Y:S02]  /*4100*/  FSEL R187, R37, -INF , P2 ;  /* 0xff80000025bb7808 */ /* 0x000fe40001000000 */
[----:B------:R-:W-:Y:S02]  /*4110*/  FSEL R186, R29, -INF , P1 ;  /* 0xff8000001dba7808 */ /* 0x000fe40000800000 */
[----:B------:R-:W-:Y:S02]  /*4120*/  FSEL R185, R27, -INF , P0 ;  /* 0xff8000001bb97808 */ /* 0x000fe40000000000 */
[C---:B------:R-:W-:Y:S02]  /*4130*/  ISETP.GT.AND P6, PT, R3.reuse, RZ, PT ;  /* 0x000000ff0300720c */ /* 0x040fe40003fc4270 */
[C---:B------:R-:W-:Y:S02]  /*4140*/  ISETP.GT.AND P2, PT, R3.reuse, 0x1, PT ;  /* 0x000000010300780c */ /* 0x040fe40003f44270 */
[----:B------:R-:W-:-:S02]  /*4150*/  ISETP.GT.AND P1, PT, R3, 0x8, PT ;  /* 0x000000080300780c */ /* 0x000fc40003f24270 */
[----:B------:R-:W-:Y:S02]  /*4160*/  ISETP.GT.AND P0, PT, R3, 0x9, PT ;  /* 0x000000090300780c */ /* 0x000fe40003f04270 */
[----:B------:R-:W-:Y:S02]  /*4170*/  FSEL R8, R155, -INF , P6 ;  /* 0xff8000009b087808 */ /* 0x000fe40003000000 */
[----:B------:R-:W-:Y:S02]  /*4180*/  FSEL R10, R154, -INF , P2 ;  /* 0xff8000009a0a7808 */ /* 0x000fe40001000000 */
[----:B------:R-:W-:Y:S02]  /*4190*/  FSEL R12, R128, -INF , P1 ;  /* 0xff800000800c7808 */ /* 0x000fe40000800000 */
[----:B------:R-:W-:Y:S02]  /*41a0*/  FSEL R14, R115, -INF , P0 ;  /* 0xff800000730e7808 */ /* 0x000fe40000000000 */
[----:B------:R-:W-:-:S02]  /*41b0*/  ISETP.GT.AND P6, PT, R3, 0x10, PT ;  /* 0x000000100300780c */ /* 0x000fc40003fc4270 */
[C---:B------:R-:W-:Y:S02]  /*41c0*/  ISETP.GT.AND P2, PT, R3.reuse, 0x11, PT ;  /* 0x000000110300780c */ /* 0x040fe40003f44270 */
[C---:B------:R-:W-:Y:S02]  /*41d0*/  ISETP.GT.AND P1, PT, R3.reuse, 0x18, PT ;  /* 0x000000180300780c */ /* 0x040fe40003f24270 */
[----:B------:R-:W-:Y:S02]  /*41e0*/  ISETP.GT.AND P0, PT, R3, 0x19, PT ;  /* 0x000000190300780c */ /* 0x000fe40003f04270 */
[----:B------:R-:W-:Y:S02]  /*41f0*/  FSEL R17, R104, -INF , P6 ;  /* 0xff80000068117808 */ /* 0x000fe40003000000 */
[----:B------:R-:W-:Y:S02]  /*4200*/  FSEL R19, R103, -INF , P2 ;  /* 0xff80000067137808 */ /* 0x000fe40001000000 */
[----:B------:R-:W-:-:S02]  /*4210*/  FSEL R21, R96, -INF , P1 ;  /* 0xff80000060157808 */ /* 0x000fc40000800000 */
[----:B------:R-:W-:Y:S02]  /*4220*/  FSEL R24, R95, -INF , P0 ;  /* 0xff8000005f187808 */ /* 0x000fe40000000000 */
[C---:B------:R-:W-:Y:S02]  /*4230*/  ISETP.GT.AND P6, PT, R3.reuse, 0x20, PT ;  /* 0x000000200300780c */ /* 0x040fe40003fc4270 */
[C---:B------:R-:W-:Y:S02]  /*4240*/  ISETP.GT.AND P2, PT, R3.reuse, 0x21, PT ;  /* 0x000000210300780c */ /* 0x040fe40003f44270 */
[C---:B------:R-:W-:Y:S02]  /*4250*/  ISETP.GT.AND P1, PT, R3.reuse, 0x28, PT ;  /* 0x000000280300780c */ /* 0x040fe40003f24270 */
[----:B------:R-:W-:Y:S02]  /*4260*/  ISETP.GT.AND P0, PT, R3, 0x29, PT ;  /* 0x000000290300780c */ /* 0x000fe40003f04270 */
[----:B------:R-:W-:-:S02]  /*4270*/  FSEL R140, R88, -INF , P6 ;  /* 0xff800000588c7808 */ /* 0x000fc40003000000 */
[----:B------:R-:W-:Y:S02]  /*4280*/  FSEL R143, R87, -INF , P2 ;  /* 0xff800000578f7808 */ /* 0x000fe40001000000 */
[----:B------:R-:W-:Y:S02]  /*4290*/  FSEL R142, R78, -INF , P1 ;  /* 0xff8000004e8e7808 */ /* 0x000fe40000800000 */
[----:B------:R-:W-:Y:S02]  /*42a0*/  FSEL R141, R79, -INF , P0 ;  /* 0xff8000004f8d7808 */ /* 0x000fe40000000000 */
[C---:B------:R-:W-:Y:S02]  /*42b0*/  ISETP.GT.AND P6, PT, R3.reuse, 0x30, PT ;  /* 0x000000300300780c */ /* 0x040fe40003fc4270 */
[C---:B------:R-:W-:Y:S02]  /*42c0*/  ISETP.GT.AND P2, PT, R3.reuse, 0x31, PT ;  /* 0x000000310300780c */ /* 0x040fe40003f44270 */
[----:B------:R-:W-:-:S02]  /*42d0*/  ISETP.GT.AND P1, PT, R3, 0x38, PT ;  /* 0x000000380300780c */ /* 0x000fc40003f24270 */
[----:B------:R-:W-:Y:S02]  /*42e0*/  ISETP.GT.AND P0, PT, R3, 0x39, PT ;  /* 0x000000390300780c */ /* 0x000fe40003f04270 */
[----:B------:R-:W-:Y:S02]  /*42f0*/  IMNMX R0, R5, R0, PT ;  /* 0x0000000005007217 */ /* 0x000fe40003800200 */
[----:B------:R-:W-:Y:S02]  /*4300*/  FSEL R184, R40, -INF , P6 ;  /* 0xff80000028b87808 */ /* 0x000fe40003000000 */
[----:B------:R-:W-:Y:S02]  /*4310*/  FSEL R182, R47, -INF , P2 ;  /* 0xff8000002fb67808 */ /* 0x000fe40001000000 */
[----:B------:R-:W-:Y:S02]  /*4320*/  FSEL R181, R33, -INF , P1 ;  /* 0xff80000021b57808 */ /* 0x000fe40000800000 */
[----:B------:R-:W-:-:S02]  /*4330*/  FSEL R180, R31, -INF , P0 ;  /* 0xff8000001fb47808 */ /* 0x000fc40000000000 */
        /* <DEDUP_REMOVED lines=20> */
[----:B------:R-:W-:Y:S02]  /*4480*/  FMNMX.FTZ R4, R7, R9, !PT ;  /* 0x0000000907047209 */ /* 0x000fe40007810000 */
[----:B------:R-:W-:Y:S02]  /*4490*/  FSEL R100, R72, -INF , P6 ;  /* 0xff80000048647808 */ /* 0x000fe40003000000 */
[----:B------:R-:W-:Y:S02]  /*44a0*/  FSEL R105, R50, -INF , P2 ;  /* 0xff80000032697808 */ /* 0x000fe40001000000 */
[----:B------:R-:W-:-:S02]  /*44b0*/  FSEL R107, R70, -INF , P1 ;  /* 0xff800000466b7808 */ /* 0x000fc40000800000 */
[----:B------:R-:W-:Y:S02]  /*44c0*/  FSEL R106, R71, -INF , P0 ;  /* 0xff800000476a7808 */ /* 0x000fe40000000000 */
[----:B------:R-:W-:Y:S02]  /*44d0*/  FMNMX.FTZ R2, R11, R4, !PT ;  /* 0x000000040b027209 */ /* 0x000fe40007810000 */
[C---:B------:R-:W-:Y:S02]  /*44e0*/  ISETP.GT.AND P6, PT, R0.reuse, 0x30, PT ;  /* 0x000000300000780c */ /* 0x040fe40003fc4270 */
[C---:B------:R-:W-:Y:S02]  /*44f0*/  ISETP.GT.AND P2, PT, R0.reuse, 0x31, PT ;  /* 0x000000310000780c */ /* 0x040fe40003f44270 */
[C---:B------:R-:W-:Y:S02]  /*4500*/  ISETP.GT.AND P1, PT, R0.reuse, 0x38, PT ;  /* 0x000000380000780c */ /* 0x040fe40003f24270 */
[----:B------:R-:W-:-:S02]  /*4510*/  ISETP.GT.AND P0, PT, R0, 0x39, PT ;  /* 0x000000390000780c */ /* 0x000fc40003f04270 */
[----:B------:R-:W-:Y:S02]  /*4520*/  FMNMX.FTZ R0, R8, R10, !PT ;  /* 0x0000000a08007209 */ /* 0x000fe40007810000 */
[----:B------:R-:W-:Y:S02]  /*4530*/  FMNMX.FTZ R3, R23, R25, !PT ;  /* 0x0000001917037209 */ /* 0x000fe40007810000 */
[----:B------:R-:W-:Y:S02]  /*4540*/  FMNMX.FTZ R2, R13, R2, !PT ;  /* 0x000000020d027209 */ /* 0x000fe40007810000 */
[----:B------:R-:W-:Y:S02]  /*4550*/  FMNMX.FTZ R0, R12, R0, !PT ;  /* 0x000000000c007209 */ /* 0x000fe40007810000 */
[----:B------:R-:W-:Y:S02]  /*4560*/  FMNMX.FTZ R3, R26, R3, !PT ;  /* 0x000000031a037209 */ /* 0x000fe40007810000 */
[----:B------:R-:W-:-:S02]  /*4570*/  FMNMX.FTZ R4, R27, R29, !PT ;  /* 0x0000001d1b047209 */ /* 0x000fc40007810000 */
        /* <DEDUP_REMOVED lines=36> */
[----:B------:R-:W-:Y:S02]  /*47c0*/  FSEL R175, R46, -INF , P6 ;  /* 0xff8000002eaf7808 */ /* 0x000fe40003000000 */
[----:B------:R-:W-:Y:S02]  /*47d0*/  FMNMX.FTZ R0, R192, R0, !PT ;  /* 0x00000000c0007209 */ /* 0x000fe40007810000 */
[----:B------:R-:W-:Y:S02]  /*47e0*/  FMNMX.FTZ R103, R184, R103, !PT ;  /* 0x00000067b8677209 */ /* 0x000fe40007810000 */
[----:B------:R-:W-:Y:S02]  /*47f0*/  FMNMX.FTZ R3, R106, R3, !PT ;  /* 0x000000036a037209 */ /* 0x000fe40007810000 */
[----:B------:R-:W-:Y:S02]  /*4800*/  FMNMX.FTZ R2, R187, R2, !PT ;  /* 0x00000002bb027209 */ /* 0x000fe40007810000 */
[----:B------:R-:W-:-:S02]  /*4810*/  FSEL R174, R39, -INF , P2 ;  /* 0xff80000027ae7808 */ /* 0x000fc40001000000 */
        /* <DEDUP_REMOVED lines=11> */
[----:B------:R-:W1:Y:S01]  /*48d0*/  SHFL.BFLY PT, R5, R102, 0x2, 0x1f ;  /* 0x0c401f0066057f89 */ /* 0x000e6200000e0000 */
[----:B------:R-:W-:-:S02]  /*48e0*/  FSEL R172, R48, -INF , P0 ;  /* 0xff80000030ac7808 */ /* 0x000fc40000000000 */
[----:B------:R-:W-:Y:S01]  /*48f0*/  FMNMX.FTZ R2, R173, R3, !PT ;  /* 0x00000003ad027209 */ /* 0x000fe20007810000 */
[----:B------:R-:W2:Y:S03]  /*4900*/  SHFL.BFLY PT, R4, R0, 0x2, 0x1f ;  /* 0x0c401f0000047f89 */ /* 0x000ea600000e0000 */
[----:B------:R-:W-:Y:S01]  /*4910*/  FMNMX.FTZ R2, R172, R2, !PT ;  /* 0x00000002ac027209 */ /* 0x000fe20007810000 */
[----:B------:R-:W3:Y:S04]  /*4920*/  SHFL.BFLY PT, R3, R103, 0x2, 0x1f ;  /* 0x0c401f0067037f89 */ /* 0x000ee800000e0000 */
[----:B------:R-:W4:Y:S01]  /*4930*/  SHFL.BFLY PT, R6, R2, 0x2, 0x1f ;  /* 0x0c401f0002067f89 */ /* 0x000f2200000e0000 */
[----:B-1----:R-:W-:-:S02]  /*4940*/  FMNMX.FTZ R102, R102, R5, !PT ;  /* 0x0000000566667209 */ /* 0x002fc40007810000 */
[----:B--2---:R-:W-:-:S03]  /*4950*/  FMNMX.FTZ R0, R4, R0, !PT ;  /* 0x0000000004007209 */ /* 0x004fc60007810000 */
[----:B------:R-:W1:Y:S01]  /*4960*/  SHFL.BFLY PT, R4, R102, 0x1, 0x1f ;  /* 0x0c201f0066047f89 */ /* 0x000e6200000e0000 */
[----:B---3--:R-:W-:-:S03]  /*4970*/  FMNMX.FTZ R103, R103, R3, !PT ;  /* 0x0000000367677209 */ /* 0x008fc60007810000 */
[----:B------:R-:W2:Y:S01]  /*4980*/  SHFL.BFLY PT, R104, R0, 0x1, 0x1f ;  /* 0x0c201f0000687f89 */ /* 0x000ea200000e0000 */
[----:B----4-:R-:W-:-:S03]  /*4990*/  FMNMX.FTZ R101, R2, R6, !PT ;  /* 0x0000000602657209 */ /* 0x010fc60007810000 */
[----:B------:R-:W3:Y:S04]  /*49a0*/  SHFL.BFLY PT, R3, R103, 0x1, 0x1f ;  /* 0x0c201f0067037f89 */ /* 0x000ee800000e0000 */
[----:B------:R4:W4:Y:S01]  /*49b0*/  SHFL.BFLY PT, R6, R101, 0x1, 0x1f ;  /* 0x0c201f0065067f89 */ /* 0x00092200000e0000 */
[----:B-1----:R-:W-:Y:S02]  /*49c0*/  FMNMX.FTZ R102, R102, R4, !PT ;  /* 0x0000000466667209 */ /* 0x002fe40007810000 */
[----:B--2---:R-:W-:Y:S02]  /*49d0*/  FMNMX.FTZ R104, R0, R104, !PT ;  /* 0x0000006800687209 */ /* 0x004fe40007810000 */
[----:B---3--:R-:W-:-:S03]  /*49e0*/  FMNMX.FTZ R103, R103, R3, !PT ;  /* 0x0000000367677209 */ /* 0x008fc60007810000 */
.L_x_674:
[C---:B------:R-:W-:Y:S01]  /*49f0*/  FMUL.FTZ R16, R104.reuse, c[0x0][0x2d0] ;  /* 0x0000b40068107a20 */ /* 0x040fe20000410000 */
[----:B------:R-:W-:Y:S01]  /*4a00*/  FSETP.NEU.FTZ.AND P0, PT, R104, -INF , PT ;  /* 0xff8000006800780b */ /* 0x000fe20003f1d000 */
[C---:B------:R-:W-:Y:S01]  /*4a10*/  FMUL.FTZ R3, R103.reuse, c[0x0][0x2d0] ;  /* 0x0000b40067037a20 */ /* 0x040fe20000410000 */
[----:B----4-:R-:W-:Y:S01]  /*4a20*/  FMNMX.FTZ R101, R6, R101, !PT ;  /* 0x0000006506657209 */ /* 0x010fe20007810000 */
[----:B------:R-:W-:Y:S01]  /*4a30*/  WARPSYNC 0xffffffff ;  /* 0xffffffff00007948 */ /* 0x000fe20003800000 */
[----:B------:R-:W-:Y:S01]  /*4a40*/  FSEL R16, R16, RZ, P0 ;  /* 0x000000ff10107208 */ /* 0x000fe20000000000 */
[----:B------:R-:W1:Y:S01]  /*4a50*/  LDSM.16.MT88.4 R36, [R201] ;  /* 0x00000000c924783b */ /* 0x000e620000004200 */
[----:B------:R-:W-:-:S03]  /*4a60*/  FSETP.NEU.FTZ.AND P0, PT, R103, -INF , PT ;  /* 0xff8000006700780b */ /* 0x000fc60003f1d000 */
[--C-:B------:R-:W-:Y:S01]  /*4a70*/  FFMA.FTZ R0, R7, c[0x0][0x2d0], -R16.reuse ;  /* 0x0000b40007007a23 */ /* 0x100fe20000010810 */
[----:B------:R-:W-:Y:S01]  /*4a80*/  FSEL R3, R3, RZ, P0 ;  /* 0x000000ff03037208 */ /* 0x000fe20000000000 */
[----:B------:R-:W2:Y:S01]  /*4a90*/  LDSM.16.MT88.4 R52, [R202] ;  /* 0x00000000ca34783b */ /* 0x000ea20000004200 */
[----:B------:R-:W-:Y:S01]  /*4aa0*/  FSETP.NEU.FTZ.AND P0, PT, R102, -INF , PT ;  /* 0xff8000006600780b */ /* 0x000fe20003f1d000 */
[----:B------:R3:W-:Y:S02]  /*4ab0*/  MUFU.EX2 R227, R0 ;  /* 0x0000000000e37308 */ /* 0x0007e40000000800 */
[----:B------:R-:W4:Y:S04]  /*4ac0*/  LDSM.16.MT88.4 R44, [R201+0x1000] ;  /* 0x00100000c92c783b */ /* 0x000f280000004200 */
[----:B------:R-:W5:Y:S04]  /*4ad0*/  LDSM.16.MT88.4 R64, [R201+0x400] ;  /* 0x00040000c940783b */ /* 0x000f680000004200 */
[----:B------:R-:W1:Y:S04]  /*4ae0*/  LDSM.16.MT88.4 R60, [R202+0x400] ;  /* 0x00040000ca3c783b */ /* 0x000e680000004200 */
[----:B------:R-:W1:Y:S01]  /*4af0*/  LDSM.16.MT88.4 R56, [R201+0x1400] ;  /* 0x00140000c938783b */ /* 0x000e620000004200 */
[----:B---3--:R-:W-:-:S03]  /*4b00*/  FFMA.FTZ R0, R9, c[0x0][0x2d0], -R16 ;  /* 0x0000b40009007a23 */ /* 0x008fc60000010810 */
[----:B------:R-:W-:Y:S01]  /*4b10*/  LDSM.16.MT88.4 R48, [R202+0x1400] ;  /* 0x00140000ca30783b */ /* 0x000fe20000004200 */
[----:B------:R3:W-:Y:S02]  /*4b20*/  MUFU.EX2 R226, R0 ;  /* 0x0000000000e27308 */ /* 0x0007e40000000800 */
[----:B---3--:R-:W-:-:S06]  /*4b30*/  FFMA.FTZ R0, R11, c[0x0][0x2d0], -R16 ;  /* 0x0000b4000b007a23 */ /* 0x008fcc0000010810 */
[----:B------:R3:W-:Y:S02]  /*4b40*/  MUFU.EX2 R250, R0 ;  /* 0x0000000000fa7308 */ /* 0x0007e40000000800 */
[----:B---3--:R-:W-:-:S06]  /*4b50*/  FFMA.FTZ R0, R13, c[0x0][0x2d0], -R16 ;  /* 0x0000b4000d007a23 */ /* 0x008fcc0000010810 */
[----:B------:R3:W1:Y:S02]  /*4b60*/  MUFU.EX2 R2, R0 ;  /* 0x0000000000027308 */ /* 0x0006640000000800 */
[----:B---3--:R-:W-:-:S06]  /*4b70*/  FFMA.FTZ R0, R15, c[0x0][0x2d0], -R16 ;  /* 0x0000b4000f007a23 */ /* 0x008fcc0000010810 */
[----:B------:R3:W-:Y:S02]  /*4b80*/  MUFU.EX2 R5, R0 ;  /* 0x0000000000057308 */ /* 0x0007e40000000800 */
[--C-:B---3--:R-:W-:Y:S01]  /*4b90*/  FFMA.FTZ R0, R18, c[0x0][0x2d0], -R16.reuse ;  /* 0x0000b40012007a23 */ /* 0x108fe20000010810 */
[----:B-1----:R-:W-:Y:S01]  /*4ba0*/  MOV R18, R2 ;  /* 0x0000000200127202 */ /* 0x002fe20000000f00 */
[----:B------:R-:W-:Y:S01]  /*4bb0*/  FFMA.FTZ R2, R20, c[0x0][0x2d0], -R16 ;  /* 0x0000b40014027a23 */ /* 0x000fe20000010810 */
[----:B------:R-:W-:-:S03]  /*4bc0*/  F2FP.PACK_AB R20, R226, R227 ;  /* 0x000000e3e214723e */ /* 0x000fc600000000ff */
[----:B------:R1:W-:Y:S08]  /*4bd0*/  MUFU.EX2 R4, R0 ;  /* 0x0000000000047308 */ /* 0x0003f00000000800 */
[----:B------:R3:W-:Y:S01]  /*4be0*/  MUFU.EX2 R194, R2 ;  /* 0x0000000200c27308 */ /* 0x0007e20000000800 */
[----:B-1----:R-:W-:Y:S01]  /*4bf0*/  FFMA.FTZ R0, R22, c[0x0][0x2d0], -R16 ;  /* 0x0000b40016007a23 */ /* 0x002fe20000010810 */
[----:B------:R-:W-:-:S06]  /*4c00*/  F2FP.PACK_AB R22, R18, R250 ;  /* 0x000000fa1216723e */ /* 0x000fcc00000000ff */
[----:B------:R1:W1:Y:S01]  /*4c10*/  MUFU.EX2 R193, R0 ;  /* 0x0000000000c17308 */ /* 0x0002620000000800 */
[----:B---3--:R-:W-:-:S05]  /*4c20*/  FMUL.FTZ R2, R102, c[0x0][0x2d0] ;  /* 0x0000b40066027a20 */ /* 0x008fca0000410000 */
[----:B------:R-:W-:Y:S02]  /*4c30*/  FSEL R2, R2, RZ, P0 ;  /* 0x000000ff02027208 */ /* 0x000fe40000000000 */
[----:B------:R-:W-:Y:S01]  /*4c40*/  FSETP.NEU.FTZ.AND P0, PT, R101, -INF , PT ;  /* 0xff8000006500780b */ /* 0x000fe20003f1d000 */
[----:B-1----:R-:W-:-:S04]  /*4c50*/  FFMA.FTZ R0, R8, c[0x0][0x2d0], -R3 ;  /* 0x0000b40008007a23 */ /* 0x002fc80000010803 */
[----:B------:R1:W-:Y:S02]  /*4c60*/  MUFU.EX2 R225, R0 ;  /* 0x0000000000e17308 */ /* 0x0003e40000000800 */
[----:B-1----:R-:W-:Y:S01]  /*4c70*/  FFMA.FTZ R0, R10, c[0x0][0x2d0], -R3 ;  /* 0x0000b4000a007a23 */ /* 0x002fe20000010803 */
[----:B------:R-:W-:-:S05]  /*4c80*/  F2FP.PACK_AB R10, R193, R194 ;  /* 0x000000c2c10a723e */ /* 0x000fca00000000ff */
[----:B------:R1:W3:Y:S02]  /*4c90*/  MUFU.EX2 R224, R0 ;  /* 0x0000000000e07308 */ /* 0x0002e40000000800 */
[----:B-1----:R-:W-:-:S06]  /*4ca0*/  FFMA.FTZ R0, R12, c[0x0][0x2d0], -R3 ;  /* 0x0000b4000c007a23 */ /* 0x002fcc0000010803 */
[----:B------:R1:W-:Y:S02]  /*4cb0*/  MUFU.EX2 R245, R0 ;  /* 0x0000000000f57308 */ /* 0x0003e40000000800 */
[----:B-1----:R-:W-:-:S06]  /*4cc0*/  FFMA.FTZ R0, R14, c[0x0][0x2d0], -R3 ;  /* 0x0000b4000e007a23 */ /* 0x002fcc0000010803 */
[----:B------:R1:W-:Y:S02]  /*4cd0*/  MUFU.EX2 R247, R0 ;  /* 0x0000000000f77308 */ /* 0x0003e40000000800 */
[----:B-1----:R-:W-:Y:S01]  /*4ce0*/  FFMA.FTZ R0, R17, c[0x0][0x2d0], -R3 ;  /* 0x0000b40011007a23 */ /* 0x002fe20000010803 */
[----:B------:R-:W-:-:S05]  /*4cf0*/  MOV R17, R5 ;  /* 0x0000000500117202 */ /* 0x000fca0000000f00 */
[----:B------:R1:W-:Y:S02]  /*4d00*/  MUFU.EX2 R248, R0 ;  /* 0x0000000000f87308 */ /* 0x0003e40000000800 */
[--C-:B-1----:R-:W-:Y:S01]  /*4d10*/  FFMA.FTZ R0, R19, c[0x0][0x2d0], -R3.reuse ;  /* 0x0000b40013007a23 */ /* 0x102fe20000010803 */
[----:B------:R-:W-:Y:S01]  /*4d20*/  MOV R19, R4 ;  /* 0x0000000400137202 */ /* 0x000fe20000000f00 */
[----:B------:R-:W-:Y:S01]  /*4d30*/  FFMA.FTZ R4, R21, c[0x0][0x2d0], -R3 ;  /* 0x0000b40015047a23 */ /* 0x000fe20000010803 */
[----:B---3--:R-:W-:-:S03]  /*4d40*/  F2FP.PACK_AB R21, R224, R225 ;  /* 0x000000e1e015723e */ /* 0x008fc600000000ff */
[----:B------:R1:W3:Y:S01]  /*4d50*/  MUFU.EX2 R249, R0 ;  /* 0x0000000000f97308 */ /* 0x0002e20000000800 */
[----:B------:R-:W-:-:S07]  /*4d60*/  F2FP.PACK_AB R8, R19, R17 ;  /* 0x000000111308723e */ /* 0x000fce00000000ff */
[----:B------:R2:W-:Y:S01]  /*4d70*/  MUFU.EX2 R251, R4 ;  /* 0x0000000400fb7308 */ /* 0x0005e20000000800 */
[----:B-1----:R-:W-:Y:S01]  /*4d80*/  FFMA.FTZ R0, R24, c[0x0][0x2d0], -R3 ;  /* 0x0000b40018007a23 */ /* 0x002fe20000010803 */
[----:B---3--:R-:W-:-:S06]  /*4d90*/  F2FP.PACK_AB R9, R249, R248 ;  /* 0x000000f8f909723e */ /* 0x008fcc00000000ff */
[----:B------:R1:W3:Y:S01]  /*4da0*/  MUFU.EX2 R252, R0 ;  /* 0x0000000000fc7308 */ /* 0x0002e20000000800 */
[----:B--2---:R-:W-:-:S07]  /*4db0*/  FFMA.FTZ R4, R32, c[0x0][0x2d0], -R2 ;  /* 0x0000b40020047a23 */ /* 0x004fce0000010802 */
[----:B------:R2:W-:Y:S01]  /*4dc0*/  MUFU.EX2 R243, R4 ;  /* 0x0000000400f37308 */ /* 0x0005e20000000800 */
[----:B-1----:R-:W-:Y:S01]  /*4dd0*/  FFMA.FTZ R0, R23, c[0x0][0x2d0], -R2 ;  /* 0x0000b40017007a23 */ /* 0x002fe20000010802 */
[----:B------:R-:W-:Y:S02]  /*4de0*/  F2FP.PACK_AB R23, R247, R245 ;  /* 0x000000f5f717723e */ /* 0x000fe400000000ff */
[----:B---3--:R-:W-:-:S04]  /*4df0*/  F2FP.PACK_AB R11, R252, R251 ;  /* 0x000000fbfc0b723e */ /* 0x008fc800000000ff */
[----:B------:R1:W-:Y:S01]  /*4e00*/  MUFU.EX2 R236, R0 ;  /* 0x0000000000ec7308 */ /* 0x0003e20000000800 */
[--C-:B--2---:R-:W-:Y:S01]  /*4e10*/  FFMA.FTZ R4, R34, c[0x0][0x2d0], -R2.reuse ;  /* 0x0000b40022047a23 */ /* 0x104fe20000010802 */
[C---:B------:R-:W-:Y:S06]  /*4e20*/  HMMA.16816.F32 R88, R20.reuse, R36, RZ ;  /* 0x000000241458723c */ /* 0x040fec00000018ff */
[----:B------:R-:W-:Y:S02]  /*4e30*/  MUFU.EX2 R246, R4 ;  /* 0x0000000400f67308 */ /* 0x000fe40000000800 */
[----:B------:R-:W-:Y:S01]  /*4e40*/  HMMA.16816.F32 R84, R20, R52, RZ ;  /* 0x000000341454723c */ /* 0x000fe200000018ff */
[----:B-1----:R-:W-:-:S05]  /*4e50*/  FFMA.FTZ R0, R25, c[0x0][0x2d0], -R2 ;  /* 0x0000b40019007a23 */ /* 0x002fca0000010802 */
[----:B------:R1:W2:Y:S02]  /*4e60*/  MUFU.EX2 R235, R0 ;  /* 0x0000000000eb7308 */ /* 0x0002a40000000800 */
[----:B----4-:R-:W-:Y:S08]  /*4e70*/  HMMA.16816.F32 R80, R20, R44, RZ ;  /* 0x0000002c1450723c */ /* 0x010ff000000018ff */
[----:B-----5:R-:W-:Y:S01]  /*4e80*/  HMMA.16816.F32 R124, R8, R64, R88 ;  /* 0x00000040087c723c */ /* 0x020fe20000001858 */
[----:B-1----:R-:W-:Y:S01]  /*4e90*/  FFMA.FTZ R0, R26, c[0x0][0x2d0], -R2 ;  /* 0x0000b4001a007a23 */ /* 0x002fe20000010802 */
[----:B--2---:R-:W-:-:S06]  /*4ea0*/  F2FP.PACK_AB R12, R235, R236 ;  /* 0x000000eceb0c723e */ /* 0x004fcc00000000ff */
[C---:B------:R-:W-:Y:S01]  /*4eb0*/  HMMA.16816.F32 R164, R8.reuse, R60, R84 ;  /* 0x0000003c08a4723c */ /* 0x040fe20000001854 */
[----:B------:R1:W-:Y:S07]  /*4ec0*/  MUFU.EX2 R240, R0 ;  /* 0x0000000000f07308 */ /* 0x0003ee0000000800 */
[----:B------:R-:W-:Y:S01]  /*4ed0*/  HMMA.16816.F32 R168, R8, R56, R80 ;  /* 0x0000003808a8723c */ /* 0x000fe20000001850 */
[----:B-1----:R-:W-:-:S04]  /*4ee0*/  FFMA.FTZ R0, R28, c[0x0][0x2d0], -R2 ;  /* 0x0000b4001c007a23 */ /* 0x002fc80000010802 */
[----:B------:R1:W2:Y:S02]  /*4ef0*/  MUFU.EX2 R241, R0 ;  /* 0x0000000000f17308 */ /* 0x0002a40000000800 */
[----:B-1----:R-:W-:Y:S01]  /*4f00*/  FFMA.FTZ R0, R30, c[0x0][0x2d0], -R2 ;  /* 0x0000b4001e007a23 */ /* 0x002fe20000010802 */
[----:B--2---:R-:W-:-:S05]  /*4f10*/  F2FP.PACK_AB R14, R241, R240 ;  /* 0x000000f0f10e723e */ /* 0x004fca00000000ff */
[----:B------:R1:W-:Y:S02]  /*4f20*/  MUFU.EX2 R244, R0 ;  /* 0x0000000000f47308 */ /* 0x0003e40000000800 */
[----:B-1----:R-:W-:-:S05]  /*4f30*/  FMUL.FTZ R0, R101, c[0x0][0x2d0] ;  /* 0x0000b40065007a20 */ /* 0x002fca0000410000 */
[----:B------:R-:W-:-:S05]  /*4f40*/  FSEL R0, R0, RZ, P0 ;  /* 0x000000ff00007208 */ /* 0x000fca0000000000 */
[--C-:B------:R-:W-:Y:S02]  /*4f50*/  FFMA.FTZ R4, R27, c[0x0][0x2d0], -R0.reuse ;  /* 0x0000b4001b047a23 */ /* 0x100fe40000010800 */
[----:B------:R-:W-:Y:S02]  /*4f60*/  LDSM.16.MT88.4 R24, [R202+0x2000] ;  /* 0x00200000ca18783b */ /* 0x000fe40000004200 */
[----:B------:R1:W-:Y:S02]  /*4f70*/  MUFU.EX2 R232, R4 ;  /* 0x0000000400e87308 */ /* 0x0003e40000000800 */
[----:B-1----:R-:W-:-:S06]  /*4f80*/  FFMA.FTZ R4, R29, c[0x0][0x2d0], -R0 ;  /* 0x0000b4001d047a23 */ /* 0x002fcc0000010800 */
[----:B------:R1:W2:Y:S02]  /*4f90*/  MUFU.EX2 R229, R4 ;  /* 0x0000000400e57308 */ /* 0x0002a40000000800 */
[--C-:B-1----:R-:W-:Y:S01]  /*4fa0*/  FFMA.FTZ R4, R31, c[0x0][0x2d0], -R0.reuse ;  /* 0x0000b4001f047a23 */ /* 0x102fe20000010800 */
[----:B--2---:R-:W-:Y:S01]  /*4fb0*/  F2FP.PACK_AB R13, R229, R232 ;  /* 0x000000e8e50d723e */ /* 0x004fe200000000ff */
[----:B------:R-:W1:Y:S04]  /*4fc0*/  LDSM.16.MT88.4 R28, [R201+0x2000] ;  /* 0x00200000c91c783b */ /* 0x000e680000004200 */
[----:B------:R2:W-:Y:S02]  /*4fd0*/  MUFU.EX2 R231, R4 ;  /* 0x0000000400e77308 */ /* 0x0005e40000000800 */
[----:B--2---:R-:W-:-:S06]  /*4fe0*/  FFMA.FTZ R4, R33, c[0x0][0x2d0], -R0 ;  /* 0x0000b40021047a23 */ /* 0x004fcc0000010800 */
[----:B------:R2:W3:Y:S02]  /*4ff0*/  MUFU.EX2 R234, R4 ;  /* 0x0000000400ea7308 */ /* 0x0004e40000000800 */
[----:B--2---:R-:W-:Y:S01]  /*5000*/  FFMA.FTZ R4, R41, c[0x0][0x2d0], -R2 ;  /* 0x0000b40029047a23 */ /* 0x004fe20000010802 */
[----:B---3--:R-:W-:Y:S01]  /*5010*/  F2FP.PACK_AB R15, R234, R231 ;  /* 0x000000e7ea0f723e */ /* 0x008fe200000000ff */
[----:B-1----:R-:W-:Y:S04]  /*5020*/  HMMA.16816.F32 R80, R20, R28, RZ ;  /* 0x0000001c1450723c */ /* 0x002fe800000018ff */
[----:B------:R1:W2:Y:S04]  /*5030*/  MUFU.EX2 R242, R4 ;  /* 0x0000000400f27308 */ /* 0x0002a80000000800 */
[C---:B------:R-:W-:Y:S08]  /*5040*/  HMMA.16816.F32 R76, R12.reuse, R36, RZ ;  /* 0x000000240c4c723c */ /* 0x040ff000000018ff */
[C---:B------:R-:W-:Y:S01]  /*5050*/  HMMA.16816.F32 R72, R12.reuse, R52, RZ ;  /* 0x000000340c48723c */ /* 0x040fe200000018ff */
[--C-:B-1----:R-:W-:Y:S01]  /*5060*/  FFMA.FTZ R4, R35, c[0x0][0x2d0], -R0.reuse ;  /* 0x0000b40023047a23 */ /* 0x102fe20000010800 */
[----:B--2---:R-:W-:Y:S01]  /*5070*/  F2FP.PACK_AB R6, R242, R246 ;  /* 0x000000f6f206723e */ /* 0x004fe200000000ff */
[----:B------:R-:W1:Y:S02]  /*5080*/  LDSM.16.MT88.4 R32, [R202+0x1000] ;  /* 0x00100000ca20783b */ /* 0x000e640000004200 */
[----:B------:R2:W-:Y:S03]  /*5090*/  MUFU.EX2 R233, R4 ;  /* 0x0000000400e97308 */ /* 0x0005e60000000800 */
[C---:B------:R-:W-:Y:S08]  /*50a0*/  HMMA.16816.F32 R68, R12.reuse, R44, RZ ;  /* 0x0000002c0c44723c */ /* 0x040ff000000018ff */
[----:B------:R-:W-:Y:S01]  /*50b0*/  HMMA.16816.F32 R88, R12, R38, RZ ;  /* 0x000000260c58723c */ /* 0x000fe200000018ff */
[----:B--2---:R-:W-:-:S07]  /*50c0*/  FFMA.FTZ R4, R40, c[0x0][0x2d0], -R0 ;  /* 0x0000b40028047a23 */ /* 0x004fce0000010800 */
[C---:B------:R-:W-:Y:S01]  /*50d0*/  HMMA.16816.F32 R96, R12.reuse, R54, RZ ;  /* 0x000000360c60723c */ /* 0x040fe200000018ff */
[----:B------:R2:W3:Y:S07]  /*50e0*/  MUFU.EX2 R239, R4 ;  /* 0x0000000400ef7308 */ /* 0x0004ee0000000800 */
[C---:B------:R-:W-:Y:S08]  /*50f0*/  HMMA.16816.F32 R108, R12.reuse, R46, RZ ;  /* 0x0000002e0c6c723c */ /* 0x040ff000000018ff */
[----:B------:R-:W-:Y:S01]  /*5100*/  HMMA.16816.F32 R116, R12, R30, RZ ;  /* 0x0000001e0c74723c */ /* 0x000fe200000018ff */
[----:B--2---:R-:W-:Y:S01]  /*5110*/  FFMA.FTZ R4, R42, c[0x0][0x2d0], -R0 ;  /* 0x0000b4002a047a23 */ /* 0x004fe20000010800 */
[----:B---3--:R-:W-:-:S03]  /*5120*/  F2FP.PACK_AB R5, R239, R233 ;  /* 0x000000e9ef05723e */ /* 0x008fc600000000ff */
[----:B------:R2:W-:Y:S03]  /*5130*/  MUFU.EX2 R238, R4 ;  /* 0x0000000400ee7308 */ /* 0x0005e60000000800 */
[C---:B-1----:R-:W-:Y:S08]  /*5140*/  HMMA.16816.F32 R92, R12.reuse, R32, RZ ;  /* 0x000000200c5c723c */ /* 0x042ff000000018ff */
[----:B------:R-:W-:Y:S01]  /*5150*/  HMMA.16816.F32 R112, R12, R34, RZ ;  /* 0x000000220c70723c */ /* 0x000fe200000018ff */
[----:B--2---:R-:W-:-:S07]  /*5160*/  FFMA.FTZ R4, R43, c[0x0][0x2d0], -R0 ;  /* 0x0000b4002b047a23 */ /* 0x004fce0000010800 */
[----:B------:R-:W-:Y:S01]  /*5170*/  HMMA.16816.F32 R120, R12, R26, RZ ;  /* 0x0000001a0c78723c */ /* 0x000fe200000018ff */
[----:B------:R-:W1:Y:S01]  /*5180*/  LDSM.16.MT88.4 R40, [R201+0x2400] ;  /* 0x00240000c928783b */ /* 0x000e620000004200 */
[----:B------:R2:W3:Y:S06]  /*5190*/  MUFU.EX2 R237, R4 ;  /* 0x0000000400ed7308 */ /* 0x0004ec0000000800 */
[C---:B------:R-:W-:Y:S08]  /*51a0*/  HMMA.16816.F32 R84, R20.reuse, R32, RZ ;  /* 0x000000201454723c */ /* 0x040ff000000018ff */
[----:B------:R-:W-:Y:S01]  /*51b0*/  HMMA.16816.F32 R52, R20, R54, RZ ;  /* 0x000000361434723c */ /* 0x000fe200000018ff */
[----:B--2---:R-:W-:-:S02]  /*51c0*/  F2FP.PACK_AB R4, R243, R244 ;  /* 0x000000f4f304723e */ /* 0x004fc400000000ff */
[----:B---3--:R-:W-:-:S05]  /*51d0*/  F2FP.PACK_AB R7, R237, R238 ;  /* 0x000000eeed07723e */ /* 0x008fca00000000ff */
[----:B------:R-:W-:Y:S08]  /*51e0*/  HMMA.16816.F32 R44, R20, R46, RZ ;  /* 0x0000002e142c723c */ /* 0x000ff000000018ff */
[C---:B------:R-:W-:Y:S08]  /*51f0*/  HMMA.16816.F32 R128, R4.reuse, R64, R76 ;  /* 0x000000400480723c */ /* 0x040ff0000000184c */
[----:B------:R-:W-:Y:S08]  /*5200*/  HMMA.16816.F32 R156, R4, R60, R72 ;  /* 0x0000003c049c723c */ /* 0x000ff00000001848 */
[C---:B------:R-:W-:Y:S08]  /*5210*/  HMMA.16816.F32 R76, R12.reuse, R28, RZ ;  /* 0x0000001c0c4c723c */ /* 0x040ff000000018ff */
[----:B------:R-:W-:Y:S01]  /*5220*/  HMMA.16816.F32 R72, R12, R24, RZ ;  /* 0x000000180c48723c */ /* 0x000fe200000018ff */
[----:B------:R-:W2:Y:S07]  /*5230*/  LDSM.16.MT88.4 R12, [R202+0x2400] ;  /* 0x00240000ca0c783b */ /* 0x000eae0000004200 */
[----:B------:R-:W-:Y:S08]  /*5240*/  HMMA.16816.F32 R176, R4, R56, R68 ;  /* 0x0000003804b0723c */ /* 0x000ff00000001844 */
[C---:B------:R-:W-:Y:S08]  /*5250*/  HMMA.16816.F32 R68, R20.reuse, R38, RZ ;  /* 0x000000261444723c */ /* 0x040ff000000018ff */
[C---:B------:R-:W-:Y:S08]  /*5260*/  HMMA.16816.F32 R36, R20.reuse, R34, RZ ;  /* 0x000000221424723c */ /* 0x040ff000000018ff */
[C---:B------:R-:W-:Y:S08]  /*5270*/  HMMA.16816.F32 R32, R20.reuse, R30, RZ ;  /* 0x0000001e1420723c */ /* 0x040ff000000018ff */
[C---:B------:R-:W-:Y:S08]  /*5280*/  HMMA.16816.F32 R28, R20.reuse, R24, RZ ;  /* 0x00000018141c723c */ /* 0x040ff000000018ff */
[----:B------:R-:W-:Y:S01]  /*5290*/  HMMA.16816.F32 R20, R20, R26, RZ ;  /* 0x0000001a1414723c */ /* 0x000fe200000018ff */
[----:B------:R-:W-:Y:S07]  /*52a0*/  LDSM.16.MT88.4 R24, [R202+0x800] ;  /* 0x00080000ca18783b */ /* 0x000fee0000004200 */
[C---:B------:R-:W-:Y:S08]  /*52b0*/  HMMA.16816.F32 R136, R8.reuse, R62, R52 ;  /* 0x0000003e0888723c */ /* 0x040ff00000001834 */
[C---:B------:R-:W-:Y:S08]  /*52c0*/  HMMA.16816.F32 R152, R8.reuse, R58, R44 ;  /* 0x0000003a0898723c */ /* 0x040ff0000000182c */
[C---:B------:R-:W-:Y:S08]  /*52d0*/  HMMA.16816.F32 R84, R8.reuse, R48, R84 ;  /* 0x000000300854723c */ /* 0x040ff00000001854 */
[C---:B-1----:R-:W-:Y:S08]  /*52e0*/  HMMA.16816.F32 R80, R8.reuse, R40, R80 ;  /* 0x000000280850723c */ /* 0x042ff00000001850 */
[C---:B--2---:R-:W-:Y:S01]  /*52f0*/  HMMA.16816.F32 R132, R8.reuse, R12, R28 ;  /* 0x0000000c0884723c */ /* 0x044fe2000000181c */
[----:B------:R-:W-:Y:S07]  /*5300*/  LDSM.16.MT88.4 R28, [R201+0x2800] ;  /* 0x00280000c91c783b */ /* 0x000fee0000004200 */
[C---:B------:R-:W-:Y:S08]  /*5310*/  HMMA.16816.F32 R68, R8.reuse, R66, R68 ;  /* 0x000000420844723c */ /* 0x040ff00000001844 */
[C---:B------:R-:W-:Y:S08]  /*5320*/  HMMA.16816.F32 R52, R8.reuse, R50, R36 ;  /* 0x000000320834723c */ /* 0x040ff00000001824 */
[C---:B------:R-:W-:Y:S08]  /*5330*/  HMMA.16816.F32 R32, R8.reuse, R42, R32 ;  /* 0x0000002a0820723c */ /* 0x040ff00000001820 */
[----:B------:R-:W-:Y:S01]  /*5340*/  HMMA.16816.F32 R44, R8, R14, R20 ;  /* 0x0000000e082c723c */ /* 0x000fe20000001814 */
[----:B------:R-:W-:Y:S06]  /*5350*/  LDSM.16.MT88.4 R20, [R201+0x1800] ;  /* 0x00180000c914783b */ /* 0x000fec0000004200 */
[--C-:B------:R-:W-:Y:S01]  /*5360*/  FFMA.FTZ R8, R163, c[0x0][0x2d0], -R16.reuse ;  /* 0x0000b400a3087a23 */ /* 0x100fe20000010810 */
[C---:B------:R-:W-:Y:S03]  /*5370*/  HMMA.16816.F32 R92, R4.reuse, R48, R92 ;  /* 0x00000030045c723c */ /* 0x040fe6000000185c */
[----:B------:R1:W-:Y:S05]  /*5380*/  MUFU.EX2 R220, R8 ;  /* 0x0000000800dc7308 */ /* 0x0003ea0000000800 */
[C---:B------:R-:W-:Y:S08]  /*5390*/  HMMA.16816.F32 R76, R4.reuse, R40, R76 ;  /* 0x00000028044c723c */ /* 0x040ff0000000184c */
[----:B------:R-:W-:Y:S01]  /*53a0*/  HMMA.16816.F32 R148, R4, R12, R72 ;  /* 0x0000000c0494723c */ /* 0x000fe20000001848 */
[----:B-1----:R-:W-:-:S04]  /*53b0*/  FFMA.FTZ R8, R162, c[0x0][0x2d0], -R16 ;  /* 0x0000b400a2087a23 */ /* 0x002fc80000010810 */
[----:B------:R1:W-:Y:S03]  /*53c0*/  MUFU.EX2 R221, R8 ;  /* 0x0000000800dd7308 */ /* 0x0003e60000000800 */
[----:B------:R-:W-:Y:S01]  /*53d0*/  HMMA.16816.F32 R64, R4, R66, R88 ;  /* 0x000000420440723c */ /* 0x000fe20000001858 */
[----:B------:R-:W-:Y:S02]  /*53e0*/  MOV R74, R193 ;  /* 0x000000c1004a7202 */ /* 0x000fe40000000f00 */
[----:B------:R-:W-:-:S05]  /*53f0*/  MOV R75, R194 ;  /* 0x000000c2004b7202 */ /* 0x000fca0000000f00 */
[----:B------:R-:W-:Y:S01]  /*5400*/  HMMA.16816.F32 R60, R4, R62, R96 ;  /* 0x0000003e043c723c */ /* 0x000fe20000001860 */
[----:B-1----:R-:W-:-:S07]  /*5410*/  FFMA.FTZ R8, R161, c[0x0][0x2d0], -R16 ;  /* 0x0000b400a1087a23 */ /* 0x002fce0000010810 */
[C---:B------:R-:W-:Y:S01]  /*5420*/  HMMA.16816.F32 R56, R4.reuse, R58, R108 ;  /* 0x0000003a0438723c */ /* 0x040fe2000000186c */
[----:B------:R1:W-:Y:S07]  /*5430*/  MUFU.EX2 R222, R8 ;  /* 0x0000000800de7308 */ /* 0x0003ee0000000800 */
[C---:B------:R-:W-:Y:S08]  /*5440*/  HMMA.16816.F32 R48, R4.reuse, R50, R112 ;  /* 0x000000320430723c */ /* 0x040ff00000001870 */
[----:B------:R-:W-:Y:S01]  /*5450*/  HMMA.16816.F32 R40, R4, R42, R116 ;  /* 0x0000002a0428723c */ /* 0x000fe20000001874 */
[----:B------:R-:W-:Y:S01]  /*5460*/  LDSM.16.MT88.4 R116, [R201+0xc00] ;  /* 0x000c0000c974783b */ /* 0x000fe20000004200 */
[----:B-1----:R-:W-:-:S04]  /*5470*/  FFMA.FTZ R8, R160, c[0x0][0x2d0], -R16 ;  /* 0x0000b400a0087a23 */ /* 0x002fc80000010810 */
[----:B------:R1:W2:Y:S02]  /*5480*/  MUFU.EX2 R223, R8 ;  /* 0x0000000800df7308 */ /* 0x0002a40000000800 */
[----:B------:R-:W-:Y:S01]  /*5490*/  HMMA.16816.F32 R36, R4, R14, R120 ;  /* 0x0000000e0424723c */ /* 0x000fe20000001878 */
[----:B------:R-:W3:Y:S06]  /*54a0*/  LDSM.16.MT88.4 R12, [R201+0x800] ;  /* 0x00080000c90c783b */ /* 0x000eec0000004200 */
[----:B------:R-:W-:-:S04]  /*54b0*/  FFMA.FTZ R4, R147, c[0x0][0x2d0], -R2 ;  /* 0x0000b40093047a23 */ /* 0x000fc80000010802 */
[----:B------:R4:W-:Y:S01]  /*54c0*/  MUFU.EX2 R193, R4 ;  /* 0x0000000400c17308 */ /* 0x0009e20000000800 */
[----:B-1----:R-:W-:Y:S01]  /*54d0*/  FFMA.FTZ R8, R140, c[0x0][0x2d0], -R3 ;  /* 0x0000b4008c087a23 */ /* 0x002fe20000010803 */
[----:B--2---:R-:W-:-:S06]  /*54e0*/  F2FP.PACK_AB R10, R223, R222 ;  /* 0x000000dedf0a723e */ /* 0x004fcc00000000ff */
[----:B------:R1:W-:Y:S01]  /*54f0*/  MUFU.EX2 R197, R8 ;  /* 0x0000000800c57308 */ /* 0x0003e20000000800 */
[----:B----4-:R-:W-:-:S07]  /*5500*/  FFMA.FTZ R4, R100, c[0x0][0x2d0], -R0 ;  /* 0x0000b40064047a23 */ /* 0x010fce0000010800 */
[----:B------:R2:W-:Y:S01]  /*5510*/  MUFU.EX2 R100, R4 ;  /* 0x0000000400647308 */ /* 0x0005e20000000800 */
[----:B-1----:R-:W-:-:S07]  /*5520*/  FFMA.FTZ R8, R143, c[0x0][0x2d0], -R3 ;  /* 0x0000b4008f087a23 */ /* 0x002fce0000010803 */
[----:B------:R1:W4:Y:S01]  /*5530*/  MUFU.EX2 R198, R8 ;  /* 0x0000000800c67308 */ /* 0x0003220000000800 */
[----:B--2---:R-:W-:-:S07]  /*5540*/  FFMA.FTZ R4, R105, c[0x0][0x2d0], -R0 ;  /* 0x0000b40069047a23 */ /* 0x004fce0000010800 */
[----:B------:R2:W5:Y:S01]  /*5550*/  MUFU.EX2 R105, R4 ;  /* 0x0000000400697308 */ /* 0x0005620000000800 */
[----:B-1----:R-:W-:Y:S01]  /*5560*/  FFMA.FTZ R8, R142, c[0x0][0x2d0], -R3 ;  /* 0x0000b4008e087a23 */ /* 0x002fe20000010803 */
[----:B----4-:R-:W-:-:S06]  /*5570*/  F2FP.PACK_AB R9, R198, R197 ;  /* 0x000000c5c609723e */ /* 0x010fcc00000000ff */
[----:B------:R1:W-:Y:S01]  /*5580*/  MUFU.EX2 R199, R8 ;  /* 0x0000000800c77308 */ /* 0x0003e20000000800 */
[----:B--2---:R-:W-:Y:S01]  /*5590*/  FFMA.FTZ R4, R107, c[0x0][0x2d0], -R0 ;  /* 0x0000b4006b047a23 */ /* 0x004fe20000010800 */
[----:B-----5:R-:W-:-:S06]  /*55a0*/  F2FP.PACK_AB R5, R105, R100 ;  /* 0x000000646905723e */ /* 0x020fcc00000000ff */
[----:B------:R2:W-:Y:S01]  /*55b0*/  MUFU.EX2 R107, R4 ;  /* 0x00000004006b7308 */ /* 0x0005e20000000800 */
[----:B-1----:R-:W-:-:S07]  /*55c0*/  FFMA.FTZ R8, R141, c[0x0][0x2d0], -R3 ;  /* 0x0000b4008d087a23 */ /* 0x002fce0000010803 */
[----:B------:R1:W4:Y:S01]  /*55d0*/  MUFU.EX2 R219, R8 ;  /* 0x0000000800db7308 */ /* 0x0003220000000800 */
[----:B--2---:R-:W-:-:S07]  /*55e0*/  FFMA.FTZ R4, R106, c[0x0][0x2d0], -R0 ;  /* 0x0000b4006a047a23 */ /* 0x004fce0000010800 */
[----:B------:R-:W2:Y:S01]  /*55f0*/  MUFU.EX2 R106, R4 ;  /* 0x00000004006a7308 */ /* 0x000ea20000000800 */
[----:B-1----:R-:W-:Y:S01]  /*5600*/  FFMA.FTZ R8, R146, c[0x0][0x2d0], -R2 ;  /* 0x0000b40092087a23 */ /* 0x002fe20000010802 */
[----:B----4-:R-:W-:-:S06]  /*5610*/  F2FP.PACK_AB R11, R219, R199 ;  /* 0x000000c7db0b723e */ /* 0x010fcc00000000ff */
[----:B------:R1:W-:Y:S01]  /*5620*/  MUFU.EX2 R194, R8 ;  /* 0x0000000800c27308 */ /* 0x0003e20000000800 */
[----:B--2---:R-:W-:Y:S01]  /*5630*/  F2FP.PACK_AB R7, R106, R107 ;  /* 0x0000006b6a07723e */ /* 0x004fe200000000ff */
[----:B-1----:R-:W-:-:S06]  /*5640*/  FFMA.FTZ R8, R145, c[0x0][0x2d0], -R2 ;  /* 0x0000b40091087a23 */ /* 0x002fcc0000010802 */
[----:B------:R1:W2:Y:S02]  /*5650*/  MUFU.EX2 R195, R8 ;  /* 0x0000000800c37308 */ /* 0x0002a40000000800 */
[----:B-1----:R-:W-:Y:S01]  /*5660*/  FFMA.FTZ R8, R144, c[0x0][0x2d0], -R2 ;  /* 0x0000b40090087a23 */ /* 0x002fe20000010802 */
[----:B--2---:R-:W-:-:S05]  /*5670*/  F2FP.PACK_AB R4, R195, R194 ;  /* 0x000000c2c304723e */ /* 0x004fca00000000ff */
[----:B------:R1:W2:Y:S02]  /*5680*/  MUFU.EX2 R196, R8 ;  /* 0x0000000800c47308 */ /* 0x0002a40000000800 */
[----:B-1----:R-:W-:Y:S02]  /*5690*/  F2FP.PACK_AB R8, R221, R220 ;  /* 0x000000dcdd08723e */ /* 0x002fe400000000ff */
[----:B--2---:R-:W-:-:S05]  /*56a0*/  F2FP.PACK_AB R6, R193, R196 ;  /* 0x000000c4c106723e */ /* 0x004fca00000000ff */
[C---:B---3--:R-:W-:Y:S08]  /*56b0*/  HMMA.16816.F32 R120, R8.reuse, R14, R68 ;  /* 0x0000000e0878723c */ /* 0x048ff00000001844 */
[-C--:B------:R-:W-:Y:S08]  /*56c0*/  HMMA.16816.F32 R108, R8, R12.reuse, R124 ;  /* 0x0000000c086c723c */ /* 0x080ff0000000187c */
[C---:B------:R-:W-:Y:S08]  /*56d0*/  HMMA.16816.F32 R112, R4.reuse, R12, R128 ;  /* 0x0000000c0470723c */ /* 0x040ff00000001880 */
[----:B------:R-:W-:Y:S01]  /*56e0*/  HMMA.16816.F32 R64, R4, R14, R64 ;  /* 0x0000000e0440723c */ /* 0x000fe20000001840 */
[----:B------:R-:W1:Y:S07]  /*56f0*/  LDSM.16.MT88.4 R12, [R202+0x1800] ;  /* 0x00180000ca0c783b */ /* 0x000e6e0000004200 */
[C---:B------:R-:W-:Y:S08]  /*5700*/  HMMA.16816.F32 R68, R8.reuse, R28, R80 ;  /* 0x0000001c0844723c */ /* 0x040ff00000001850 */
[----:B------:R-:W-:Y:S01]  /*5710*/  HMMA.16816.F32 R80, R8, R30, R32 ;  /* 0x0000001e0850723c */ /* 0x000fe20000001820 */
[----:B------:R-:W2:Y:S07]  /*5720*/  LDSM.16.MT88.4 R32, [R202+0x2800] ;  /* 0x00280000ca20783b */ /* 0x000eae0000004200 */
[-C--:B------:R-:W-:Y:S08]  /*5730*/  HMMA.16816.F32 R128, R4, R24.reuse, R156 ;  /* 0x000000180480723c */ /* 0x080ff0000000189c */
[C---:B------:R-:W-:Y:S01]  /*5740*/  HMMA.16816.F32 R124, R8.reuse, R24, R164 ;  /* 0x00000018087c723c */ /* 0x040fe200000018a4 */
[----:B------:R-:W-:Y:S07]  /*5750*/  LDSM.16.MT88.4 R164, [R202+0x1c00] ;  /* 0x001c0000caa4783b */ /* 0x000fee0000004200 */
[C---:B------:R-:W-:Y:S08]  /*5760*/  HMMA.16816.F32 R140, R8.reuse, R20, R168 ;  /* 0x00000014088c723c */ /* 0x040ff000000018a8 */
[C---:B-1----:R-:W-:Y:S08]  /*5770*/  HMMA.16816.F32 R156, R8.reuse, R12, R84 ;  /* 0x0000000c089c723c */ /* 0x042ff00000001854 */
[C---:B------:R-:W-:Y:S08]  /*5780*/  HMMA.16816.F32 R136, R8.reuse, R26, R136 ;  /* 0x0000001a0888723c */ /* 0x040ff00000001888 */
[C---:B------:R-:W-:Y:S08]  /*5790*/  HMMA.16816.F32 R152, R8.reuse, R22, R152 ;  /* 0x000000160898723c */ /* 0x040ff00000001898 */
[C---:B------:R-:W-:Y:S08]  /*57a0*/  HMMA.16816.F32 R52, R8.reuse, R14, R52 ;  /* 0x0000000e0834723c */ /* 0x040ff00000001834 */
[C---:B--2---:R-:W-:Y:S01]  /*57b0*/  HMMA.16816.F32 R84, R8.reuse, R32, R132 ;  /* 0x000000200854723c */ /* 0x044fe20000001884 */
[----:B------:R-:W-:Y:S07]  /*57c0*/  LDSM.16.MT88.4 R132, [R202+0xc00] ;  /* 0x000c0000ca84783b */ /* 0x000fee0000004200 */
[----:B------:R-:W-:Y:S07]  /*57d0*/  HMMA.16816.F32 R44, R8, R34, R44 ;  /* 0x00000022082c723c */ /* 0x000fee000000182c */
[--C-:B------:R-:W-:Y:S01]  /*57e0*/  FFMA.FTZ R8, R192, c[0x0][0x2d0], -R16.reuse ;  /* 0x0000b400c0087a23 */ /* 0x100fe20000010810 */
[C---:B------:R-:W-:Y:S01]  /*57f0*/  HMMA.16816.F32 R56, R4.reuse, R22, R56 ;  /* 0x000000160438723c */ /* 0x040fe20000001838 */
[----:B------:R-:W2:Y:S02]  /*5800*/  LDL R192, [R1+0x58] ;  /* 0x0000580001c07983 */ /* 0x000ea40000100800 */
[----:B------:R1:W-:Y:S05]  /*5810*/  MUFU.EX2 R23, R8 ;  /* 0x0000000800177308 */ /* 0x0003ea0000000800 */
[C---:B------:R-:W-:Y:S07]  /*5820*/  HMMA.16816.F32 R60, R4.reuse, R26, R60 ;  /* 0x0000001a043c723c */ /* 0x040fee000000183c */
[----:B------:R-:W-:Y:S01]  /*5830*/  MOV R27, R74 ;  /* 0x0000004a001b7202 */ /* 0x000fe20000000f00 */
[----:B------:R-:W-:Y:S01]  /*5840*/  HMMA.16816.F32 R144, R4, R20, R176 ;  /* 0x000000140490723c */ /* 0x000fe200000018b0 */
[----:B-1----:R-:W-:-:S04]  /*5850*/  FFMA.FTZ R8, R191, c[0x0][0x2d0], -R16 ;  /* 0x0000b400bf087a23 */ /* 0x002fc80000010810 */
[----:B------:R1:W3:Y:S02]  /*5860*/  MUFU.EX2 R24, R8 ;  /* 0x0000000800187308 */ /* 0x0002e40000000800 */
[----:B------:R-:W-:Y:S01]  /*5870*/  MOV R178, R19 ;  /* 0x0000001300b27202 */ /* 0x000fe20000000f00 */
[----:B------:R-:W-:Y:S01]  /*5880*/  HMMA.16816.F32 R48, R4, R14, R48 ;  /* 0x0000000e0430723c */ /* 0x000fe20000001830 */
[----:B------:R-:W-:Y:S02]  /*5890*/  MOV R177, R17 ;  /* 0x0000001100b17202 */ /* 0x000fe40000000f00 */
[----:B------:R-:W-:-:S05]  /*58a0*/  MOV R179, R75 ;  /* 0x0000004b00b37202 */ /* 0x000fca0000000f00 */
[C---:B------:R-:W-:Y:S08]  /*58b0*/  HMMA.16816.F32 R160, R4.reuse, R12, R92 ;  /* 0x0000000c04a0723c */ /* 0x040ff0000000185c */
[----:B------:R-:W-:Y:S01]  /*58c0*/  HMMA.16816.F32 R40, R4, R30, R40 ;  /* 0x0000001e0428723c */ /* 0x000fe20000001828 */
[----:B-1----:R-:W-:-:S07]  /*58d0*/  FFMA.FTZ R8, R190, c[0x0][0x2d0], -R16 ;  /* 0x0000b400be087a23 */ /* 0x002fce0000010810 */
[C---:B------:R-:W-:Y:S01]  /*58e0*/  HMMA.16816.F32 R88, R4.reuse, R32, R148 ;  /* 0x000000200458723c */ /* 0x040fe20000001894 */
[----:B------:R1:W-:Y:S07]  /*58f0*/  MUFU.EX2 R26, R8 ;  /* 0x00000008001a7308 */ /* 0x0003ee0000000800 */
[----:B------:R-:W-:Y:S01]  /*5900*/  HMMA.16816.F32 R36, R4, R34, R36 ;  /* 0x000000220424723c */ /* 0x000fe20000001824 */
[----:B------:R-:W-:Y:S01]  /*5910*/  MOV R9, c[0x0][0x2ac] ;  /* 0x0000ab0000097a02 */ /* 0x000fe20000000f00 */
[----:B------:R-:W-:Y:S01]  /*5920*/  FADD.FTZ R10, R225, R224 ;  /* 0x000000e0e10a7221 */ /* 0x000fe20000010000 */
[----:B------:R-:W-:Y:S01]  /*5930*/  MOV R176, R18 ;  /* 0x0000001200b07202 */ /* 0x000fe20000000f00 */
[----:B------:R-:W-:Y:S01]  /*5940*/  LDSM.16.MT88.4 R148, [R201+0x1c00] ;  /* 0x001c0000c994783b */ /* 0x000fe20000004200 */
[----:B-1----:R-:W-:-:S04]  /*5950*/  FFMA.FTZ R8, R189, c[0x0][0x2d0], -R16 ;  /* 0x0000b400bd087a23 */ /* 0x002fc80000010810 */
[----:B------:R1:W-:Y:S02]  /*5960*/  MUFU.EX2 R25, R8 ;  /* 0x0000000800197308 */ /* 0x0003e40000000800 */
[----:B-1----:R-:W-:-:S06]  /*5970*/  FFMA.FTZ R8, R184, c[0x0][0x2d0], -R3 ;  /* 0x0000b400b8087a23 */ /* 0x002fcc0000010803 */
[----:B------:R1:W-:Y:S02]  /*5980*/  MUFU.EX2 R19, R8 ;  /* 0x0000000800137308 */ /* 0x0003e40000000800 */
[----:B-1----:R-:W-:-:S06]  /*5990*/  FFMA.FTZ R8, R182, c[0x0][0x2d0], -R3 ;  /* 0x0000b400b6087a23 */ /* 0x002fcc0000010803 */
[----:B------:R1:W4:Y:S02]  /*59a0*/  MUFU.EX2 R20, R8 ;  /* 0x0000000800147308 */ /* 0x0003240000000800 */
[--C-:B-1----:R-:W-:Y:S02]  /*59b0*/  FFMA.FTZ R8, R181, c[0x0][0x2d0], -R3.reuse ;  /* 0x0000b400b5087a23 */ /* 0x102fe40000010803 */
[----:B------:R-:W-:-:S04]  /*59c0*/  FFMA.FTZ R3, R180, c[0x0][0x2d0], -R3 ;  /* 0x0000b400b4037a23 */ /* 0x000fc80000010803 */
[----:B------:R1:W-:Y:S02]  /*59d0*/  MUFU.EX2 R21, R3 ;  /* 0x0000000300157308 */ /* 0x0003e40000000800 */
[----:B-1----:R-:W-:-:S06]  /*59e0*/  FFMA.FTZ R3, R188, c[0x0][0x2d0], -R2 ;  /* 0x0000b400bc037a23 */ /* 0x002fcc0000010802 */
[----:B------:R1:W-:Y:S01]  /*59f0*/  MUFU.EX2 R15, R3 ;  /* 0x00000003000f7308 */ /* 0x0003e20000000800 */
[----:B------:R-:W-:Y:S01]  /*5a00*/  HMMA.16816.F32 R72, R4, R28, R76 ;  /* 0x0000001c0448723c */ /* 0x000fe2000000184c */
[----:B------:R-:W5:Y:S01]  /*5a10*/  LDSM.16.MT88.4 R4, [R202+0x2c00] ;  /* 0x002c0000ca04783b */ /* 0x000f620000004200 */
[----:B------:R-:W-:Y:S01]  /*5a20*/  IMAD R9, R9, c[0x0][0x1d0], RZ ;  /* 0x0000740009097a24 */ /* 0x000fe200078e02ff */
[----:B---3--:R-:W-:Y:S02]  /*5a30*/  F2FP.PACK_AB R96, R24, R23 ;  /* 0x000000171860723e */ /* 0x008fe400000000ff */
[----:B----4-:R-:W-:Y:S01]  /*5a40*/  F2FP.PACK_AB R97, R20, R19 ;  /* 0x000000131461723e */ /* 0x010fe200000000ff */
[----:B------:R-:W3:Y:S01]  /*5a50*/  LDSM.16.MT88.4 R76, [R201+0x2c00] ;  /* 0x002c0000c94c783b */ /* 0x000ee20000004200 */
[----:B-1----:R-:W-:-:S04]  /*5a60*/  FFMA.FTZ R3, R187, c[0x0][0x2d0], -R2 ;  /* 0x0000b400bb037a23 */ /* 0x002fc80000010802 */
[----:B------:R1:W4:Y:S02]  /*5a70*/  MUFU.EX2 R17, R3 ;  /* 0x0000000300117308 */ /* 0x0003240000000800 */
[--C-:B-1----:R-:W-:Y:S02]  /*5a80*/  FFMA.FTZ R3, R186, c[0x0][0x2d0], -R2.reuse ;  /* 0x0000b400ba037a23 */ /* 0x102fe40000010802 */
[----:B------:R-:W-:-:S04]  /*5a90*/  FFMA.FTZ R2, R185, c[0x0][0x2d0], -R2 ;  /* 0x0000b400b9027a23 */ /* 0x000fc80000010802 */
[----:B------:R1:W-:Y:S02]  /*5aa0*/  MUFU.EX2 R16, R2 ;  /* 0x0000000200107308 */ /* 0x0003e40000000800 */
[----:B-1----:R-:W-:-:S06]  /*5ab0*/  FFMA.FTZ R2, R175, c[0x0][0x2d0], -R0 ;  /* 0x0000b400af027a23 */ /* 0x002fcc0000010800 */
[----:B------:R1:W-:Y:S02]  /*5ac0*/  MUFU.EX2 R11, R2 ;  /* 0x00000002000b7308 */ /* 0x0003e40000000800 */
[----:B-1----:R-:W-:-:S06]  /*5ad0*/  FFMA.FTZ R2, R174, c[0x0][0x2d0], -R0 ;  /* 0x0000b400ae027a23 */ /* 0x002fcc0000010800 */
[----:B------:R1:W-:Y:S02]  /*5ae0*/  MUFU.EX2 R12, R2 ;  /* 0x00000002000c7308 */ /* 0x0003e40000000800 */
[--C-:B-1----:R-:W-:Y:S02]  /*5af0*/  FFMA.FTZ R2, R173, c[0x0][0x2d0], -R0.reuse ;  /* 0x0000b400ad027a23 */ /* 0x102fe40000010800 */
[----:B------:R-:W-:-:S04]  /*5b00*/  FFMA.FTZ R0, R172, c[0x0][0x2d0], -R0 ;  /* 0x0000b400ac007a23 */ /* 0x000fc80000010800 */
[----:B------:R-:W-:Y:S08]  /*5b10*/  MUFU.EX2 R13, R2 ;  /* 0x00000002000d7308 */ /* 0x000ff00000000800 */
[----:B------:R-:W-:Y:S08]  /*5b20*/  MUFU.EX2 R14, R0 ;  /* 0x00000000000e7308 */ /* 0x000ff00000000800 */
[----:B------:R1:W1:Y:S08]  /*5b30*/  MUFU.EX2 R22, R8 ;  /* 0x0000000800167308 */ /* 0x0002700000000800 */
[----:B------:R2:W2:Y:S01]  /*5b40*/  MUFU.EX2 R18, R3 ;  /* 0x0000000300127308 */ /* 0x0004a20000000800 */
[----:B------:R-:W-:-:S02]  /*5b50*/  F2FP.PACK_AB R98, R25, R26 ;  /* 0x0000001a1962723e */ /* 0x000fc400000000ff */
[----:B----4-:R-:W-:Y:S01]  /*5b60*/  F2FP.PACK_AB R92, R17, R15 ;  /* 0x0000000f115c723e */ /* 0x010fe200000000ff */
[----:B-1----:R-:W-:Y:S02]  /*5b70*/  FADD.FTZ R8, R236, R235 ;  /* 0x000000ebec087221 */ /* 0x002fe40000010000 */
[----:B--2---:R-:W-:Y:S01]  /*5b80*/  @P5 IMAD.HI.U32 R2, R192, c[0x0][0x2c8], RZ ;  /* 0x0000b200c0025a27 */ /* 0x004fe200078e00ff */
[----:B------:R-:W-:-:S04]  /*5b90*/  MOV R0, R192 ;  /* 0x000000c000007202 */ /* 0x000fc80000000f00 */
[----:B------:R-:W-:-:S04]  /*5ba0*/  @P5 SHF.R.U32.HI R0, RZ, c[0x0][0x2cc], R2 ;  /* 0x0000b300ff005a19 */ /* 0x000fc80000011602 */
[----:B------:R-:W-:Y:S01]  /*5bb0*/  IADD3 R0, R0, -c[0x0][0x168], R9 ;  /* 0x80005a0000007a10 */ /* 0x000fe20007ffe009 */
[----:B------:R-:W-:-:S03]  /*5bc0*/  FADD.FTZ R3, R227, R226 ;  /* 0x000000e2e3037221 */ /* 0x000fc60000010000 */
[----:B------:R-:W-:Y:S01]  /*5bd0*/  SHF.R.S32.HI R2, RZ, 0x1f, R0 ;  /* 0x0000001fff027819 */ /* 0x000fe20000011400 */
[----:B------:R-:W-:-:S03]  /*5be0*/  FADD.FTZ R3, R250, R3 ;  /* 0x00000003fa037221 */ /* 0x000fc60000010000 */
[----:B------:R-:W-:Y:S01]  /*5bf0*/  LEA.HI R9, R2, R0, RZ, 0x6 ;  /* 0x0000000002097211 */ /* 0x000fe200078f30ff */
[----:B------:R-:W-:Y:S01]  /*5c00*/  FADD.FTZ R2, R245, R10 ;  /* 0x0000000af5027221 */ /* 0x000fe20000010000 */
[----:B------:R-:W-:Y:S01]  /*5c10*/  F2FP.PACK_AB R99, R21, R22 ;  /* 0x000000161563723e */ /* 0x000fe200000000ff */
[----:B------:R-:W-:Y:S01]  /*5c20*/  FADD.FTZ R0, R240, R8 ;  /* 0x00000008f0007221 */ /* 0x000fe20000010000 */
[----:B------:R-:W-:Y:S01]  /*5c30*/  F2FP.PACK_AB R94, R16, R18 ;  /* 0x00000012105e723e */ /* 0x000fe200000000ff */
[----:B------:R-:W-:Y:S01]  /*5c40*/  FADD.FTZ R8, R232, R229 ;  /* 0x000000e5e8087221 */ /* 0x000fe20000010000 */
[----:B------:R-:W-:Y:S01]  /*5c50*/  F2FP.PACK_AB R93, R12, R11 ;  /* 0x0000000b0c5d723e */ /* 0x000fe200000000ff */
[----:B------:R-:W-:Y:S01]  /*5c60*/  FADD.FTZ R3, R176, R3 ;  /* 0x00000003b0037221 */ /* 0x000fe20000010000 */
[----:B------:R-:W-:Y:S01]  /*5c70*/  F2FP.PACK_AB R95, R14, R13 ;  /* 0x0000000d0e5f723e */ /* 0x000fe200000000ff */
[----:B------:R-:W-:Y:S02]  /*5c80*/  FADD.FTZ R2, R247, R2 ;  /* 0x00000002f7027221 */ /* 0x000fe40000010000 */
[----:B------:R-:W-:-:S02]  /*5c90*/  FADD.FTZ R0, R241, R0 ;  /* 0x00000000f1007221 */ /* 0x000fc40000010000 */
[----:B------:R-:W-:Y:S02]  /*5ca0*/  FADD.FTZ R8, R231, R8 ;  /* 0x00000008e7087221 */ /* 0x000fe40000010000 */
[----:B------:R-:W-:Y:S01]  /*5cb0*/  FADD.FTZ R3, R177, R3 ;  /* 0x00000003b1037221 */ /* 0x000fe20000010000 */
[----:B-----5:R-:W-:Y:S01]  /*5cc0*/  HMMA.16816.F32 R84, R96, R4, R84 ;  /* 0x000000046054723c */ /* 0x020fe20000001854 */
[----:B------:R-:W-:Y:S02]  /*5cd0*/  FADD.FTZ R2, R248, R2 ;  /* 0x00000002f8027221 */ /* 0x000fe40000010000 */
[----:B------:R-:W-:-:S05]  /*5ce0*/  FADD.FTZ R0, R244, R0 ;  /* 0x00000000f4007221 */ /* 0x000fca0000010000 */
[----:B------:R-:W-:Y:S07]  /*5cf0*/  HMMA.16816.F32 R88, R92, R4, R88 ;  /* 0x000000045c58723c */ /* 0x000fee0000001858 */
[----:B------:R-:W-:Y:S02]  /*5d00*/  FADD.FTZ R5, R234, R8 ;  /* 0x00000008ea057221 */ /* 0x000fe40000010000 */
[----:B------:R-:W-:Y:S02]  /*5d10*/  FADD.FTZ R4, R178, R3 ;  /* 0x00000003b2047221 */ /* 0x000fe40000010000 */
        /* <DEDUP_REMOVED lines=29> */
[----:B------:R-:W-:Y:S01]  /*5ef0*/  FADD.FTZ R0, R15, R0 ;  /* 0x000000000f007221 */ /* 0x000fe20000010000 */
[----:B------:R-:W-:Y:S01]  /*5f00*/  HMMA.16816.F32 R108, R96, R116, R108 ;  /* 0x00000074606c723c */ /* 0x000fe2000000186c */
[----:B------:R-:W-:-:S02]  /*5f10*/  FADD.FTZ R2, R106, R5 ;  /* 0x000000056a027221 */ /* 0x000fc40000010000 */
[----:B------:R-:W-:Y:S02]  /*5f20*/  FADD.FTZ R5, R17, R0 ;  /* 0x0000000011057221 */ /* 0x000fe40000010000 */
[----:B------:R-:W-:-:S03]  /*5f30*/  FADD.FTZ R0, R11, R2 ;  /* 0x000000020b007221 */ /* 0x000fc60000010000 */
[----:B------:R-:W-:Y:S01]  /*5f40*/  HMMA.16816.F32 R112, R92, R116, R112 ;  /* 0x000000745c70723c */ /* 0x000fe20000001870 */
[----:B------:R-:W-:-:S07]  /*5f50*/  FADD.FTZ R4, R24, R4 ;  /* 0x0000000418047221 */ /* 0x000fce0000010000 */
[----:B------:R-:W-:Y:S01]  /*5f60*/  HMMA.16816.F32 R120, R96, R118, R120 ;  /* 0x000000766078723c */ /* 0x000fe20000001878 */
[----:B------:R-:W-:-:S07]  /*5f70*/  FADD.FTZ R0, R12, R0 ;  /* 0x000000000c007221 */ /* 0x000fce0000010000 */
[C---:B------:R-:W-:Y:S08]  /*5f80*/  HMMA.16816.F32 R124, R96.reuse, R132, R124 ;  /* 0x00000084607c723c */ /* 0x040ff0000000187c */
[C---:B------:R-:W-:Y:S08]  /*5f90*/  HMMA.16816.F32 R136, R96.reuse, R134, R136 ;  /* 0x000000866088723c */ /* 0x040ff00000001888 */
[C---:B------:R-:W-:Y:S08]  /*5fa0*/  HMMA.16816.F32 R140, R96.reuse, R148, R140 ;  /* 0x00000094608c723c */ /* 0x040ff0000000188c */
[C---:B------:R-:W-:Y:S08]  /*5fb0*/  HMMA.16816.F32 R152, R96.reuse, R150, R152 ;  /* 0x000000966098723c */ /* 0x040ff00000001898 */
[C---:B------:R-:W-:Y:S08]  /*5fc0*/  HMMA.16816.F32 R156, R96.reuse, R164, R156 ;  /* 0x000000a4609c723c */ /* 0x040ff0000000189c */
[C---:B------:R-:W-:Y:S08]  /*5fd0*/  HMMA.16816.F32 R168, R96.reuse, R166, R52 ;  /* 0x000000a660a8723c */ /* 0x040ff00000001834 */
[C---:B---3--:R-:W-:Y:S08]  /*5fe0*/  HMMA.16816.F32 R68, R96.reuse, R76, R68 ;  /* 0x0000004c6044723c */ /* 0x048ff00000001844 */
[----:B------:R-:W-:Y:S08]  /*5ff0*/  HMMA.16816.F32 R80, R96, R78, R80 ;  /* 0x0000004e6050723c */ /* 0x000ff00000001850 */
        /* <DEDUP_REMOVED lines=8> */
[----:B------:R-:W-:Y:S08]  /*6080*/  HMMA.16816.F32 R76, R92, R78, R40 ;  /* 0x0000004e5c4c723c */ /* 0x000ff00000001828 */
[-C--:B------:R-:W-:Y:S08]  /*6090*/  HMMA.16816.F32 R96, R96, R6.reuse, R44 ;  /* 0x000000066060723c */ /* 0x080ff0000000182c */
[----:B------:R-:W-:Y:S07]  /*60a0*/  HMMA.16816.F32 R92, R92, R6, R36 ;  /* 0x000000065c5c723c */ /* 0x000fee0000001824 */
[----:B------:R-:W-:Y:S01]  /*60b0*/  FADD.FTZ R6, R20, R3 ;  /* 0x0000000314067221 */ /* 0x000fe20000010000 */
[----:B------:R-:W-:Y:S01]  /*60c0*/  SHF.R.S32.HI R3, RZ, 0x6, R9 ;  /* 0x00000006ff037819 */ /* 0x000fe20000011409 */
[----:B------:R-:W-:-:S03]  /*60d0*/  FADD.FTZ R0, R13, R0 ;  /* 0x000000000d007221 */ /* 0x000fc60000010000 */
[----:B------:R-:W-:Y:S01]  /*60e0*/  IMNMX R7, RZ, R3, !PT ;  /* 0x00000003ff077217 */ /* 0x000fe20007800200 */
[----:B------:R-:W-:Y:S02]  /*60f0*/  FADD.FTZ R3, R26, R4 ;  /* 0x000000041a037221 */ /* 0x000fe40000010000 */
[----:B------:R-:W-:Y:S02]  /*6100*/  FADD.FTZ R2, R22, R6 ;  /* 0x0000000616027221 */ /* 0x000fe40000010000 */
[----:B------:R-:W-:Y:S02]  /*6110*/  FADD.FTZ R4, R18, R5 ;  /* 0x0000000512047221 */ /* 0x000fe40000010000 */
[----:B------:R-:W-:Y:S02]  /*6120*/  FADD.FTZ R5, R25, R3 ;  /* 0x0000000319057221 */ /* 0x000fe40000010000 */
[----:B------:R-:W-:Y:S02]  /*6130*/  FADD.FTZ R3, R21, R2 ;  /* 0x0000000215037221 */ /* 0x000fe40000010000 */
[----:B------:R-:W-:Y:S01]  /*6140*/  FADD.FTZ R0, R14, R0 ;  /* 0x000000000e007221 */ /* 0x000fe20000010000 */
[----:B------:R1:W-:Y:S01]  /*6150*/  STL [R1+0x1c], R7 ;  /* 0x00001c0701007387 */ /* 0x0003e20000100800 */
[----:B------:R-:W-:-:S03]  /*6160*/  FADD.FTZ R2, R16, R4 ;  /* 0x0000000410027221 */ /* 0x000fc60000010000 */
[----:B------:R1:W-:Y:S01]  /*6170*/  STL [R1+0x20], R5 ;  /* 0x0000200501007387 */ /* 0x0003e20000100800 */
[----:B------:R-:W-:-:S03]  /*6180*/  IADD3 R225, R183, -0x2, RZ ;  /* 0xfffffffeb7e17810 */ /* 0x000fc60007ffe0ff */
[----:B------:R1:W-:Y:S04]  /*6190*/  STL [R1+0x2c], R3 ;  /* 0x00002c0301007387 */ /* 0x0003e80000100800 */
[----:B------:R1:W-:Y:S04]  /*61a0*/  STL [R1+0x24], R0 ;  /* 0x0000240001007387 */ /* 0x0003e80000100800 */
[----:B------:R1:W-:Y:S01]  /*61b0*/  STL [R1+0x28], R2 ;  /* 0x0000280201007387 */ /* 0x0003e20000100800 */
[----:B------:R-:W-:-:S13]  /*61c0*/  ISETP.GE.AND P0, PT, R225, R7, PT ;  /* 0x00000007e100720c */ /* 0x000fda0003f06270 */
[----:B------:R-:W-:Y:S05]  /*61d0*/  @!P0 BRA `(.L_x_613) ;  /* 0x00004b5000008947 */ /* 0x000fea0003800000 */
[----:B------:R-:W-:Y:S01]  /*61e0*/  MOV R105, R103 ;  /* 0x0000006700697202 */ /* 0x000fe20000000f00 */
[----:B------:R-:W-:Y:S01]  /*61f0*/  IMAD.MOV.U32 R107, RZ, RZ, R101 ;  /* 0x000000ffff6b7224 */ /* 0x000fe200078e0065 */
[----:B------:R-:W-:Y:S01]  /*6200*/  MOV R100, R104 ;  /* 0x0000006800647202 */ /* 0x000fe20000000f00 */
[----:B------:R-:W-:Y:S01]  /*6210*/  IMAD.MOV.U32 R239, RZ, RZ, R225 ;  /* 0x000000ffffef7224 */ /* 0x000fe200078e00e1 */
[----:B------:R-:W-:Y:S02]  /*6220*/  MOV R106, R102 ;  /* 0x00000066006a7202 */ /* 0x000fe40000000f00 */
.L_x_624:
[----:B------:R-:W-:Y:S04]  /*6230*/  DEPBAR.LE SB0, 0x0 ;  /* 0x000080000000791a */ /* 0x000fe80000000000 */
[----:B------:R-:W-:Y:S01]  /*6240*/  WARPSYNC 0xffffffff ;  /* 0xffffffff00007948 */ /* 0x000fe20003800000 */
[----:B------:R-:W-:Y:S01]  /*6250*/  BAR.SYNC.DEFER_BLOCKING 0x0 ;  /* 0x0000000000007b1d */ /* 0x000fe20000010000 */
[----:B------:R-:W-:Y:S05]  /*6260*/  ISETP.GE.AND P0, PT, R239, RZ, PT ;  /* 0x000000ffef00720c */ /* 0x000fea0003f06270 */
[----:B------:R2:W3:Y:S01]  /*6270*/  LDSM.16.M88.4 R64, [R203] ;  /* 0x00000000cb40783b */ /* 0x0004e20000000200 */
[----:B------:R-:W-:Y:S03]  /*6280*/  BSSY B0, `(.L_x_614) ;  /* 0x0000057000007945 */ /* 0x000fe60003800000 */
[----:B------:R2:W4:Y:S04]  /*6290*/  LDSM.16.M88.4 R60, [R203+0x1000] ;  /* 0x00100000cb3c783b */ /* 0x0005280000000200 */
[----:B------:R2:W1:Y:S04]  /*62a0*/  LDSM.16.M88.4 R16, [R200] ;  /* 0x00000000c810783b */ /* 0x0004680000000200 */
[----:B------:R2:W1:Y:S04]  /*62b0*/  LDSM.16.M88.4 R32, [R200+0x400] ;  /* 0x00040000c820783b */ /* 0x0004680000000200 */
[----:B------:R2:W1:Y:S04]  /*62c0*/  LDSM.16.M88.4 R48, [R200+0x800] ;  /* 0x00080000c830783b */ /* 0x0004680000000200 */
[----:B------:R2:W1:Y:S04]  /*62d0*/  LDSM.16.M88.4 R172, [R200+0xc00] ;  /* 0x000c0000c8ac783b */ /* 0x0004680000000200 */
[----:B------:R2:W1:Y:S04]  /*62e0*/  LDSM.16.M88.4 R176, [R204] ;  /* 0x00000000ccb0783b */ /* 0x0004680000000200 */
[----:B------:R2:W1:Y:S04]  /*62f0*/  LDSM.16.M88.4 R184, [R204+0x1000] ;  /* 0x00100000ccb8783b */ /* 0x0004680000000200 */
[----:B------:R2:W1:Y:S04]  /*6300*/  LDSM.16.M88.4 R180, [R205] ;  /* 0x00000000cdb4783b */ /* 0x0004680000000200 */
[----:B------:R2:W1:Y:S04]  /*6310*/  LDSM.16.M88.4 R188, [R216] ;  /* 0x00000000d8bc783b */ /* 0x0004680000000200 */
[----:B------:R2:W1:Y:S04]  /*6320*/  LDSM.16.M88.4 R192, [R215] ;  /* 0x00000000d7c0783b */ /* 0x0004680000000200 */
[----:B------:R2:W1:Y:S01]  /*6330*/  LDSM.16.M88.4 R196, [R214] ;  /* 0x00000000d6c4783b */ /* 0x0004620000000200 */
[----:B------:R-:W-:-:S05]  /*6340*/  @!P0 BRA `(.L_x_615) ;  /* 0x000004a000008947 */ /* 0x000fca0003800000 */
[----:B-1-34-:R-:W-:Y:S01]  /*6350*/  SHF.R.S32.HI R0, RZ, 0x1f, R230 ;  /* 0x0000001fff007819 */ /* 0x01afe200000114e6 */
[----:B------:R-:W3:Y:S01]  /*6360*/  LDL.64 R8, [R1+0x48] ;  /* 0x0000480001087983 */ /* 0x000ee20000100a00 */
[----:B------:R-:W-:Y:S01]  /*6370*/  SHF.R.S32.HI R4, RZ, 0x1f, R228 ;  /* 0x0000001fff047819 */ /* 0x000fe200000114e4 */
[----:B------:R-:W-:Y:S01]  /*6380*/  IMAD.WIDE.U32 R2, R230, c[0x0][0x208], RZ ;  /* 0x00008200e6027a25 */ /* 0x000fe200078e00ff */
[C---:B------:R-:W-:Y:S02]  /*6390*/  IADD3 R6, R217.reuse, 0x40, RZ ;  /* 0x00000040d9067810 */ /* 0x040fe40007ffe0ff */
[----:B------:R-:W-:Y:S01]  /*63a0*/  IADD3 R5, R217, 0x40, RZ ;  /* 0x00000040d9057810 */ /* 0x000fe20007ffe0ff */
[----:B------:R-:W4:Y:S01]  /*63b0*/  LDL R7, [R1+0x54] ;  /* 0x0000540001077983 */ /* 0x000f220000100800 */
[----:B------:R-:W-:Y:S01]  /*63c0*/  SHF.R.S32.HI R6, RZ, 0x1f, R6 ;  /* 0x0000001fff067819 */ /* 0x000fe20000011406 */
[----:B------:R-:W-:Y:S02]  /*63d0*/  IMAD R0, R0, c[0x0][0x208], RZ ;  /* 0x0000820000007a24 */ /* 0x000fe400078e02ff */
[----:B------:R-:W-:Y:S01]  /*63e0*/  IMAD R4, R4, c[0x0][0x218], RZ ;  /* 0x0000860004047a24 */ /* 0x000fe200078e02ff */
[----:B------:R-:W-:Y:S01]  /*63f0*/  SHF.L.U64.HI R20, R5, 0x1, R6 ;  /* 0x0000000105147819 */ /* 0x000fe20000010206 */
[----:B------:R-:W-:Y:S01]  /*6400*/  IMAD R0, R230, c[0x0][0x20c], R0 ;  /* 0x00008300e6007a24 */ /* 0x000fe200078e0200 */
[----:B------:R-:W-:Y:S01]  /*6410*/  IADD3 R6, R217, 0x20, RZ ;  /* 0x00000020d9067810 */ /* 0x000fe20007ffe0ff */
[C---:B------:R-:W-:Y:S02]  /*6420*/  IMAD R4, R228.reuse, c[0x0][0x21c], R4 ;  /* 0x00008700e4047a24 */ /* 0x040fe400078e0204 */
[----:B------:R-:W-:Y:S02]  /*6430*/  IMAD.IADD R3, R3, 0x1, R0 ;  /* 0x0000000103037824 */ /* 0x000fe400078e0200 */
[----:B------:R-:W-:Y:S01]  /*6440*/  IMAD.SHL.U32 R23, R5, 0x2, RZ ;  /* 0x0000000205177824 */ /* 0x000fe200078e00ff */
[----:B------:R-:W-:Y:S01]  /*6450*/  SHF.R.S32.HI R5, RZ, 0x1f, R217 ;  /* 0x0000001fff057819 */ /* 0x000fe200000114d9 */
[----:B------:R-:W-:Y:S03]  /*6460*/  IMAD.WIDE.U32 R2, R228, c[0x0][0x218], R2 ;  /* 0x00008600e4027a25 */ /* 0x000fe600078e0002 */
[C---:B------:R-:W-:Y:S01]  /*6470*/  SHF.L.U64.HI R14, R217.reuse, 0x1, R5 ;  /* 0x00000001d90e7819 */ /* 0x040fe20000010205 */
[----:B------:R-:W-:Y:S02]  /*6480*/  IMAD.SHL.U32 R22, R6, 0x2, RZ ;  /* 0x0000000206167824 */ /* 0x000fe400078e00ff */
[----:B------:R-:W-:Y:S01]  /*6490*/  IMAD.SHL.U32 R21, R217, 0x2, RZ ;  /* 0x00000002d9157824 */ /* 0x000fe200078e00ff */
[----:B---3--:R-:W-:Y:S04]  /*64a0*/  IADD3 R0, P0, R8, R2, RZ ;  /* 0x0000000208007210 */ /* 0x008fe80007f1e0ff */
[----:B----4-:R-:W-:Y:S02]  /*64b0*/  IADD3.X R4, R7, R3, R4, P0, !PT ;  /* 0x0000000307047210 */ /* 0x010fe400007fe404 */
[----:B------:R-:W-:Y:S02]  /*64c0*/  IADD3 R7, R217, 0x20, RZ ;  /* 0x00000020d9077810 */ /* 0x000fe40007ffe0ff */
[C---:B------:R-:W-:Y:S02]  /*64d0*/  LEA R13, P0, R0.reuse, c[0x0][0x1f8], 0x1 ;  /* 0x00007e00000d7a11 */ /* 0x040fe400078008ff */
[----:B------:R-:W-:Y:S02]  /*64e0*/  SHF.R.S32.HI R7, RZ, 0x1f, R7 ;  /* 0x0000001fff077819 */ /* 0x000fe40000011407 */
[----:B------:R-:W-:Y:S02]  /*64f0*/  LEA.HI.X R10, R0, c[0x0][0x1fc], R4, 0x1, P0 ;  /* 0x00007f00000a7a11 */ /* 0x000fe400000f0c04 */
[----:B------:R-:W-:Y:S01]  /*6500*/  SHF.L.U64.HI R15, R6, 0x1, R7 ;  /* 0x00000001060f7819 */ /* 0x000fe20000010207 */
[----:B------:R-:W-:-:S05]  /*6510*/  BRA.DIV ~URZ, `(.L_x_616) ;  /* 0x0000c8727f007947 */ /* 0x000fca000b800000 */
[----:B------:R1:W3:Y:S02]  /*6520*/  SHFL.IDX PT, R5, R10, RZ, 0x1c1f ;  /* 0x001c1fff0a057589 */ /* 0x0002e400000e0000 */
.L_x_675:
[----:B------:R-:W-:-:S05]  /*6530*/  BRA.DIV ~URZ, `(.L_x_617) ;  /* 0x0000c8c27f007947 */ /* 0x000fca000b800000 */
[----:B------:R-:W4:Y:S01]  /*6540*/  SHFL.IDX PT, R0, R13, RZ, 0x1c1f ;  /* 0x001c1fff0d007589 */ /* 0x000f2200000e0000 */
[C---:B------:R-:W-:Y:S02]  /*6550*/  IADD3 R2, R217.reuse, 0x20, RZ ;  /* 0x00000020d9027810 */ /* 0x040fe40007ffe0ff */
[C---:B------:R-:W-:Y:S02]  /*6560*/  ISETP.GE.AND P2, PT, R217.reuse, c[0x0][0x1d4], PT ;  /* 0x00007500d9007a0c */ /* 0x040fe40003f46270 */
[----:B------:R-:W-:Y:S02]  /*6570*/  ISETP.GE.AND P1, PT, R2, c[0x0][0x1d4], PT ;  /* 0x0000750002007a0c */ /* 0x000fe40003f26270 */
[----:B------:R-:W-:Y:S02]  /*6580*/  IADD3 R4, R217, 0x40, RZ ;  /* 0x00000040d9047810 */ /* 0x000fe40007ffe0ff */
[----:B------:R-:W-:Y:S02]  /*6590*/  SEL R12, RZ, 0x10, P2 ;  /* 0x00000010ff0c7807 */ /* 0x000fe40001000000 */
[----:B------:R-:W-:Y:S02]  /*65a0*/  SEL R11, RZ, 0x10, P1 ;  /* 0x00000010ff0b7807 */ /* 0x000fe40000800000 */
[C---:B----4-:R-:W-:Y:S02]  /*65b0*/  IADD3 R6, P0, R0.reuse, R21, RZ ;  /* 0x0000001500067210 */ /* 0x050fe40007f1e0ff */
[----:B------:R-:W-:Y:S03]  /*65c0*/  IADD3 R2, P6, R0, R22, RZ ;  /* 0x0000001600027210 */ /* 0x000fe60007fde0ff */
[C---:B---3--:R-:W-:Y:S01]  /*65d0*/  IMAD.X R7, R5.reuse, 0x1, R14, P0 ;  /* 0x0000000105077824 */ /* 0x048fe200000e060e */
        /* <DEDUP_REMOVED lines=8> */
[----:B------:R4:W1:Y:S04]  /*6660*/  SHFL.IDX PT, R5, R10, 0x1, 0x1c1f ;  /* 0x003c1f000a057f89 */ /* 0x00086800000e0000 */
[----:B------:R3:W2:Y:S04]  /*6670*/  SHFL.IDX PT, R0, R13, 0x1, 0x1c1f ;  /* 0x003c1f000d007f89 */ /* 0x0006a800000e0000 */
[----:B------:R3:W-:Y:S01]  /*6680*/  LDGSTS.E.BYPASS.LTC128B.128 [R218+0x2100], [R8.64], !P0 ;  /* 0x0210000008da7fae */ /* 0x0007e2000c101d46 */
[----:B-1--4-:R-:W-:Y:S03]  /*6690*/  SEL R10, RZ, 0x10, P0 ;  /* 0x00000010ff0a7807 */ /* 0x012fe60000000000 */
.L_x_676:
[----:B---3--:R-:W-:Y:S02]  /*66a0*/  IADD3 R2, -R11, 0x10, RZ ;  /* 0x000000100b027810 */ /* 0x008fe40007ffe1ff */
[----:B------:R-:W-:Y:S02]  /*66b0*/  IADD3 R8, -R12, 0x10, RZ ;  /* 0x000000100c087810 */ /* 0x000fe40007ffe1ff */
[----:B------:R-:W-:Y:S02]  /*66c0*/  LOP3.LUT R6, R2, 0xf, RZ, 0xc0, !PT ;  /* 0x0000000f02067812 */ /* 0x000fe400078ec0ff */
[----:B------:R-:W-:Y:S02]  /*66d0*/  LOP3.LUT R8, R8, 0xf, RZ, 0xc0, !PT ;  /* 0x0000000f08087812 */ /* 0x000fe400078ec0ff */
[----:B------:R-:W-:Y:S02]  /*66e0*/  IADD3 R3, -R10, 0x10, RZ ;  /* 0x000000100a037810 */ /* 0x000fe40007ffe1ff */
[-C--:B--2---:R-:W-:Y:S02]  /*66f0*/  IADD3 R6, P6, P2, R6, R0.reuse, R22 ;  /* 0x0000000006067210 */ /* 0x084fe40007ade016 */
[-C--:B------:R-:W-:Y:S02]  /*6700*/  IADD3 R8, P1, P0, R8, R0.reuse, R21 ;  /* 0x0000000008087210 */ /* 0x080fe4000783e015 */
[----:B------:R-:W-:Y:S02]  /*6710*/  LOP3.LUT R2, R3, 0xf, RZ, 0xc0, !PT ;  /* 0x0000000f03027812 */ /* 0x000fe400078ec0ff */
[-C--:B------:R-:W-:Y:S02]  /*6720*/  IADD3.X R7, RZ, R5.reuse, R15, P6, P2 ;  /* 0x00000005ff077210 */ /* 0x080fe400037e440f */
[----:B------:R-:W-:Y:S02]  /*6730*/  ISETP.NE.U32.AND P6, PT, R12, RZ, PT ;  /* 0x000000ff0c00720c */ /* 0x000fe40003fc5070 */
[-C--:B------:R-:W-:Y:S02]  /*6740*/  IADD3.X R9, RZ, R5.reuse, R14, P1, P0 ;  /* 0x00000005ff097210 */ /* 0x080fe40000fe040e */
[----:B------:R-:W-:Y:S02]  /*6750*/  IADD3 R2, P1, P0, R2, R0, R23 ;  /* 0x0000000002027210 */ /* 0x000fe4000783e017 */
[----:B------:R-:W-:Y:S02]  /*6760*/  ISETP.NE.U32.AND P2, PT, R11, RZ, PT ;  /* 0x000000ff0b00720c */ /* 0x000fe40003f45070 */
[----:B------:R-:W-:Y:S02]  /*6770*/  IADD3.X R3, RZ, R5, R20, P1, P0 ;  /* 0x00000005ff037210 */ /* 0x000fe40000fe0414 */
[----:B------:R-:W-:Y:S03]  /*6780*/  ISETP.NE.U32.AND P0, PT, R10, RZ, PT ;  /* 0x000000ff0a00720c */ /* 0x000fe60003f05070 */
[----:B------:R-:W-:Y:S01]  /*6790*/  @!PT LDS RZ, [RZ] ;  /* 0x00000000fffff984 */ /* 0x000fe20000000800 */
[----:B------:R-:W-:Y:S01]  /*67a0*/  @!PT LDS RZ, [RZ] ;  /* 0x00000000fffff984 */ /* 0x000fe20000000800 */
[----:B------:R-:W-:Y:S01]  /*67b0*/  @!PT LDS RZ, [RZ] ;  /* 0x00000000fffff984 */ /* 0x000fe20000000800 */
[----:B------:R1:W-:Y:S06]  /*67c0*/  LDGSTS.E.BYPASS.LTC128B.128.ZFILL [R218+0x900], [R8.64], P6 ;  /* 0x0090000008da7fae */ /* 0x0003ec000b141d46 */
[----:B------:R1:W-:Y:S04]  /*67d0*/  LDGSTS.E.BYPASS.LTC128B.128.ZFILL [R218+0x1900], [R6.64], P2 ;  /* 0x0190000006da7fae */ /* 0x0003e80009141d46 */
[----:B------:R1:W-:Y:S02]  /*67e0*/  LDGSTS.E.BYPASS.LTC128B.128.ZFILL [R218+0x2900], [R2.64], P0 ;  /* 0x0290000002da7fae */ /* 0x0003e40008141d46 */
.L_x_615:
[----:B---34-:R-:W-:Y:S05]  /*67f0*/  BSYNC B0 ;  /* 0x0000000000007941 */ /* 0x018fea0003800000 */
.L_x_614:
[----:B------:R-:W0:Y:S01]  /*6800*/  LDGDEPBAR ;  /* 0x00000000000079af */ /* 0x000e220000000000 */
[----:B------:R-:W-:Y:S01]  /*6810*/  WARPSYNC 0xffffffff ;  /* 0xffffffff00007948 */ /* 0x000fe20003800000 */
[-C--:B-1----:R-:W-:Y:S01]  /*6820*/  HMMA.16816.F32 R4, R64, R16.reuse, RZ ;  /* 0x000000104004723c */ /* 0x082fe200000018ff */
[----:B------:R-:W-:Y:S02]  /*6830*/  BSSY B0, `(.L_x_618) ;  /* 0x0000157000007945 */ /* 0x000fe40003800000 */
[----:B------:R-:W-:Y:S05]  /*6840*/  ISETP.GE.AND P0, PT, R239, 0x1, PT ;  /* 0x00000001ef00780c */ /* 0x000fea0003f06270 */
        /* <DEDUP_REMOVED lines=36> */
[----:B------:R-:W4:Y:S07]  /*6a90*/  LDSM.16.M88.4 R176, [R200+0x1400] ;  /* 0x00140000c8b0783b */ /* 0x000f2e0000000200 */
[-C--:B-1----:R-:W-:Y:S08]  /*6aa0*/  HMMA.16816.F32 R4, R172, R180.reuse, R4 ;  /* 0x000000b4ac04723c */ /* 0x082ff00000001804 */
[C---:B---3--:R-:W-:Y:S08]  /*6ab0*/  HMMA.16816.F32 R8, R188.reuse, R180, R8 ;  /* 0x000000b4bc08723c */ /* 0x048ff00000001808 */
[-C--:B------:R-:W-:Y:S08]  /*6ac0*/  HMMA.16816.F32 R12, R188, R182.reuse, R12 ;  /* 0x000000b6bc0c723c */ /* 0x080ff0000000180c */
[C---:B------:R-:W-:Y:S01]  /*6ad0*/  HMMA.16816.F32 R16, R172.reuse, R182, R16 ;  /* 0x000000b6ac10723c */ /* 0x040fe20000001810 */
[----:B------:R-:W-:Y:S07]  /*6ae0*/  LDSM.16.M88.4 R180, [R213] ;  /* 0x00000000d5b4783b */ /* 0x000fee0000000200 */
[-C--:B----4-:R-:W-:Y:S08]  /*6af0*/  HMMA.16816.F32 R20, R172, R176.reuse, R20 ;  /* 0x000000b0ac14723c */ /* 0x090ff00000001814 */
        /* <DEDUP_REMOVED lines=11> */
[-C--:B------:R-:W-:Y:S01]  /*6bb0*/  HMMA.16816.F32 R60, R188, R194.reuse, R60 ;  /* 0x000000c2bc3c723c */ /* 0x080fe2000000183c */
[----:B------:R-:W-:Y:S07]  /*6bc0*/  LDSM.16.M88.4 R188, [R211] ;  /* 0x00000000d3bc783b */ /* 0x000fee0000000200 */
[----:B------:R-:W-:Y:S01]  /*6bd0*/  HMMA.16816.F32 R64, R172, R194, R64 ;  /* 0x000000c2ac40723c */ /* 0x000fe20000001840 */
[----:B------:R-:W4:Y:S07]  /*6be0*/  LDSM.16.M88.4 R172, [R212] ;  /* 0x00000000d4ac783b */ /* 0x000f2e0000000200 */
[-C--:B-1----:R-:W-:Y:S01]  /*6bf0*/  HMMA.16816.F32 R4, R176, R180.reuse, R4 ;  /* 0x000000b4b004723c */ /* 0x082fe20000001804 */
[----:B------:R-:W1:Y:S07]  /*6c00*/  LDSM.16.M88.4 R192, [R210] ;  /* 0x00000000d2c0783b */ /* 0x000e6e0000000200 */
        /* <DEDUP_REMOVED lines=13> */
[----:B------:R-:W4:Y:S07]  /*6ce0*/  LDSM.16.M88.4 R188, [R203+0x5000] ;  /* 0x00500000cbbc783b */ /* 0x000f2e0000000200 */
[-C--:B-1----:R-:W-:Y:S08]  /*6cf0*/  HMMA.16816.F32 R52, R176, R192.reuse, R52 ;  /* 0x000000c0b034723c */ /* 0x082ff00000001834 */
[C---:B------:R-:W-:Y:S08]  /*6d00*/  HMMA.16816.F32 R56, R184.reuse, R192, R56 ;  /* 0x000000c0b838723c */ /* 0x040ff00000001838 */
[-C--:B------:R-:W-:Y:S01]  /*6d10*/  HMMA.16816.F32 R60, R184, R194.reuse, R60 ;  /* 0x000000c2b83c723c */ /* 0x080fe2000000183c */
[----:B------:R-:W1:Y:S07]  /*6d20*/  LDSM.16.M88.4 R184, [R200+0x2400] ;  /* 0x00240000c8b8783b */ /* 0x000e6e0000000200 */
[----:B------:R-:W-:Y:S01]  /*6d30*/  HMMA.16816.F32 R64, R176, R194, R64 ;  /* 0x000000c2b040723c */ /* 0x000fe20000001840 */
[----:B------:R-:W5:Y:S07]  /*6d40*/  LDSM.16.M88.4 R176, [R200+0x2800] ;  /* 0x00280000c8b0783b */ /* 0x000f6e0000000200 */
[-C--:B---3--:R-:W-:Y:S01]  /*6d50*/  HMMA.16816.F32 R4, R172, R180.reuse, R4 ;  /* 0x000000b4ac04723c */ /* 0x088fe20000001804 */
[----:B------:R-:W3:Y:S07]  /*6d60*/  LDSM.16.M88.4 R192, [R200+0x2c00] ;  /* 0x002c0000c8c0783b */ /* 0x000eee0000000200 */
[C---:B----4-:R-:W-:Y:S08]  /*6d70*/  HMMA.16816.F32 R8, R188.reuse, R180, R8 ;  /* 0x000000b4bc08723c */ /* 0x050ff00000001808 */
[-C--:B------:R-:W-:Y:S08]  /*6d80*/  HMMA.16816.F32 R12, R188, R182.reuse, R12 ;  /* 0x000000b6bc0c723c */ /* 0x080ff0000000180c */
[C---:B------:R-:W-:Y:S01]  /*6d90*/  HMMA.16816.F32 R16, R172.reuse, R182, R16 ;  /* 0x000000b6ac10723c */ /* 0x040fe20000001810 */
[----:B------:R-:W-:Y:S07]  /*6da0*/  LDSM.16.M88.4 R180, [R204+0x4000] ;  /* 0x00400000ccb4783b */ /* 0x000fee0000000200 */
[-C--:B-1----:R-:W-:Y:S08]  /*6db0*/  HMMA.16816.F32 R20, R172, R184.reuse, R20 ;  /* 0x000000b8ac14723c */ /* 0x082ff00000001814 */
[C---:B------:R-:W-:Y:S08]  /*6dc0*/  HMMA.16816.F32 R24, R188.reuse, R184, R24 ;  /* 0x000000b8bc18723c */ /* 0x040ff00000001818 */
[-C--:B------:R-:W-:Y:S08]  /*6dd0*/  HMMA.16816.F32 R28, R188, R186.reuse, R28 ;  /* 0x000000babc1c723c */ /* 0x080ff0000000181c */
[C---:B------:R-:W-:Y:S01]  /*6de0*/  HMMA.16816.F32 R32, R172.reuse, R186, R32 ;  /* 0x000000baac20723c */ /* 0x040fe20000001820 */
[----:B------:R-:W1:Y:S07]  /*6df0*/  LDSM.16.M88.4 R184, [R209] ;  /* 0x00000000d1b8783b */ /* 0x000e6e0000000200 */
[-C--:B-----5:R-:W-:Y:S08]  /*6e00*/  HMMA.16816.F32 R36, R172, R176.reuse, R36 ;  /* 0x000000b0ac24723c */ /* 0x0a0ff00000001824 */
[C---:B------:R-:W-:Y:S08]  /*6e10*/  HMMA.16816.F32 R40, R188.reuse, R176, R40 ;  /* 0x000000b0bc28723c */ /* 0x040ff00000001828 */
[-C--:B------:R-:W-:Y:S08]  /*6e20*/  HMMA.16816.F32 R44, R188, R178.reuse, R44 ;  /* 0x000000b2bc2c723c */ /* 0x080ff0000000182c */
[C---:B------:R-:W-:Y:S01]  /*6e30*/  HMMA.16816.F32 R48, R172.reuse, R178, R48 ;  /* 0x000000b2ac30723c */ /* 0x040fe20000001830 */
[----:B------:R-:W4:Y:S07]  /*6e40*/  LDSM.16.M88.4 R176, [R204+0x5000] ;  /* 0x00500000ccb0783b */ /* 0x000f2e0000000200 */
[-C--:B---3--:R-:W-:Y:S08]  /*6e50*/  HMMA.16816.F32 R52, R172, R192.reuse, R52 ;  /* 0x000000c0ac34723c */ /* 0x088ff00000001834 */
[C---:B------:R-:W-:Y:S08]  /*6e60*/  HMMA.16816.F32 R56, R188.reuse, R192, R56 ;  /* 0x000000c0bc38723c */ /* 0x040ff00000001838 */
[-C--:B------:R-:W-:Y:S08]  /*6e70*/  HMMA.16816.F32 R60, R188, R194.reuse, R60 ;  /* 0x000000c2bc3c723c */ /* 0x080ff0000000183c */
[----:B------:R-:W-:Y:S08]  /*6e80*/  HMMA.16816.F32 R64, R172, R194, R64 ;  /* 0x000000c2ac40723c */ /* 0x000ff00000001840 */
[-C--:B-1----:R-:W-:Y:S08]  /*6e90*/  HMMA.16816.F32 R4, R180, R184.reuse, R4 ;  /* 0x000000b8b404723c */ /* 0x082ff00000001804 */
[C---:B----4-:R-:W-:Y:S08]  /*6ea0*/  HMMA.16816.F32 R8, R176.reuse, R184, R8 ;  /* 0x000000b8b008723c */ /* 0x050ff00000001808 */
        /* <DEDUP_REMOVED lines=8> */
[----:B------:R-:W3:Y:S01]  /*6f30*/  MUFU.TANH R184, R5 ;  /* 0x0000000500b87308 */ /* 0x000ee20000002400 */
[----:B------:R-:W-:Y:S02]  /*6f40*/  FMUL.FTZ R9, R9, c[0x0][0x320] ;  /* 0x0000c80009097a20 */ /* 0x000fe40000410000 */
[----:B------:R-:W-:Y:S02]  /*6f50*/  FMUL.FTZ R10, R10, c[0x0][0x320] ;  /* 0x0000c8000a0a7a20 */ /* 0x000fe40000410000 */
[----:B------:R-:W-:Y:S02]  /*6f60*/  FMUL.FTZ R11, R11, c[0x0][0x320] ;  /* 0x0000c8000b0b7a20 */ /* 0x000fe40000410000 */
[----:B------:R-:W-:Y:S02]  /*6f70*/  FMUL.FTZ R12, R12, c[0x0][0x320] ;  /* 0x0000c8000c0c7a20 */ /* 0x000fe40000410000 */
[----:B------:R-:W-:Y:S01]  /*6f80*/  FMUL.FTZ R13, R13, c[0x0][0x320] ;  /* 0x0000c8000d0d7a20 */ /* 0x000fe20000410000 */
[----:B------:R-:W4:Y:S01]  /*6f90*/  MUFU.TANH R221, R6 ;  /* 0x0000000600dd7308 */ /* 0x000f220000002400 */
[----:B------:R-:W-:Y:S02]  /*6fa0*/  FMUL.FTZ R17, R17, c[0x0][0x320] ;  /* 0x0000c80011117a20 */ /* 0x000fe40000410000 */
[----:B------:R-:W-:Y:S02]  /*6fb0*/  FMUL.FTZ R18, R18, c[0x0][0x320] ;  /* 0x0000c80012127a20 */ /* 0x000fe40000410000 */
[----:B------:R-:W-:Y:S02]  /*6fc0*/  FMUL.FTZ R19, R19, c[0x0][0x320] ;  /* 0x0000c80013137a20 */ /* 0x000fe40000410000 */
[----:B------:R-:W-:Y:S02]  /*6fd0*/  FMUL.FTZ R14, R14, c[0x0][0x320] ;  /* 0x0000c8000e0e7a20 */ /* 0x000fe40000410000 */
[----:B------:R-:W-:Y:S01]  /*6fe0*/  FMUL.FTZ R15, R15, c[0x0][0x320] ;  /* 0x0000c8000f0f7a20 */ /* 0x000fe20000410000 */
[----:B------:R5:W2:Y:S01]  /*6ff0*/  MUFU.TANH R219, R7 ;  /* 0x0000000700db7308 */ /* 0x000aa20000002400 */
[----:B------:R-:W-:Y:S09]  /*7000*/  FMUL.FTZ R16, R16, c[0x0][0x320] ;  /* 0x0000c80010107a20 */ /* 0x000ff20000410000 */
[----:B------:R-:W1:Y:S10]  /*7010*/  MUFU.TANH R232, R8 ;  /* 0x0000000800e87308 */ /* 0x000e740000002400 */
[----:B------:R-:W1:Y:S01]  /*7020*/  MUFU.TANH R231, R9 ;  /* 0x0000000900e77308 */ /* 0x000e620000002400 */
[----:B-----5:R-:W5:Y:S09]  /*7030*/  LDSM.16.M88.4 R4, [R208] ;  /* 0x00000000d004783b */ /* 0x020f720000000200 */
[----:B------:R-:W1:Y:S10]  /*7040*/  MUFU.TANH R237, R10 ;  /* 0x0000000a00ed7308 */ /* 0x000e740000002400 */
[----:B------:R1:W1:Y:S10]  /*7050*/  MUFU.TANH R236, R11 ;  /* 0x0000000b00ec7308 */ /* 0x0002740000002400 */
[----:B------:R-:W2:Y:S10]  /*7060*/  MUFU.TANH R103, R17 ;  /* 0x0000001100677308 */ /* 0x000eb40000002400 */
[----:B------:R-:W2:Y:S01]  /*7070*/  MUFU.TANH R174, R18 ;  /* 0x0000001200ae7308 */ /* 0x000ea20000002400 */
[----:B-1----:R-:W1:Y:S01]  /*7080*/  LDSM.16.M88.4 R8, [R207] ;  /* 0x00000000cf08783b */ /* 0x002e620000000200 */
[-C--:B-----5:R-:W-:Y:S08]  /*7090*/  HMMA.16816.F32 R20, R180, R4.reuse, R20 ;  /* 0x00000004b414723c */ /* 0x0a0ff00000001814 */
[----:B------:R-:W1:Y:S01]  /*70a0*/  MUFU.TANH R175, R19 ;  /* 0x0000001300af7308 */ /* 0x000e620000002400 */
[C---:B------:R-:W-:Y:S09]  /*70b0*/  HMMA.16816.F32 R24, R176.reuse, R4, R24 ;  /* 0x00000004b018723c */ /* 0x040ff20000001818 */
[----:B------:R-:W1:Y:S01]  /*70c0*/  MUFU.TANH R192, R12 ;  /* 0x0000000c00c07308 */ /* 0x000e620000002400 */
[-C--:B------:R-:W-:Y:S08]  /*70d0*/  HMMA.16816.F32 R28, R176, R6.reuse, R28 ;  /* 0x00000006b01c723c */ /* 0x080ff0000000181c */
[C---:B------:R-:W-:Y:S01]  /*70e0*/  HMMA.16816.F32 R32, R180.reuse, R6, R32 ;  /* 0x00000006b420723c */ /* 0x040fe20000001820 */
[----:B------:R-:W2:Y:S01]  /*70f0*/  MUFU.TANH R191, R13 ;  /* 0x0000000d00bf7308 */ /* 0x000ea20000002400 */
[----:B------:R-:W5:Y:S01]  /*7100*/  LDSM.16.M88.4 R4, [R206] ;  /* 0x00000000ce04783b */ /* 0x000f620000000200 */
[----:B------:R-:W-:Y:S04]  /*7110*/  DEPBAR.LE SB0, 0x0 ;  /* 0x000080000000791a */ /* 0x000fe80000000000 */
[----:B------:R-:W-:Y:S02]  /*7120*/  FMUL.FTZ R20, R20, c[0x0][0x320] ;  /* 0x0000c80014147a20 */ /* 0x000fe40000410000 */
[----:B------:R-:W-:Y:S02]  /*7130*/  FMUL.FTZ R21, R21, c[0x0][0x320] ;  /* 0x0000c80015157a20 */ /* 0x000fe40000410000 */
[----:B------:R-:W2:Y:S01]  /*7140*/  MUFU.TANH R102, R20 ;  /* 0x0000001400667308 */ /* 0x000ea20000002400 */
[----:B------:R-:W-:Y:S01]  /*7150*/  BAR.SYNC.DEFER_BLOCKING 0x0 ;  /* 0x0000000000007b1d */ /* 0x000fe20000010000 */
[----:B------:R-:W-:Y:S01]  /*7160*/  FMUL.FTZ R23, R23, c[0x0][0x320] ;  /* 0x0000c80017177a20 */ /* 0x000fe20000410000 */
[-C--:B-1----:R-:W-:Y:S05]  /*7170*/  HMMA.16816.F32 R36, R180, R8.reuse, R36 ;  /* 0x00000008b424723c */ /* 0x082fea0000001824 */
[----:B------:R-:W-:Y:S02]  /*7180*/  FMUL.FTZ R25, R25, c[0x0][0x320] ;  /* 0x0000c80019197a20 */ /* 0x000fe40000410000 */
        /* <DEDUP_REMOVED lines=10> */
[C---:B------:R-:W-:Y:S01]  /*7230*/  HMMA.16816.F32 R48, R180.reuse, R10, R48 ;  /* 0x0000000ab430723c */ /* 0x040fe20000001830 */
[----:B------:R1:W1:Y:S03]  /*7240*/  MUFU.TANH R186, R25 ;  /* 0x0000001900ba7308 */ /* 0x0002660000002400 */
[----:B------:R-:W-:Y:S02]  /*7250*/  FMUL.FTZ R33, R33, c[0x0][0x320] ;  /* 0x0000c80021217a20 */ /* 0x000fe40000410000 */
[----:B------:R-:W-:Y:S02]  /*7260*/  FMUL.FTZ R34, R34, c[0x0][0x320] ;  /* 0x0000c80022227a20 */ /* 0x000fe40000410000 */
[-C--:B-----5:R-:W-:Y:S03]  /*7270*/  HMMA.16816.F32 R52, R180, R4.reuse, R52 ;  /* 0x00000004b434723c */ /* 0x0a0fe60000001834 */
        /* <DEDUP_REMOVED lines=10> */
[----:B------:R2:W2:Y:S01]  /*7320*/  MUFU.TANH R104, R16 ;  /* 0x0000001000687308 */ /* 0x0004a20000002400 */
[----:B------:R-:W-:Y:S04]  /*7330*/  HMMA.16816.F32 R64, R180, R6, R64 ;  /* 0x00000006b440723c */ /* 0x000fe80000001840 */
[----:B------:R-:W-:Y:S02]  /*7340*/  FMUL.FTZ R41, R41, c[0x0][0x320] ;  /* 0x0000c80029297a20 */ /* 0x000fe40000410000 */
[----:B------:R-:W-:Y:S02]  /*7350*/  FMUL.FTZ R42, R42, c[0x0][0x320] ;  /* 0x0000c8002a2a7a20 */ /* 0x000fe40000410000 */
[----:B------:R-:W-:Y:S01]  /*7360*/  FMUL.FTZ R43, R43, c[0x0][0x320] ;  /* 0x0000c8002b2b7a20 */ /* 0x000fe20000410000 */
[----:B------:R2:W2:Y:S03]  /*7370*/  MUFU.TANH R172, R22 ;  /* 0x0000001600ac7308 */ /* 0x0004a60000002400 */
[----:B------:R-:W-:Y:S02]  /*7380*/  FMUL.FTZ R44, R44, c[0x0][0x320] ;  /* 0x0000c8002c2c7a20 */ /* 0x000fe40000410000 */
[----:B------:R-:W-:Y:S02]  /*7390*/  FMUL.FTZ R45, R45, c[0x0][0x320] ;  /* 0x0000c8002d2d7a20 */ /* 0x000fe40000410000 */
[----:B------:R-:W-:Y:S02]  /*73a0*/  FMUL.FTZ R46, R46, c[0x0][0x320] ;  /* 0x0000c8002e2e7a20 */ /* 0x000fe40000410000 */
[----:B------:R-:W-:Y:S01]  /*73b0*/  FMUL.FTZ R47, R47, c[0x0][0x320] ;  /* 0x0000c8002f2f7a20 */ /* 0x000fe20000410000 */
[----:B------:R2:W2:Y:S01]  /*73c0*/  MUFU.TANH R189, R26 ;  /* 0x0000001a00bd7308 */ /* 0x0004a20000002400 */
[----:B-1----:R-:W-:Y:S02]  /*73d0*/  FMUL.FTZ R21, R49, c[0x0][0x320] ;  /* 0x0000c80031157a20 */ /* 0x002fe40000410000 */
[----:B------:R-:W-:Y:S02]  /*73e0*/  FMUL.FTZ R50, R50, c[0x0][0x320] ;  /* 0x0000c80032327a20 */ /* 0x000fe40000410000 */
[----:B------:R-:W-:Y:S02]  /*73f0*/  FMUL.FTZ R51, R51, c[0x0][0x320] ;  /* 0x0000c80033337a20 */ /* 0x000fe40000410000 */
[----:B------:R-:W-:Y:S02]  /*7400*/  FMUL.FTZ R20, R52, c[0x0][0x320] ;  /* 0x0000c80034147a20 */ /* 0x000fe40000410000 */
[----:B------:R-:W-:Y:S01]  /*7410*/  FMUL.FTZ R19, R53, c[0x0][0x320] ;  /* 0x0000c80035137a20 */ /* 0x000fe20000410000 */
[----:B------:R-:W1:Y:S01]  /*7420*/  MUFU.TANH R29, R29 ;  /* 0x0000001d001d7308 */ /* 0x000e620000002400 */
[----:B------:R-:W-:Y:S02]  /*7430*/  FMUL.FTZ R54, R54, c[0x0][0x320] ;  /* 0x0000c80036367a20 */ /* 0x000fe40000410000 */
        /* <DEDUP_REMOVED lines=19> */
[----:B------:R-:W-:Y:S05]  /*7570*/  FMUL.FTZ R63, R63, c[0x0][0x320] ;  /* 0x0000c8003f3f7a20 */ /* 0x000fea0000410000 */
        /* <DEDUP_REMOVED lines=37> */
[----:B------:R-:W1:Y:S01]  /*77d0*/  MUFU.TANH R25, R25 ;  /* 0x0000001900197308 */ /* 0x000e620000002400 */
[----:B------:R-:W-:-:S05]  /*77e0*/  @!P0 BRA `(.L_x_619) ;  /* 0x000005b000008947 */ /* 0x000fca0003800000 */
[C---:B--234-:R-:W-:Y:S01]  /*77f0*/  IADD3 R222, R217.reuse, 0x40, RZ ;  /* 0x00000040d9de7810 */ /* 0x05cfe20007ffe0ff */
[----:B------:R-:W2:Y:S01]  /*7800*/  LDL R2, [R1+0x38] ;  /* 0x0000380001027983 */ /* 0x000ea20000100800 */
[C---:B------:R-:W-:Y:S01]  /*7810*/  IADD3 R7, R217.reuse, 0x20, RZ ;  /* 0x00000020d9077810 */ /* 0x040fe20007ffe0ff */
[----:B------:R-:W-:Y:S01]  /*7820*/  IMAD.MOV.U32 R228, RZ, RZ, RZ ;  /* 0x000000ffffe47224 */ /* 0x000fe200078e00ff */
[----:B------:R-:W-:Y:S01]  /*7830*/  SHF.R.S32.HI R6, RZ, 0x1f, R217 ;  /* 0x0000001fff067819 */ /* 0x000fe200000114d9 */
[----:B------:R-:W3:Y:S01]  /*7840*/  LDL R0, [R1+0x18] ;  /* 0x0000180001007983 */ /* 0x000ee20000100800 */
[----:B------:R-:W-:Y:S01]  /*7850*/  SHF.R.S32.HI R7, RZ, 0x1f, R7 ;  /* 0x0000001fff077819 */ /* 0x000fe20000011407 */
[----:B-1----:R-:W-:Y:S01]  /*7860*/  IMAD.SHL.U32 R28, R222, 0x2, RZ ;  /* 0x00000002de1c7824 */ /* 0x002fe200078e00ff */
[C---:B------:R-:W-:Y:S01]  /*7870*/  SHF.L.U64.HI R14, R217.reuse, 0x1, R6 ;  /* 0x00000001d90e7819 */ /* 0x040fe20000010206 */
[----:B------:R-:W4:Y:S01]  /*7880*/  LDL.64 R226, [R1+0x40] ;  /* 0x0000400001e27983 */ /* 0x000f220000100a00 */
[----:B------:R-:W-:Y:S05]  /*7890*/  IMAD.SHL.U32 R24, R217, 0x2, RZ ;  /* 0x00000002d9187824 */ /* 0x000fea00078e00ff */
[----:B------:R-:W5:Y:S04]  /*78a0*/  LDL R220, [R1+0x50] ;  /* 0x0000500001dc7983 */ /* 0x000f680000100800 */
[----:B------:R-:W4:Y:S06]  /*78b0*/  LDL.64 R224, [R1+0x30] ;  /* 0x0000300001e07983 */ /* 0x000f2c0000100a00 */
[----:B------:R-:W5:Y:S01]  /*78c0*/  LDL R223, [R1+0x3c] ;  /* 0x00003c0001df7983 */ /* 0x000f620000100800 */
[----:B--2---:R-:W-:Y:S05]  /*78d0*/  IMAD R2, R239, 0x40, R2 ;  /* 0x00000040ef027824 */ /* 0x004fea00078e0202 */
[----:B---3--:R-:W-:Y:S05]  /*78e0*/  IADD3 R2, R2, -0x40, R0 ;  /* 0xffffffc002027810 */ /* 0x008fea0007ffe000 */
[----:B------:R-:W-:Y:S04]  /*78f0*/  @P4 IMAD.HI.U32 R3, R2, c[0x0][0x2bc], RZ ;  /* 0x0000af0002034a27 */ /* 0x000fe800078e00ff */
[----:B------:R-:W-:Y:S01]  /*7900*/  IMAD.MOV.U32 R0, RZ, RZ, R2 ;  /* 0x000000ffff007224 */ /* 0x000fe200078e0002 */
[----:B------:R-:W-:Y:S04]  /*7910*/  @P4 SHF.R.U32.HI R0, RZ, c[0x0][0x2c0], R3 ;  /* 0x0000b000ff004a19 */ /* 0x000fe80000011603 */
[C---:B----4-:R-:W-:Y:S04]  /*7920*/  @!P3 IADD3 R3, P0, R0.reuse, R226, RZ ;  /* 0x000000e20003b210 */ /* 0x050fe80007f1e0ff */
[----:B-----5:R-:W-:Y:S01]  /*7930*/  @!P3 LEA.HI.X.SX32 R5, R0, R220, 0x1, P0 ;  /* 0x000000dc0005b211 */ /* 0x020fe200000f0eff */
[----:B------:R-:W-:Y:S01]  /*7940*/  IMAD.MOV R0, RZ, RZ, -R0 ;  /* 0x000000ffff007224 */ /* 0x000fe200078e0a00 */
[----:B------:R-:W-:Y:S02]  /*7950*/  @!P3 LEA R4, P0, R3, c[0x0][0x2a0], 0x2 ;  /* 0x0000a8000304ba11 */ /* 0x000fe400078010ff */
[----:B------:R-:W-:Y:S01]  /*7960*/  IADD3 R220, R217, 0x40, RZ ;  /* 0x00000040d9dc7810 */ /* 0x000fe20007ffe0ff */
[----:B------:R-:W-:Y:S01]  /*7970*/  IMAD R230, R0, c[0x0][0x2b8], R2 ;  /* 0x0000ae0000e67a24 */ /* 0x000fe200078e0202 */
[----:B------:R-:W-:Y:S02]  /*7980*/  @!P3 LEA.HI.X R5, R3, c[0x0][0x2a4], R5, 0x2, P0 ;  /* 0x0000a9000305ba11 */ /* 0x000fe400000f1405 */
[----:B------:R-:W-:Y:S01]  /*7990*/  SHF.R.S32.HI R220, RZ, 0x1f, R220 ;  /* 0x0000001fffdc7819 */ /* 0x000fe200000114dc */
[----:B------:R-:W-:Y:S01]  /*79a0*/  IMAD.WIDE.U32 R2, R230, c[0x0][0x1e0], RZ ;  /* 0x00007800e6027a25 */ /* 0x000fe200078e00ff */
[----:B------:R-:W-:Y:S01]  /*79b0*/  SHF.R.S32.HI R0, RZ, 0x1f, R230 ;  /* 0x0000001fff007819 */ /* 0x000fe200000114e6 */
[----:B------:R-:W2:Y:S01]  /*79c0*/  @!P3 LDG.E R228, [R4.64] ;  /* 0x0000000604e4b981 */ /* 0x000ea2000c1e1900 */
[----:B------:R-:W-:Y:S02]  /*79d0*/  SHF.L.U64.HI R16, R222, 0x1, R220 ;  /* 0x00000001de107819 */ /* 0x000fe400000102dc */
[----:B------:R-:W-:Y:S01]  /*79e0*/  IADD3 R220, R217, 0x20, RZ ;  /* 0x00000020d9dc7810 */ /* 0x000fe20007ffe0ff */
[----:B------:R-:W-:Y:S03]  /*79f0*/  IMAD R0, R0, c[0x0][0x1e0], RZ ;  /* 0x0000780000007a24 */ /* 0x000fe600078e02ff */
[----:B------:R-:W-:Y:S01]  /*7a00*/  SHF.L.U64.HI R15, R220, 0x1, R7 ;  /* 0x00000001dc0f7819 */ /* 0x000fe20000010207 */
[----:B------:R-:W-:Y:S02]  /*7a10*/  IMAD R0, R230, c[0x0][0x1e4], R0 ;  /* 0x00007900e6007a24 */ /* 0x000fe400078e0200 */
[----:B------:R-:W-:Y:S02]  /*7a20*/  IMAD.SHL.U32 R27, R220, 0x2, RZ ;  /* 0x00000002dc1b7824 */ /* 0x000fe400078e00ff */
        /* <DEDUP_REMOVED lines=9> */
[----:B------:R-:W-:-:S06]  /*7ac0*/  BRA.DIV ~URZ, `(.L_x_620) ;  /* 0x0000b5927f007947 */ /* 0x000fcc000b800000 */
[----:B------:R1:W2:Y:S02]  /*7ad0*/  SHFL.IDX PT, R5, R10, RZ, 0x1c1f ;  /* 0x001c1fff0a057589 */ /* 0x0002a400000e0000 */
.L_x_677:
[----:B------:R-:W-:-:S05]  /*7ae0*/  BRA.DIV ~URZ, `(.L_x_621) ;  /* 0x0000b5e27f007947 */ /* 0x000fca000b800000 */
[----:B------:R-:W3:Y:S01]  /*7af0*/  SHFL.IDX PT, R0, R13, RZ, 0x1c1f ;  /* 0x001c1fff0d007589 */ /* 0x000ee200000e0000 */
[C---:B------:R-:W-:Y:S02]  /*7b00*/  IADD3 R2, R217.reuse, 0x20, RZ ;  /* 0x00000020d9027810 */ /* 0x040fe40007ffe0ff */
[C---:B------:R-:W-:Y:S02]  /*7b10*/  ISETP.GE.AND P2, PT, R217.reuse, c[0x0][0x1d4], PT ;  /* 0x00007500d9007a0c */ /* 0x040fe40003f46270 */
[----:B------:R-:W-:Y:S02]  /*7b20*/  ISETP.GE.AND P1, PT, R2, c[0x0][0x1d4], PT ;  /* 0x0000750002007a0c */ /* 0x000fe40003f26270 */
[----:B------:R-:W-:Y:S02]  /*7b30*/  IADD3 R4, R217, 0x40, RZ ;  /* 0x00000040d9047810 */ /* 0x000fe40007ffe0ff */
[----:B------:R-:W-:Y:S02]  /*7b40*/  SEL R12, RZ, 0x10, P2 ;  /* 0x00000010ff0c7807 */ /* 0x000fe40001000000 */
[----:B------:R-:W-:Y:S02]  /*7b50*/  SEL R11, RZ, 0x10, P1 ;  /* 0x00000010ff0b7807 */ /* 0x000fe40000800000 */
[C---:B---3--:R-:W-:Y:S02]  /*7b60*/  IADD3 R6, P0, R0.reuse, R24, RZ ;  /* 0x0000001800067210 */ /* 0x048fe40007f1e0ff */
[----:B------:R-:W-:Y:S03]  /*7b70*/  IADD3 R2, P6, R0, R27, RZ ;  /* 0x0000001b00027210 */ /* 0x000fe60007fde0ff */
        /* <DEDUP_REMOVED lines=9> */
[----:B------:R3:W4:Y:S04]  /*7c10*/  SHFL.IDX PT, R5, R10, 0x1, 0x1c1f ;  /* 0x003c1f000a057f89 */ /* 0x00072800000e0000 */
[----:B------:R2:W1:Y:S04]  /*7c20*/  SHFL.IDX PT, R0, R13, 0x1, 0x1c1f ;  /* 0x003c1f000d007f89 */ /* 0x00046800000e0000 */
[----:B------:R2:W-:Y:S01]  /*7c30*/  LDGSTS.E.BYPASS.LTC128B.128 [R218+0x5100], [R8.64], !P0 ;  /* 0x0510000008da7fae */ /* 0x0005e2000c101d46 */
[----:B-1-3--:R-:W-:Y:S03]  /*7c40*/  SEL R10, RZ, 0x10, P0 ;  /* 0x00000010ff0a7807 */ /* 0x00afe60000000000 */
.L_x_678:
[----:B--2---:R-:W-:Y:S02]  /*7c50*/  IADD3 R2, -R11, 0x10, RZ ;  /* 0x000000100b027810 */ /* 0x004fe40007ffe1ff */
[----:B------:R-:W-:Y:S02]  /*7c60*/  IADD3 R8, -R12, 0x10, RZ ;  /* 0x000000100c087810 */ /* 0x000fe40007ffe1ff */
[----:B------:R-:W-:Y:S02]  /*7c70*/  LOP3.LUT R6, R2, 0xf, RZ, 0xc0, !PT ;  /* 0x0000000f02067812 */ /* 0x000fe400078ec0ff */
[----:B------:R-:W-:Y:S02]  /*7c80*/  LOP3.LUT R8, R8, 0xf, RZ, 0xc0, !PT ;  /* 0x0000000f08087812 */ /* 0x000fe400078ec0ff */
[----:B------:R-:W-:Y:S02]  /*7c90*/  IADD3 R3, -R10, 0x10, RZ ;  /* 0x000000100a037810 */ /* 0x000fe40007ffe1ff */
[-C--:B------:R-:W-:Y:S02]  /*7ca0*/  IADD3 R6, P6, P2, R6, R0.reuse, R27 ;  /* 0x0000000006067210 */ /* 0x080fe40007ade01b */
[-C--:B------:R-:W-:Y:S02]  /*7cb0*/  IADD3 R8, P1, P0, R8, R0.reuse, R24 ;  /* 0x0000000008087210 */ /* 0x080fe4000783e018 */
[----:B------:R-:W-:Y:S02]  /*7cc0*/  LOP3.LUT R2, R3, 0xf, RZ, 0xc0, !PT ;  /* 0x0000000f03027812 */ /* 0x000fe400078ec0ff */
[-C--:B----4-:R-:W-:Y:S02]  /*7cd0*/  IADD3.X R7, RZ, R5.reuse, R15, P6, P2 ;  /* 0x00000005ff077210 */ /* 0x090fe400037e440f */
        /* <DEDUP_REMOVED lines=12> */
.L_x_619:
[----:B--234-:R-:W-:Y:S05]  /*7da0*/  BSYNC B0 ;  /* 0x0000000000007941 */ /* 0x01cfea0003800000 */
.L_x_618:
[----:B------:R-:W2:Y:S01]  /*7db0*/  LDL R4, [R1+0x58] ;  /* 0x0000580001047983 */ /* 0x000ea20000100800 */
[----:B------:R-:W-:Y:S03]  /*7dc0*/  MOV R0, 0x1 ;  /* 0x0000000100007802 */ /* 0x000fe60000000f00 */
[----:B-1----:R-:W2:Y:S02]  /*7dd0*/  LDL R3, [R1+0x68] ;  /* 0x0000680001037983 */ /* 0x002ea40000100800 */
[----:B------:R-:W-:Y:S02]  /*7de0*/  IMAD R0, R239, -0x40, R0 ;  /* 0xffffffc0ef007824 */ /* 0x000fe400078e0200 */
[----:B------:R-:W3:Y:S04]  /*7df0*/  LDL R2, [R1+0x64] ;  /* 0x0000640001027983 */ /* 0x000ee80000100800 */
[----:B------:R-:W0:Y:S01]  /*7e00*/  LDGDEPBAR ;  /* 0x00000000000079af */ /* 0x000e220000000000 */
[----:B--2---:R-:W-:Y:S02]  /*7e10*/  IADD3 R4, R3, R4, RZ ;  /* 0x0000000403047210 */ /* 0x004fe40007ffe0ff */
[----:B------:R-:W-:Y:S02]  /*7e20*/  MOV R3, c[0x0][0x2ac] ;  /* 0x0000ab0000037a02 */ /* 0x000fe40000000f00 */
[----:B---3--:R-:W-:Y:S01]  /*7e30*/  IADD3 R0, -R2, R0, RZ ;  /* 0x0000000002007210 */ /* 0x008fe20007ffe1ff */
[----:B------:R-:W-:Y:S04]  /*7e40*/  @P5 IMAD.HI.U32 R2, R4, c[0x0][0x2c8], RZ ;  /* 0x0000b20004025a27 */ /* 0x000fe800078e00ff */
[----:B------:R-:W-:Y:S01]  /*7e50*/  IMAD R0, R3, c[0x0][0x1d0], R0 ;  /* 0x0000740003007a24 */ /* 0x000fe200078e0200 */
[----:B------:R-:W-:Y:S04]  /*7e60*/  @P5 SHF.R.U32.HI R4, RZ, c[0x0][0x2cc], R2 ;  /* 0x0000b300ff045a19 */ /* 0x000fe80000011602 */
[----:B------:R-:W-:Y:S01]  /*7e70*/  IADD3 R5, R0, -c[0x0][0x168], RZ ;  /* 0x80005a0000057a10 */ /* 0x000fe20007ffe0ff */
[----:B------:R-:W-:-:S05]  /*7e80*/  BRA.DIV ~URZ, `(.L_x_622) ;  /* 0x0000b4a27f007947 */ /* 0x000fca000b800000 */
[----:B------:R1:W2:Y:S02]  /*7e90*/  SHFL.IDX PT, R0, R4, RZ, 0x1c1f ;  /* 0x001c1fff04007589 */ /* 0x0002a400000e0000 */
.L_x_679:
[----:B--2---:R-:W-:Y:S05]  /*7ea0*/  IMAD.IADD R0, R5, 0x1, R0 ;  /* 0x0000000105007824 */ /* 0x004fea00078e0200 */
[C---:B------:R-:W-:Y:S02]  /*7eb0*/  ISETP.GT.AND P6, PT, R0.reuse, RZ, PT ;  /* 0x000000ff0000720c */ /* 0x040fe40003fc4270 */
[C---:B------:R-:W-:Y:S02]  /*7ec0*/  ISETP.GT.AND P2, PT, R0.reuse, 0x1, PT ;  /* 0x000000010000780c */ /* 0x040fe40003f44270 */
[C---:B------:R-:W-:Y:S02]  /*7ed0*/  ISETP.GT.AND P1, PT, R0.reuse, 0x8, PT ;  /* 0x000000080000780c */ /* 0x040fe40003f24270 */
[----:B------:R-:W-:Y:S02]  /*7ee0*/  ISETP.GT.AND P0, PT, R0, 0x9, PT ;  /* 0x000000090000780c */ /* 0x000fe40003f04270 */
[----:B------:R-:W-:Y:S02]  /*7ef0*/  FSEL R9, R188, -INF , P6 ;  /* 0xff800000bc097808 */ /* 0x000fe40003000000 */
[----:B------:R-:W-:Y:S02]  /*7f00*/  ISETP.GT.AND P6, PT, R0, 0x10, PT ;  /* 0x000000100000780c */ /* 0x000fe40003fc4270 */
[----:B------:R-:W-:Y:S02]  /*7f10*/  FSEL R11, R184, -INF , P2 ;  /* 0xff800000b80b7808 */ /* 0x000fe40001000000 */
[----:B------:R-:W-:Y:S02]  /*7f20*/  ISETP.GT.AND P2, PT, R0, 0x11, PT ;  /* 0x000000110000780c */ /* 0x000fe40003f44270 */
[----:B------:R-:W-:Y:S02]  /*7f30*/  FSEL R15, R104, -INF , P1 ;  /* 0xff800000680f7808 */ /* 0x000fe40000800000 */
[C---:B------:R-:W-:Y:S02]  /*7f40*/  ISETP.GT.AND P1, PT, R0.reuse, 0x18, PT ;  /* 0x000000180000780c */ /* 0x040fe40003f24270 */
        /* <DEDUP_REMOVED lines=19> */
[----:B------:R-:W-:Y:S02]  /*8080*/  FSEL R198, R19, -INF , P2 ;  /* 0xff80000013c67808 */ /* 0x000fe40001000000 */
[----:B------:R-:W-:Y:S02]  /*8090*/  FSEL R197, R18, -INF , P1 ;  /* 0xff80000012c57808 */ /* 0x000fe40000800000 */
[----:B------:R-:W-:Y:S01]  /*80a0*/  FSEL R196, R17, -INF , P0 ;  /* 0xff80000011c47808 */ /* 0x000fe20000000000 */
[----:B------:R-:W-:-:S05]  /*80b0*/  BRA.DIV ~URZ, `(.L_x_623) ;  /* 0x0000b2d27f007947 */ /* 0x000fca000b800000 */
[----:B------:R-:W2:Y:S08]  /*80c0*/  SHFL.IDX PT, R2, R4, 0x1, 0x1c1f ;  /* 0x003c1f0004027f89 */ /* 0x000eb000000e0000 */
[----:B------:R-:W3:Y:S08]  /*80d0*/  SHFL.IDX PT, R0, R4, 0x2, 0x1c1f ;  /* 0x005c1f0004007f89 */ /* 0x000ef000000e0000 */
[----:B-1----:R-:W1:Y:S01]  /*80e0*/  SHFL.IDX PT, R4, R4, 0x3, 0x1c1f ;  /* 0x007c1f0004047f89 */ /* 0x002e6200000e0000 */
[C---:B--2---:R-:W-:Y:S05]  /*80f0*/  IMAD.IADD R2, R5.reuse, 0x1, R2 ;  /* 0x0000000105027824 */ /* 0x044fea00078e0202 */
[C---:B------:R-:W-:Y:S02]  /*8100*/  ISETP.GT.AND P6, PT, R2.reuse, RZ, PT ;  /* 0x000000ff0200720c */ /* 0x040fe40003fc4270 */
[----:B------:R-:W-:Y:S01]  /*8110*/  ISETP.GT.AND P2, PT, R2, 0x1, PT ;  /* 0x000000010200780c */ /* 0x000fe20003f44270 */
[----:B---3--:R-:W-:Y:S01]  /*8120*/  IMAD.IADD R0, R5, 0x1, R0 ;  /* 0x0000000105007824 */ /* 0x008fe200078e0200 */
[----:B------:R-:W-:Y:S02]  /*8130*/  FSEL R8, R221, -INF , P6 ;  /* 0xff800000dd087808 */ /* 0x000fe40003000000 */
[----:B------:R-:W-:Y:S02]  /*8140*/  FSEL R10, R219, -INF , P2 ;  /* 0xff800000db0a7808 */ /* 0x000fe40001000000 */
[C---:B------:R-:W-:Y:S02]  /*8150*/  ISETP.GT.AND P1, PT, R0.reuse, RZ, PT ;  /* 0x000000ff0000720c */ /* 0x040fe40003f24270 */
[----:B------:R-:W-:Y:S01]  /*8160*/  ISETP.GT.AND P0, PT, R0, 0x1, PT ;  /* 0x000000010000780c */ /* 0x000fe20003f04270 */
[----:B-1----:R-:W-:Y:S01]  /*8170*/  IMAD.IADD R5, R5, 0x1, R4 ;  /* 0x0000000105057824 */ /* 0x002fe200078e0204 */
[----:B------:R-:W-:Y:S02]  /*8180*/  FSEL R12, R232, -INF , P1 ;  /* 0xff800000e80c7808 */ /* 0x000fe40000800000 */
[----:B------:R-:W-:Y:S02]  /*8190*/  ISETP.GT.AND P1, PT, R2, 0x8, PT ;  /* 0x000000080200780c */ /* 0x000fe40003f24270 */
[----:B------:R-:W-:Y:S02]  /*81a0*/  ISETP.GT.AND P6, PT, R5, RZ, PT ;  /* 0x000000ff0500720c */ /* 0x000fe40003fc4270 */
[----:B------:R-:W-:Y:S02]  /*81b0*/  ISETP.GT.AND P2, PT, R0, 0x8, PT ;  /* 0x000000080000780c */ /* 0x000fe40003f44270 */
[----:B------:R-:W-:Y:S02]  /*81c0*/  FSEL R17, R231, -INF , P0 ;  /* 0xff800000e7117808 */ /* 0x000fe40000000000 */
        /* <DEDUP_REMOVED lines=67> */
[----:B------:R-:W-:Y:S02]  /*8600*/  FMNMX.FTZ R2, R9, R100, !PT ;  /* 0x0000006409027209 */ /* 0x000fe40007810000 */
[----:B------:R-:W-:Y:S02]  /*8610*/  FSEL R242, R47, -INF , P1 ;  /* 0xff8000002ff27808 */ /* 0x000fe40000800000 */
[C---:B------:R-:W-:Y:S02]  /*8620*/  ISETP.GT.AND P1, PT, R0.reuse, 0x31, PT ;  /* 0x000000310000780c */ /* 0x040fe40003f24270 */
[----:B------:R-:W-:Y:S02]  /*8630*/  FSEL R227, R55, -INF , P2 ;  /* 0xff80000037e37808 */ /* 0x000fe40001000000 */
[----:B------:R-:W-:Y:S02]  /*8640*/  ISETP.GT.AND P2, PT, R5, 0x30, PT ;  /* 0x000000300500780c */ /* 0x000fe40003f44270 */
[----:B------:R-:W-:Y:S02]  /*8650*/  FMNMX.FTZ R2, R11, R2, !PT ;  /* 0x000000020b027209 */ /* 0x000fe40007810000 */
[----:B------:R-:W-:Y:S02]  /*8660*/  FSEL R245, R57, -INF , P1 ;  /* 0xff80000039f57808 */ /* 0x000fe40000800000 */
[----:B------:R-:W-:Y:S02]  /*8670*/  ISETP.GT.AND P1, PT, R0, 0x38, PT ;  /* 0x000000380000780c */ /* 0x000fe40003f24270 */
[----:B------:R-:W-:Y:S02]  /*8680*/  FSEL R241, R58, -INF , P2 ;  /* 0xff8000003af17808 */ /* 0x000fe40001000000 */
[----:B------:R-:W-:Y:S02]  /*8690*/  ISETP.GT.AND P2, PT, R0, 0x39, PT ;  /* 0x000000390000780c */ /* 0x000fe40003f44270 */
[----:B------:R-:W-:Y:S02]  /*86a0*/  FMNMX.FTZ R0, R8, R105, !PT ;  /* 0x0000006908007209 */ /* 0x000fe40007810000 */
[----:B------:R-:W-:Y:S02]  /*86b0*/  FMNMX.FTZ R3, R12, R106, !PT ;  /* 0x0000006a0c037209 */ /* 0x000fe40007810000 */
[----:B------:R-:W-:Y:S02]  /*86c0*/  FSEL R226, R23, -INF , P0 ;  /* 0xff80000017e27808 */ /* 0x000fe40000000000 */
[----:B------:R-:W-:Y:S02]  /*86d0*/  ISETP.GT.AND P0, PT, R5, 0x31, PT ;  /* 0x000000310500780c */ /* 0x000fe40003f04270 */
[----:B------:R-:W-:Y:S02]  /*86e0*/  FMNMX.FTZ R2, R15, R2, !PT ;  /* 0x000000020f027209 */ /* 0x000fe40007810000 */
[----:B------:R-:W-:Y:S02]  /*86f0*/  FMNMX.FTZ R0, R10, R0, !PT ;  /* 0x000000000a007209 */ /* 0x000fe40007810000 */
[----:B------:R-:W-:Y:S02]  /*8700*/  FMNMX.FTZ R3, R17, R3, !PT ;  /* 0x0000000311037209 */ /* 0x000fe40007810000 */
[----:B------:R-:W-:Y:S02]  /*8710*/  FMNMX.FTZ R4, R20, R107, !PT ;  /* 0x0000006b14047209 */ /* 0x000fe40007810000 */
[----:B------:R-:W-:Y:S02]  /*8720*/  FSEL R244, R60, -INF , P1 ;  /* 0xff8000003cf47808 */ /* 0x000fe40000800000 */
[----:B------:R-:W-:Y:S02]  /*8730*/  ISETP.GT.AND P1, PT, R5, 0x38, PT ;  /* 0x000000380500780c */ /* 0x000fe40003f24270 */
[----:B------:R-:W-:Y:S02]  /*8740*/  FSEL R238, R59, -INF , P0 ;  /* 0xff8000003bee7808 */ /* 0x000fe40000000000 */
[----:B------:R-:W-:Y:S02]  /*8750*/  ISETP.GT.AND P0, PT, R5, 0x39, PT ;  /* 0x000000390500780c */ /* 0x000fe40003f04270 */
        /* <DEDUP_REMOVED lines=47> */
[----:B------:R-:W-:Y:S02]  /*8a50*/  FSEL R219, R25, -INF , P6 ;  /* 0xff80000019db7808 */ /* 0x000fe40003000000 */
[----:B------:R-:W-:Y:S02]  /*8a60*/  FSEL R243, R61, -INF , P2 ;  /* 0xff8000003df37808 */ /* 0x000fe40001000000 */
[----:B------:R-:W-:Y:S02]  /*8a70*/  FSEL R235, R62, -INF , P1 ;  /* 0xff8000003eeb7808 */ /* 0x000fe40000800000 */
        /* <DEDUP_REMOVED lines=8> */
[----:B------:R-:W-:Y:S02]  /*8b00*/  FSEL R229, R26, -INF , P0 ;  /* 0xff8000001ae57808 */ /* 0x000fe40000000000 */
[----:B------:R-:W-:Y:S04]  /*8b10*/  FMNMX.FTZ R4, R235, R4, !PT ;  /* 0x00000004eb047209 */ /* 0x000fe80007810000 */
[----:B------:R-:W-:Y:S01]  /*8b20*/  FMNMX.FTZ R4, R229, R4, !PT ;  /* 0x00000004e5047209 */ /* 0x000fe20007810000 */
[----:B------:R-:W2:Y:S08]  /*8b30*/  SHFL.BFLY PT, R103, R3, 0x2, 0x1f ;  /* 0x0c401f0003677f89 */ /* 0x000eb000000e0000 */
[----:B------:R-:W3:Y:S08]  /*8b40*/  SHFL.BFLY PT, R6, R2, 0x2, 0x1f ;  /* 0x0c401f0002067f89 */ /* 0x000ef000000e0000 */
[----:B------:R-:W4:Y:S01]  /*8b50*/  SHFL.BFLY PT, R7, R4, 0x2, 0x1f ;  /* 0x0c401f0004077f89 */ /* 0x000f2200000e0000 */
[----:B-1----:R-:W-:Y:S07]  /*8b60*/  FMNMX.FTZ R0, R5, R0, !PT ;  /* 0x0000000005007209 */ /* 0x002fee0007810000 */
[----:B------:R-:W1:Y:S01]  /*8b70*/  SHFL.BFLY PT, R104, R0, 0x1, 0x1f ;  /* 0x0c201f0000687f89 */ /* 0x000e6200000e0000 */
[----:B--2---:R-:W-:Y:S07]  /*8b80*/  FMNMX.FTZ R103, R3, R103, !PT ;  /* 0x0000006703677209 */ /* 0x004fee0007810000 */
[----:B------:R-:W2:Y:S01]  /*8b90*/  SHFL.BFLY PT, R5, R103, 0x1, 0x1f ;  /* 0x0c201f0067057f89 */ /* 0x000ea200000e0000 */
[----:B---3--:R-:W-:Y:S07]  /*8ba0*/  FMNMX.FTZ R2, R2, R6, !PT ;  /* 0x0000000602027209 */ /* 0x008fee0007810000 */
[----:B------:R-:W3:Y:S01]  /*8bb0*/  SHFL.BFLY PT, R102, R2, 0x1, 0x1f ;  /* 0x0c201f0002667f89 */ /* 0x000ee200000e0000 */
[----:B----4-:R-:W-:Y:S07]  /*8bc0*/  FMNMX.FTZ R4, R4, R7, !PT ;  /* 0x0000000704047209 */ /* 0x010fee0007810000 */
[----:B------:R4:W4:Y:S01]  /*8bd0*/  SHFL.BFLY PT, R3, R4, 0x1, 0x1f ;  /* 0x0c201f0004037f89 */ /* 0x00092200000e0000 */
[----:B-1----:R-:W-:Y:S02]  /*8be0*/  FMNMX.FTZ R104, R0, R104, !PT ;  /* 0x0000006800687209 */ /* 0x002fe40007810000 */
[----:B--2---:R-:W-:Y:S02]  /*8bf0*/  FMNMX.FTZ R103, R103, R5, !PT ;  /* 0x0000000567677209 */ /* 0x004fe40007810000 */
[----:B---3--:R-:W-:Y:S03]  /*8c00*/  FMNMX.FTZ R102, R2, R102, !PT ;  /* 0x0000006602667209 */ /* 0x008fe60007810000 */
.L_x_680:
[C---:B------:R-:W-:Y:S01]  /*8c10*/  FMUL.FTZ R180, R104.reuse, c[0x0][0x2d0] ;  /* 0x0000b40068b47a20 */ /* 0x040fe20000410000 */
[----:B------:R-:W-:Y:S01]  /*8c20*/  FSETP.NEU.FTZ.AND P2, PT, R104, -INF , PT ;  /* 0xff8000006800780b */ /* 0x000fe20003f5d000 */
[C---:B------:R-:W-:Y:S01]  /*8c30*/  FMUL.FTZ R181, R103.reuse, c[0x0][0x2d0] ;  /* 0x0000b40067b57a20 */ /* 0x040fe20000410000 */
[----:B------:R-:W-:Y:S01]  /*8c40*/  FSETP.NEU.FTZ.AND P1, PT, R103, -INF , PT ;  /* 0xff8000006700780b */ /* 0x000fe20003f3d000 */
[----:B------:R-:W-:Y:S01]  /*8c50*/  FMUL.FTZ R182, R102, c[0x0][0x2d0] ;  /* 0x0000b40066b67a20 */ /* 0x000fe20000410000 */
[----:B------:R-:W-:Y:S01]  /*8c60*/  FSEL R180, R180, RZ, P2 ;  /* 0x000000ffb4b47208 */ /* 0x000fe20001000000 */
[----:B------:R-:W-:Y:S01]  /*8c70*/  WARPSYNC 0xffffffff ;  /* 0xffffffff00007948 */ /* 0x000fe20003800000 */
[----:B------:R-:W-:Y:S01]  /*8c80*/  FSEL R181, R181, RZ, P1 ;  /* 0x000000ffb5b57208 */ /* 0x000fe20000800000 */
[----:B------:R-:W-:Y:S01]  /*8c90*/  LDSM.16.MT88.4 R36, [R202] ;  /* 0x00000000ca24783b */ /* 0x000fe20000004200 */
[----:B------:R-:W-:Y:S01]  /*8ca0*/  FSETP.NEU.FTZ.AND P0, PT, R102, -INF , PT ;  /* 0xff8000006600780b */ /* 0x000fe20003f1d000 */
[--C-:B------:R-:W-:Y:S01]  /*8cb0*/  FFMA.FTZ R0, R9, c[0x0][0x2d0], -R180.reuse ;  /* 0x0000b40009007a23 */ /* 0x100fe200000108b4 */
[----:B----4-:R-:W-:Y:S01]  /*8cc0*/  FMNMX.FTZ R101, R3, R4, !PT ;  /* 0x0000000403657209 */ /* 0x010fe20007810000 */
[--C-:B------:R-:W-:Y:S01]  /*8cd0*/  FFMA.FTZ R2, R11, c[0x0][0x2d0], -R180.reuse ;  /* 0x0000b4000b027a23 */ /* 0x100fe200000108b4 */
[----:B------:R-:W-:Y:S01]  /*8ce0*/  FSEL R182, R182, RZ, P0 ;  /* 0x000000ffb6b67208 */ /* 0x000fe20000000000 */
[----:B------:R1:W-:Y:S01]  /*8cf0*/  MUFU.EX2 R247, R0 ;  /* 0x0000000000f77308 */ /* 0x0003e20000000800 */
[----:B------:R-:W-:Y:S01]  /*8d00*/  FFMA.FTZ R48, R48, c[0x0][0x2d0], -R180 ;  /* 0x0000b40030307a23 */ /* 0x000fe200000108b4 */
[----:B------:R-:W-:Y:S01]  /*8d10*/  LDSM.16.MT88.4 R52, [R201+0x1000] ;  /* 0x00100000c934783b */ /* 0x000fe20000004200 */
[--C-:B------:R-:W-:Y:S02]  /*8d20*/  FFMA.FTZ R60, R65, c[0x0][0x2d0], -R181.reuse ;  /* 0x0000b400413c7a23 */ /* 0x100fe400000108b5 */
[--C-:B------:R-:W-:Y:S02]  /*8d30*/  FFMA.FTZ R6, R12, c[0x0][0x2d0], -R182.reuse ;  /* 0x0000b4000c067a23 */ /* 0x100fe400000108b6 */
[--C-:B------:R-:W-:Y:S03]  /*8d40*/  FFMA.FTZ R5, R17, c[0x0][0x2d0], -R182.reuse ;  /* 0x0000b40011057a23 */ /* 0x100fe600000108b6 */
[----:B------:R2:W3:Y:S10]  /*8d50*/  MUFU.EX2 R250, R2 ;  /* 0x0000000200fa7308 */ /* 0x0004f40000000800 */
[----:B------:R-:W-:Y:S01]  /*8d60*/  MUFU.EX2 R249, R6 ;  /* 0x0000000600f97308 */ /* 0x000fe20000000800 */
[--C-:B-1----:R-:W-:Y:S09]  /*8d70*/  FFMA.FTZ R0, R8, c[0x0][0x2d0], -R181.reuse ;  /* 0x0000b40008007a23 */ /* 0x102ff200000108b5 */
[----:B------:R1:W-:Y:S01]  /*8d80*/  MUFU.EX2 R248, R0 ;  /* 0x0000000000f87308 */ /* 0x0003e20000000800 */
[--C-:B--2---:R-:W-:Y:S09]  /*8d90*/  FFMA.FTZ R2, R14, c[0x0][0x2d0], -R181.reuse ;  /* 0x0000b4000e027a23 */ /* 0x104ff200000108b5 */
[----:B------:R2:W-:Y:S10]  /*8da0*/  MUFU.EX2 R57, R2 ;  /* 0x0000000200397308 */ /* 0x0005f40000000800 */
[----:B------:R-:W-:Y:S01]  /*8db0*/  MUFU.EX2 R31, R5 ;  /* 0x00000005001f7308 */ /* 0x000fe20000000800 */
[--C-:B-1----:R-:W-:Y:S09]  /*8dc0*/  FFMA.FTZ R0, R10, c[0x0][0x2d0], -R181.reuse ;  /* 0x0000b4000a007a23 */ /* 0x102ff200000108b5 */
[----:B------:R1:W4:Y:S01]  /*8dd0*/  MUFU.EX2 R251, R0 ;  /* 0x0000000000fb7308 */ /* 0x0003220000000800 */
[----:B--2---:R-:W-:Y:S09]  /*8de0*/  FFMA.FTZ R2, R19, c[0x0][0x2d0], -R182 ;  /* 0x0000b40013027a23 */ /* 0x004ff200000108b6 */
[----:B------:R2:W-:Y:S01]  /*8df0*/  MUFU.EX2 R7, R2 ;  /* 0x0000000200077308 */ /* 0x0005e20000000800 */
[--C-:B-1----:R-:W-:Y:S09]  /*8e00*/  FFMA.FTZ R0, R15, c[0x0][0x2d0], -R180.reuse ;  /* 0x0000b4000f007a23 */ /* 0x102ff200000108b4 */
[----:B------:R1:W-:Y:S01]  /*8e10*/  MUFU.EX2 R49, R0 ;  /* 0x0000000000317308 */ /* 0x0003e20000000800 */
[----:B--2---:R-:W-:Y:S01]  /*8e20*/  FSEL R2, R103, RZ, P1 ;  /* 0x000000ff67027208 */ /* 0x004fe20000800000 */
[----:B-1----:R-:W-:Y:S01]  /*8e30*/  FFMA.FTZ R0, R16, c[0x0][0x2d0], -R180 ;  /* 0x0000b40010007a23 */ /* 0x002fe200000108b4 */
[----:B---3--:R-:W-:Y:S02]  /*8e40*/  F2FP.PACK_AB R172, R250, R247 ;  /* 0x000000f7faac723e */ /* 0x008fe400000000ff */
[----:B----4-:R-:W-:Y:S05]  /*8e50*/  F2FP.PACK_AB R173, R251, R248 ;  /* 0x000000f8fbad723e */ /* 0x010fea00000000ff */
[----:B------:R1:W2:Y:S01]  /*8e60*/  MUFU.EX2 R51, R0 ;  /* 0x0000000000337308 */ /* 0x0002a20000000800 */
[----:B------:R-:W-:Y:S01]  /*8e70*/  F2FP.PACK_AB R176, R31, R249 ;  /* 0x000000f91fb0723e */ /* 0x000fe200000000ff */
[----:B-1----:R-:W-:Y:S01]  /*8e80*/  FFMA.FTZ R0, R13, c[0x0][0x2d0], -R181 ;  /* 0x0000b4000d007a23 */ /* 0x002fe200000108b5 */
[----:B--2---:R-:W-:Y:S07]  /*8e90*/  F2FP.PACK_AB R174, R51, R49 ;  /* 0x0000003133ae723e */ /* 0x004fee00000000ff */
[----:B------:R1:W2:Y:S02]  /*8ea0*/  MUFU.EX2 R50, R0 ;  /* 0x0000000000327308 */ /* 0x0002a40000000800 */
[----:B-1----:R-:W-:Y:S01]  /*8eb0*/  FFMA.FTZ R0, R18, c[0x0][0x2d0], -R182 ;  /* 0x0000b40012007a23 */ /* 0x002fe200000108b6 */
[----:B--2---:R-:W-:Y:S07]  /*8ec0*/  F2FP.PACK_AB R175, R57, R50 ;  /* 0x0000003239af723e */ /* 0x004fee00000000ff */
[----:B------:R1:W-:Y:S02]  /*8ed0*/  MUFU.EX2 R58, R0 ;  /* 0x00000000003a7308 */ /* 0x0003e40000000800 */
[----:B-1----:R-:W-:Y:S05]  /*8ee0*/  FSEL R0, R104, RZ, P2 ;  /* 0x000000ff68007208 */ /* 0x002fea0001000000 */
[----:B------:R-:W-:Y:S04]  /*8ef0*/  FADD.FTZ R0, -R0, R100 ;  /* 0x0000006400007221 */ /* 0x000fe80000010100 */
[----:B------:R-:W-:Y:S04]  /*8f00*/  FMUL.FTZ R0, R0, c[0x0][0x2d0] ;  /* 0x0000b40000007a20 */ /* 0x000fe80000410000 */
[----:B------:R1:W2:Y:S02]  /*8f10*/  MUFU.EX2 R100, R0 ;  /* 0x0000000000647308 */ /* 0x0002a40000000800 */
[----:B-1----:R-:W-:Y:S01]  /*8f20*/  FADD.FTZ R0, -R2, R105 ;  /* 0x0000006902007221 */ /* 0x002fe20000010100 */
[----:B------:R-:W-:Y:S01]  /*8f30*/  FSEL R2, R102, RZ, P0 ;  /* 0x000000ff66027208 */ /* 0x000fe20000000000 */
[----:B--2---:R-:W-:Y:S01]  /*8f40*/  FMUL.FTZ R5, R100, R109 ;  /* 0x0000006d64057220 */ /* 0x004fe20000410000 */
[C---:B------:R-:W-:Y:S01]  /*8f50*/  FSETP.NEU.FTZ.AND P0, PT, R101.reuse, -INF , PT ;  /* 0xff8000006500780b */ /* 0x040fe20003f1d000 */
[----:B------:R-:W-:Y:S02]  /*8f60*/  FMUL.FTZ R0, R0, c[0x0][0x2d0] ;  /* 0x0000b40000007a20 */ /* 0x000fe40000410000 */
[C---:B------:R-:W-:Y:S02]  /*8f70*/  FMUL.FTZ R16, R100.reuse, R120 ;  /* 0x0000007864107220 */ /* 0x040fe40000410000 */
[----:B------:R1:W2:Y:S01]  /*8f80*/  MUFU.EX2 R3, R0 ;  /* 0x0000000000037308 */ /* 0x0002a20000000800 */
[C---:B------:R-:W-:Y:S02]  /*8f90*/  FMUL.FTZ R17, R100.reuse, R121 ;  /* 0x0000007964117220 */ /* 0x040fe40000410000 */
[C---:B------:R-:W-:Y:S02]  /*8fa0*/  FMUL.FTZ R33, R100.reuse, R137 ;  /* 0x0000008964217220 */ /* 0x040fe40000410000 */
[C---:B------:R-:W-:Y:S01]  /*8fb0*/  FMUL.FTZ R65, R100.reuse, R169 ;  /* 0x000000a964417220 */ /* 0x040fe20000410000 */
[----:B------:R-:W-:Y:S01]  /*8fc0*/  MOV R169, R251 ;  /* 0x000000fb00a97202 */ /* 0x000fe20000000f00 */
[C---:B------:R-:W-:Y:S02]  /*8fd0*/  FMUL.FTZ R68, R100.reuse, R68 ;  /* 0x0000004464447220 */ /* 0x040fe40000410000 */
[C---:B------:R-:W-:Y:S02]  /*8fe0*/  FMUL.FTZ R69, R100.reuse, R69 ;  /* 0x0000004564457220 */ /* 0x040fe40000410000 */
[C---:B------:R-:W-:Y:S02]  /*8ff0*/  FMUL.FTZ R80, R100.reuse, R80 ;  /* 0x0000005064507220 */ /* 0x040fe40000410000 */
[C---:B------:R-:W-:Y:S02]  /*9000*/  FMUL.FTZ R81, R100.reuse, R81 ;  /* 0x0000005164517220 */ /* 0x040fe40000410000 */
[C---:B------:R-:W-:Y:S02]  /*9010*/  FMUL.FTZ R84, R100.reuse, R84 ;  /* 0x0000005464547220 */ /* 0x040fe40000410000 */
[----:B------:R-:W-:Y:S02]  /*9020*/  FMUL.FTZ R85, R100, R85 ;  /* 0x0000005564557220 */ /* 0x000fe40000410000 */
[----:B------:R-:W-:Y:S02]  /*9030*/  FFMA.FTZ R137, R244, c[0x0][0x2d0], -R182 ;  /* 0x0000b400f4897a23 */ /* 0x000fe400000108b6 */
[C---:B------:R-:W-:Y:S02]  /*9040*/  FMUL.FTZ R96, R100.reuse, R96 ;  /* 0x0000006064607220 */ /* 0x040fe40000410000 */
[----:B------:R-:W-:Y:S02]  /*9050*/  FMUL.FTZ R97, R100, R97 ;  /* 0x0000006164617220 */ /* 0x000fe40000410000 */
[----:B-1----:R-:W-:Y:S02]  /*9060*/  FADD.FTZ R0, -R2, R106 ;  /* 0x0000006a02007221 */ /* 0x002fe40000010100 */
[----:B------:R-:W-:Y:S02]  /*9070*/  FMUL.FTZ R106, R101, c[0x0][0x2d0] ;  /* 0x0000b400656a7a20 */ /* 0x000fe40000410000 */
[----:B------:R-:W-:Y:S02]  /*9080*/  FMUL.FTZ R0, R0, c[0x0][0x2d0] ;  /* 0x0000b40000007a20 */ /* 0x000fe40000410000 */
[C---:B--2---:R-:W-:Y:S01]  /*9090*/  FMUL.FTZ R6, R3.reuse, R110 ;  /* 0x0000006e03067220 */ /* 0x044fe20000410000 */
[----:B------:R-:W-:Y:S01]  /*90a0*/  FSEL R106, R106, RZ, P0 ;  /* 0x000000ff6a6a7208 */ /* 0x000fe20000000000 */
[----:B------:R1:W2:Y:S01]  /*90b0*/  MUFU.EX2 R2, R0 ;  /* 0x0000000000027308 */ /* 0x0002a20000000800 */
[C---:B------:R-:W-:Y:S02]  /*90c0*/  FMUL.FTZ R18, R3.reuse, R122 ;  /* 0x0000007a03127220 */ /* 0x040fe40000410000 */
[----:B------:R-:W-:Y:S02]  /*90d0*/  FMUL.FTZ R19, R3, R123 ;  /* 0x0000007b03137220 */ /* 0x000fe40000410000 */
[--C-:B------:R-:W-:Y:S01]  /*90e0*/  FFMA.FTZ R4, R21, c[0x0][0x2d0], -R106.reuse ;  /* 0x0000b40015047a23 */ /* 0x100fe2000001086a */
[----:B------:R-:W-:Y:S01]  /*90f0*/  LDSM.16.MT88.4 R120, [R202+0x400] ;  /* 0x00040000ca78783b */ /* 0x000fe20000004200 */
        /* <DEDUP_REMOVED lines=8> */
[----:B------:R-:W-:Y:S02]  /*9180*/  FMUL.FTZ R87, R3, R87 ;  /* 0x0000005703577220 */ /* 0x000fe40000410000 */
[--C-:B------:R-:W-:Y:S02]  /*9190*/  FFMA.FTZ R138, R241, c[0x0][0x2d0], -R106.reuse ;  /* 0x0000b400f18a7a23 */ /* 0x100fe4000001086a */
[--C-:B-1----:R-:W-:Y:S02]  /*91a0*/  FFMA.FTZ R0, R20, c[0x0][0x2d0], -R106.reuse ;  /* 0x0000b40014007a23 */ /* 0x102fe4000001086a */
[C---:B--2---:R-:W-:Y:S02]  /*91b0*/  FMUL.FTZ R8, R2.reuse, R112 ;  /* 0x0000007002087220 */ /* 0x044fe40000410000 */
[----:B------:R-:W1:Y:S01]  /*91c0*/  MUFU.EX2 R252, R0 ;  /* 0x0000000000fc7308 */ /* 0x000e620000000800 */
[C---:B------:R-:W-:Y:S02]  /*91d0*/  FMUL.FTZ R9, R2.reuse, R113 ;  /* 0x0000007102097220 */ /* 0x040fe40000410000 */
[----:B------:R-:W-:Y:S01]  /*91e0*/  FMUL.FTZ R12, R2, R116 ;  /* 0x00000074020c7220 */ /* 0x000fe20000410000 */
[----:B------:R-:W-:Y:S01]  /*91f0*/  MOV R116, R57 ;  /* 0x0000003900747202 */ /* 0x000fe20000000f00 */
[--C-:B---3--:R-:W-:Y:S02]  /*9200*/  FFMA.FTZ R4, R24, c[0x0][0x2d0], -R106.reuse ;  /* 0x0000b40018047a23 */ /* 0x108fe4000001086a */
[C---:B------:R-:W-:Y:S01]  /*9210*/  FMUL.FTZ R13, R2.reuse, R117 ;  /* 0x00000075020d7220 */ /* 0x040fe20000410000 */
[----:B------:R-:W-:Y:S01]  /*9220*/  MOV R117, R51 ;  /* 0x0000003300757202 */ /* 0x000fe20000000f00 */
[C---:B------:R-:W-:Y:S01]  /*9230*/  FMUL.FTZ R24, R2.reuse, R128 ;  /* 0x0000008002187220 */ /* 0x040fe20000410000 */
[----:B------:R2:W-:Y:S01]  /*9240*/  MUFU.EX2 R105, R4 ;  /* 0x0000000400697308 */ /* 0x0005e20000000800 */
[C---:B------:R-:W-:Y:S02]  /*9250*/  FMUL.FTZ R25, R2.reuse, R129 ;  /* 0x0000008102197220 */ /* 0x040fe40000410000 */
[C---:B------:R-:W-:Y:S02]  /*9260*/  FMUL.FTZ R28, R2.reuse, R132 ;  /* 0x00000084021c7220 */ /* 0x040fe40000410000 */
[C---:B------:R-:W-:Y:S02]  /*9270*/  FMUL.FTZ R29, R2.reuse, R133 ;  /* 0x00000085021d7220 */ /* 0x040fe40000410000 */
[----:B------:R-:W-:Y:S02]  /*9280*/  FMUL.FTZ R51, R3, R155 ;  /* 0x0000009b03337220 */ /* 0x000fe40000410000 */
[C---:B------:R-:W-:Y:S02]  /*9290*/  FMUL.FTZ R40, R2.reuse, R144 ;  /* 0x0000009002287220 */ /* 0x040fe40000410000 */
[C---:B------:R-:W-:Y:S02]  /*92a0*/  FMUL.FTZ R41, R2.reuse, R145 ;  /* 0x0000009102297220 */ /* 0x040fe40000410000 */
[----:B------:R-:W-:Y:S01]  /*92b0*/  FMUL.FTZ R45, R2, R149 ;  /* 0x00000095022d7220 */ /* 0x000fe20000410000 */
[----:B-1----:R-:W-:Y:S01]  /*92c0*/  F2FP.PACK_AB R177, R32, R252 ;  /* 0x000000fc20b1723e */ /* 0x002fe200000000ff */
[----:B------:R-:W-:Y:S02]  /*92d0*/  FFMA.FTZ R0, R22, c[0x0][0x2d0], -R106 ;  /* 0x0000b40016007a23 */ /* 0x000fe4000001086a */
[----:B------:R-:W1:Y:S01]  /*92e0*/  LDSM.16.MT88.4 R20, [R201] ;  /* 0x00000000c914783b */ /* 0x000e620000004200 */
[C---:B------:R-:W-:Y:S01]  /*92f0*/  FMUL.FTZ R44, R2.reuse, R148 ;  /* 0x00000094022c7220 */ /* 0x040fe20000410000 */
[----:B------:R3:W4:Y:S01]  /*9300*/  MUFU.EX2 R56, R0 ;  /* 0x0000000000387308 */ /* 0x0007220000000800 */
[C---:B------:R-:W-:Y:S02]  /*9310*/  FMUL.FTZ R57, R2.reuse, R161 ;  /* 0x000000a102397220 */ /* 0x040fe40000410000 */
[----:B------:R-:W-:Y:S02]  /*9320*/  FMUL.FTZ R61, R2, R165 ;  /* 0x000000a5023d7220 */ /* 0x000fe40000410000 */
[----:B--2---:R-:W-:Y:S02]  /*9330*/  FMUL.FTZ R4, R100, R108 ;  /* 0x0000006c64047220 */ /* 0x004fe40000410000 */
[C---:B------:R-:W-:Y:S02]  /*9340*/  FMUL.FTZ R72, R2.reuse, R72 ;  /* 0x0000004802487220 */ /* 0x040fe40000410000 */
[C---:B------:R-:W-:Y:S02]  /*9350*/  FMUL.FTZ R73, R2.reuse, R73 ;  /* 0x0000004902497220 */ /* 0x040fe40000410000 */
[C---:B------:R-:W-:Y:S02]  /*9360*/  FMUL.FTZ R76, R2.reuse, R76 ;  /* 0x0000004c024c7220 */ /* 0x040fe40000410000 */
[----:B------:R-:W-:Y:S02]  /*9370*/  FMUL.FTZ R77, R2, R77 ;  /* 0x0000004d024d7220 */ /* 0x000fe40000410000 */
[--C-:B------:R-:W-:Y:S02]  /*9380*/  FFMA.FTZ R132, R199, c[0x0][0x2d0], -R180.reuse ;  /* 0x0000b400c7847a23 */ /* 0x100fe400000108b4 */
[--C-:B------:R-:W-:Y:S02]  /*9390*/  FFMA.FTZ R128, R222, c[0x0][0x2d0], -R181.reuse ;  /* 0x0000b400de807a23 */ /* 0x100fe400000108b5 */
[----:B------:R-:W-:Y:S02]  /*93a0*/  FFMA.FTZ R133, R227, c[0x0][0x2d0], -R181 ;  /* 0x0000b400e3857a23 */ /* 0x000fe400000108b5 */
[----:B------:R-:W-:Y:S02]  /*93b0*/  FFMA.FTZ R129, R193, c[0x0][0x2d0], -R180 ;  /* 0x0000b400c1817a23 */ /* 0x000fe400000108b4 */
[----:B------:R-:W-:Y:S01]  /*93c0*/  FFMA.FTZ R139, R238, c[0x0][0x2d0], -R106 ;  /* 0x0000b400ee8b7a23 */ /* 0x000fe2000001086a */
[----:B---3--:R-:W-:Y:S01]  /*93d0*/  FSEL R0, R101, RZ, P0 ;  /* 0x000000ff65007208 */ /* 0x008fe20000000000 */
[----:B------:R-:W-:Y:S01]  /*93e0*/  MUFU.EX2 R227, R129 ;  /* 0x0000008100e37308 */ /* 0x000fe20000000800 */
[----:B----4-:R-:W-:Y:S01]  /*93f0*/  F2FP.PACK_AB R179, R105, R56 ;  /* 0x0000003869b3723e */ /* 0x010fe200000000ff */
[C---:B------:R-:W-:Y:S01]  /*9400*/  FMUL.FTZ R98, R3.reuse, R98 ;  /* 0x0000006203627220 */ /* 0x040fe20000410000 */
[----:B------:R-:W-:Y:S01]  /*9410*/  MOV R155, R56 ;  /* 0x00000038009b7202 */ /* 0x000fe20000000f00 */
[----:B------:R-:W-:Y:S01]  /*9420*/  FADD.FTZ R0, -R0, R107 ;  /* 0x0000006b00007221 */ /* 0x000fe20000010100 */
[----:B------:R-:W-:Y:S01]  /*9430*/  MOV R107, R7 ;  /* 0x00000007006b7202 */ /* 0x000fe20000000f00 */
[----:B------:R-:W-:Y:S02]  /*9440*/  FMUL.FTZ R7, R3, R111 ;  /* 0x0000006f03077220 */ /* 0x000fe40000410000 */
[----:B------:R-:W-:Y:S01]  /*9450*/  FMUL.FTZ R0, R0, c[0x0][0x2d0] ;  /* 0x0000b40000007a20 */ /* 0x000fe20000410000 */
[----:B------:R-:W2:Y:S01]  /*9460*/  LDSM.16.MT88.4 R108, [R202+0x1000] ;  /* 0x00100000ca6c783b */ /* 0x000ea20000004200 */
[----:B------:R-:W-:Y:S01]  /*9470*/  F2FP.PACK_AB R178, R107, R58 ;  /* 0x0000003a6bb2723e */ /* 0x000fe200000000ff */
[--C-:B------:R-:W-:Y:S02]  /*9480*/  FFMA.FTZ R56, R63, c[0x0][0x2d0], -R181.reuse ;  /* 0x0000b4003f387a23 */ /* 0x100fe400000108b5 */
[-C--:B-1----:R-:W-:Y:S01]  /*9490*/  HMMA.16816.F32 R4, R172, R20.reuse, R4 ;  /* 0x00000014ac04723c */ /* 0x082fe20000001804 */
[----:B------:R-:W1:Y:S04]  /*94a0*/  MUFU.EX2 R0, R0 ;  /* 0x0000000000007308 */ /* 0x000e680000000800 */
[C---:B------:R-:W-:Y:S02]  /*94b0*/  FMUL.FTZ R88, R2.reuse, R88 ;  /* 0x0000005802587220 */ /* 0x040fe40000410000 */
[----:B------:R-:W-:Y:S02]  /*94c0*/  FMUL.FTZ R89, R2, R89 ;  /* 0x0000005902597220 */ /* 0x000fe40000410000 */
[----:B------:R-:W-:Y:S02]  /*94d0*/  FMUL.FTZ R99, R3, R99 ;  /* 0x0000006303637220 */ /* 0x000fe40000410000 */
[----:B------:R3:W-:Y:S01]  /*94e0*/  MUFU.EX2 R149, R56 ;  /* 0x0000003800957308 */ /* 0x0007e20000000800 */
[--C-:B------:R-:W-:Y:S02]  /*94f0*/  FFMA.FTZ R144, R226, c[0x0][0x2d0], -R181.reuse ;  /* 0x0000b400e2907a23 */ /* 0x100fe400000108b5 */
[C---:B------:R-:W-:Y:S02]  /*9500*/  FMUL.FTZ R92, R2.reuse, R92 ;  /* 0x0000005c025c7220 */ /* 0x040fe40000410000 */
[----:B------:R-:W-:Y:S02]  /*9510*/  FMUL.FTZ R93, R2, R93 ;  /* 0x0000005d025d7220 */ /* 0x000fe40000410000 */
[C---:B-1----:R-:W-:Y:S02]  /*9520*/  FMUL.FTZ R10, R0.reuse, R114 ;  /* 0x00000072000a7220 */ /* 0x042fe40000410000 */
[C---:B------:R-:W-:Y:S02]  /*9530*/  FMUL.FTZ R11, R0.reuse, R115 ;  /* 0x00000073000b7220 */ /* 0x040fe40000410000 */
[----:B------:R-:W1:Y:S01]  /*9540*/  LDSM.16.MT88.4 R112, [R201+0x2000] ;  /* 0x00200000c970783b */ /* 0x000e620000004200 */
[C---:B------:R-:W-:Y:S02]  /*9550*/  FMUL.FTZ R14, R0.reuse, R118 ;  /* 0x00000076000e7220 */ /* 0x040fe40000410000 */
[C---:B------:R-:W-:Y:S02]  /*9560*/  FMUL.FTZ R15, R0.reuse, R119 ;  /* 0x00000077000f7220 */ /* 0x040fe40000410000 */
[C---:B------:R-:W-:Y:S04]  /*9570*/  HMMA.16816.F32 R8, R176.reuse, R20, R8 ;  /* 0x00000014b008723c */ /* 0x040fe80000001808 */
[----:B------:R-:W-:Y:S02]  /*9580*/  FMUL.FTZ R26, R0, R130 ;  /* 0x00000082001a7220 */ /* 0x000fe40000410000 */
[--C-:B------:R-:W-:Y:S02]  /*9590*/  FFMA.FTZ R130, R221, c[0x0][0x2d0], -R181.reuse ;  /* 0x0000b400dd827a23 */ /* 0x100fe400000108b5 */
[-C--:B------:R-:W-:Y:S04]  /*95a0*/  HMMA.16816.F32 R12, R176, R22.reuse, R12 ;  /* 0x00000016b00c723c */ /* 0x080fe8000000180c */
[----:B------:R-:W-:Y:S02]  /*95b0*/  FMUL.FTZ R20, R100, R124 ;  /* 0x0000007c64147220 */ /* 0x000fe40000410000 */
[--C-:B------:R-:W-:Y:S02]  /*95c0*/  FFMA.FTZ R124, R194, c[0x0][0x2d0], -R180.reuse ;  /* 0x0000b400c27c7a23 */ /* 0x100fe400000108b4 */
[C---:B------:R-:W-:Y:S01]  /*95d0*/  HMMA.16816.F32 R16, R172.reuse, R22, R16 ;  /* 0x00000016ac10723c */ /* 0x040fe20000001810 */
[----:B------:R-:W-:Y:S03]  /*95e0*/  MUFU.EX2 R194, R133 ;  /* 0x0000008500c27308 */ /* 0x000fe60000000800 */
[----:B------:R-:W-:Y:S02]  /*95f0*/  FMUL.FTZ R21, R100, R125 ;  /* 0x0000007d64157220 */ /* 0x000fe40000410000 */
[----:B------:R-:W-:Y:S02]  /*9600*/  FMUL.FTZ R27, R0, R131 ;  /* 0x00000083001b7220 */ /* 0x000fe40000410000 */
[C---:B------:R-:W-:Y:S03]  /*9610*/  FMUL.FTZ R22, R3.reuse, R126 ;  /* 0x0000007e03167220 */ /* 0x040fe60000410000 */
[----:B------:R-:W-:Y:S01]  /*9620*/  MUFU.EX2 R251, R124 ;  /* 0x0000007c00fb7308 */ /* 0x000fe20000000800 */
[----:B------:R-:W-:Y:S02]  /*9630*/  FMUL.FTZ R23, R3, R127 ;  /* 0x0000007f03177220 */ /* 0x000fe40000410000 */
[--C-:B------:R-:W-:Y:S02]  /*9640*/  FFMA.FTZ R126, R223, c[0x0][0x2d0], -R181.reuse ;  /* 0x0000b400df7e7a23 */ /* 0x100fe400000108b5 */
[--C-:B------:R-:W-:Y:S02]  /*9650*/  FFMA.FTZ R131, R198, c[0x0][0x2d0], -R180.reuse ;  /* 0x0000b400c6837a23 */ /* 0x100fe400000108b4 */
[--C-:B------:R-:W-:Y:S01]  /*9660*/  FFMA.FTZ R125, R195, c[0x0][0x2d0], -R180.reuse ;  /* 0x0000b400c37d7a23 */ /* 0x100fe200000108b4 */
[-C--:B------:R-:W-:Y:S02]  /*9670*/  HMMA.16816.F32 R20, R172, R36.reuse, R20 ;  /* 0x00000024ac14723c */ /* 0x080fe40000001814 */
[----:B------:R-:W-:Y:S01]  /*9680*/  MUFU.EX2 R223, R132 ;  /* 0x0000008400df7308 */ /* 0x000fe20000000800 */
[----:B------:R-:W-:Y:S02]  /*9690*/  FFMA.FTZ R127, R220, c[0x0][0x2d0], -R180 ;  /* 0x0000b400dc7f7a23 */ /* 0x000fe400000108b4 */
[C---:B------:R-:W-:Y:S01]  /*96a0*/  FMUL.FTZ R30, R0.reuse, R134 ;  /* 0x00000086001e7220 */ /* 0x040fe20000410000 */
[----:B------:R-:W-:Y:S01]  /*96b0*/  MOV R134, R31 ;  /* 0x0000001f00867202 */ /* 0x000fe20000000f00 */
[----:B------:R-:W-:Y:S01]  /*96c0*/  FMUL.FTZ R31, R0, R135 ;  /* 0x00000087001f7220 */ /* 0x000fe20000410000 */
[C---:B------:R-:W-:Y:S04]  /*96d0*/  HMMA.16816.F32 R24, R176.reuse, R36, R24 ;  /* 0x00000024b018723c */ /* 0x040fe80000001818 */
[----:B------:R-:W-:Y:S01]  /*96e0*/  MOV R135, R32 ;  /* 0x0000002000877202 */ /* 0x000fe20000000f00 */
[----:B------:R-:W-:Y:S01]  /*96f0*/  MUFU.EX2 R220, R130 ;  /* 0x0000008200dc7308 */ /* 0x000fe20000000800 */
[C---:B------:R-:W-:Y:S02]  /*9700*/  FMUL.FTZ R32, R100.reuse, R136 ;  /* 0x0000008864207220 */ /* 0x040fe40000410000 */
[-C--:B------:R-:W-:Y:S04]  /*9710*/  HMMA.16816.F32 R28, R176, R38.reuse, R28 ;  /* 0x00000026b01c723c */ /* 0x080fe8000000181c */
[C---:B------:R-:W-:Y:S02]  /*9720*/  FMUL.FTZ R36, R100.reuse, R140 ;  /* 0x0000008c64247220 */ /* 0x040fe40000410000 */
[----:B------:R-:W-:Y:S02]  /*9730*/  FMUL.FTZ R37, R100, R141 ;  /* 0x0000008d64257220 */ /* 0x000fe40000410000 */
[C---:B------:R-:W-:Y:S01]  /*9740*/  HMMA.16816.F32 R32, R172.reuse, R38, R32 ;  /* 0x00000026ac20723c */ /* 0x040fe20000001820 */
[----:B------:R-:W4:Y:S03]  /*9750*/  LDL.LU R141, [R1+0x28] ;  /* 0x00002800018d7983 */ /* 0x000f260000300800 */
[C---:B------:R-:W-:Y:S01]  /*9760*/  FMUL.FTZ R46, R0.reuse, R150 ;  /* 0x00000096002e7220 */ /* 0x040fe20000410000 */
[----:B------:R-:W5:Y:S01]  /*9770*/  LDL.LU R140, [R1+0x24] ;  /* 0x00002400018c7983 */ /* 0x000f620000300800 */
[----:B------:R1:W-:Y:S01]  /*9780*/  MUFU.EX2 R150, R48 ;  /* 0x0000003000967308 */ /* 0x0003e20000000800 */
[C---:B------:R-:W-:Y:S01]  /*9790*/  FMUL.FTZ R38, R3.reuse, R142 ;  /* 0x0000008e03267220 */ /* 0x040fe20000410000 */
[----:B------:R-:W-:Y:S01]  /*97a0*/  MOV R142, R250 ;  /* 0x000000fa008e7202 */ /* 0x000fe20000000f00 */
[----:B------:R-:W-:Y:S03]  /*97b0*/  FMUL.FTZ R39, R3, R143 ;  /* 0x0000008f03277220 */ /* 0x000fe60000410000 */
[----:B------:R-:W-:Y:S02]  /*97c0*/  FFMA.FTZ R136, R245, c[0x0][0x2d0], -R182 ;  /* 0x0000b400f5887a23 */ /* 0x000fe400000108b6 */
[C---:B------:R-:W-:Y:S02]  /*97d0*/  FMUL.FTZ R42, R0.reuse, R146 ;  /* 0x00000092002a7220 */ /* 0x040fe40000410000 */
[-C--:B------:R-:W-:Y:S01]  /*97e0*/  HMMA.16816.F32 R36, R172, R52.reuse, R36 ;  /* 0x00000034ac24723c */ /* 0x080fe20000001824 */
[----:B------:R2:W-:Y:S02]  /*97f0*/  MUFU.EX2 R146, R60 ;  /* 0x0000003c00927308 */ /* 0x0005e40000000800 */
[C---:B------:R-:W-:Y:S02]  /*9800*/  FMUL.FTZ R43, R0.reuse, R147 ;  /* 0x00000093002b7220 */ /* 0x040fe40000410000 */
[----:B------:R-:W-:Y:S01]  /*9810*/  FMUL.FTZ R47, R0, R151 ;  /* 0x00000097002f7220 */ /* 0x000fe20000410000 */
[----:B------:R-:W-:Y:S01]  /*9820*/  MOV R151, R105 ;  /* 0x0000006900977202 */ /* 0x000fe20000000f00 */
[--C-:B------:R-:W-:Y:S01]  /*9830*/  FFMA.FTZ R105, R183, c[0x0][0x2d0], -R181.reuse ;  /* 0x0000b400b7697a23 */ /* 0x100fe200000108b5 */
[----:B------:R-:W-:Y:S01]  /*9840*/  MOV R183, R248 ;  /* 0x000000f800b77202 */ /* 0x000fe20000000f00 */
[----:B---3--:R-:W-:Y:S01]  /*9850*/  FMUL.FTZ R56, R2, R160 ;  /* 0x000000a002387220 */ /* 0x008fe20000410000 */
[C---:B------:R-:W-:Y:S01]  /*9860*/  HMMA.16816.F32 R40, R176.reuse, R52, R40 ;  /* 0x00000034b028723c */ /* 0x040fe20000001828 */
[----:B------:R-:W-:Y:S03]  /*9870*/  MUFU.EX2 R250, R125 ;  /* 0x0000007d00fa7308 */ /* 0x000fe60000000800 */
[C---:B------:R-:W-:Y:S02]  /*9880*/  FMUL.FTZ R59, R0.reuse, R163 ;  /* 0x000000a3003b7220 */ /* 0x040fe40000410000 */
[----:B------:R-:W-:Y:S02]  /*9890*/  FMUL.FTZ R62, R0, R166 ;  /* 0x000000a6003e7220 */ /* 0x000fe40000410000 */
[-C--:B------:R-:W-:Y:S03]  /*98a0*/  HMMA.16816.F32 R44, R176, R54.reuse, R44 ;  /* 0x00000036b02c723c */ /* 0x080fe6000000182c */
[----:B------:R3:W-:Y:S01]  /*98b0*/  MUFU.EX2 R160, R105 ;  /* 0x0000006900a07308 */ /* 0x0007e20000000800 */
[C---:B-1----:R-:W-:Y:S01]  /*98c0*/  FMUL.FTZ R48, R100.reuse, R152 ;  /* 0x0000009864307220 */ /* 0x042fe20000410000 */
[----:B------:R-:W-:Y:S01]  /*98d0*/  MOV R152, R49 ;  /* 0x0000003100987202 */ /* 0x000fe20000000f00 */
[----:B------:R-:W-:Y:S01]  /*98e0*/  FMUL.FTZ R49, R100, R153 ;  /* 0x0000009964317220 */ /* 0x000fe20000410000 */
[----:B------:R-:W-:Y:S01]  /*98f0*/  MOV R153, R50 ;  /* 0x0000003200997202 */ /* 0x000fe20000000f00 */
[----:B------:R-:W-:Y:S01]  /*9900*/  FMUL.FTZ R50, R3, R154 ;  /* 0x0000009a03327220 */ /* 0x000fe20000410000 */
[----:B------:R-:W-:Y:S03]  /*9910*/  MOV R154, R58 ;  /* 0x0000003a009a7202 */ /* 0x000fe60000000f00 */
[--C-:B--2---:R-:W-:Y:S01]  /*9920*/  FFMA.FTZ R60, R66, c[0x0][0x2d0], -R180.reuse ;  /* 0x0000b400423c7a23 */ /* 0x104fe200000108b4 */
[----:B------:R-:W-:Y:S01]  /*9930*/  MUFU.EX2 R248, R126 ;  /* 0x0000007e00f87308 */ /* 0x000fe20000000800 */
[----:B------:R-:W-:Y:S01]  /*9940*/  FMUL.FTZ R53, R100, R157 ;  /* 0x0000009d64357220 */ /* 0x000fe20000410000 */
[C---:B------:R-:W-:Y:S04]  /*9950*/  HMMA.16816.F32 R48, R172.reuse, R54, R48 ;  /* 0x00000036ac30723c */ /* 0x040fe80000001830 */
[--C-:B------:R-:W-:Y:S02]  /*9960*/  FFMA.FTZ R52, R64, c[0x0][0x2d0], -R180.reuse ;  /* 0x0000b40040347a23 */ /* 0x100fe400000108b4 */
[--C-:B------:R-:W-:Y:S02]  /*9970*/  FFMA.FTZ R64, R67, c[0x0][0x2d0], -R180.reuse ;  /* 0x0000b40043407a23 */ /* 0x100fe400000108b4 */
[C---:B------:R-:W-:Y:S01]  /*9980*/  FMUL.FTZ R55, R3.reuse, R159 ;  /* 0x0000009f03377220 */ /* 0x040fe20000410000 */
[----:B------:R1:W-:Y:S03]  /*9990*/  MUFU.EX2 R145, R52 ;  /* 0x0000003400917308 */ /* 0x0003e60000000800 */
[--C-:B---3--:R-:W-:Y:S02]  /*99a0*/  FFMA.FTZ R105, R184, c[0x0][0x2d0], -R181.reuse ;  /* 0x0000b400b8697a23 */ /* 0x108fe400000108b5 */
[C---:B------:R-:W-:Y:S02]  /*99b0*/  FMUL.FTZ R54, R3.reuse, R158 ;  /* 0x0000009e03367220 */ /* 0x040fe40000410000 */
[C---:B------:R-:W-:Y:S02]  /*99c0*/  FMUL.FTZ R58, R0.reuse, R162 ;  /* 0x000000a2003a7220 */ /* 0x040fe40000410000 */
[C---:B------:R-:W-:Y:S01]  /*99d0*/  FMUL.FTZ R63, R0.reuse, R167 ;  /* 0x000000a7003f7220 */ /* 0x040fe20000410000 */
[----:B------:R2:W3:Y:S01]  /*99e0*/  MUFU.EX2 R159, R60 ;  /* 0x0000003c009f7308 */ /* 0x0004e20000000800 */
[C---:B------:R-:W-:Y:S01]  /*99f0*/  FMUL.FTZ R67, R3.reuse, R171 ;  /* 0x000000ab03437220 */ /* 0x040fe20000410000 */
[----:B------:R-:W-:Y:S01]  /*9a00*/  MOV R167, R116 ;  /* 0x0000007400a77202 */ /* 0x000fe20000000f00 */
[----:B------:R-:W-:Y:S01]  /*9a10*/  FMUL.FTZ R66, R3, R170 ;  /* 0x000000aa03427220 */ /* 0x000fe20000410000 */
[----:B------:R-:W5:Y:S01]  /*9a20*/  LDL.LU R171, [R1+0x2c] ;  /* 0x00002c0001ab7983 */ /* 0x000f620000300800 */
[C---:B------:R-:W-:Y:S01]  /*9a30*/  FMUL.FTZ R74, R0.reuse, R74 ;  /* 0x0000004a004a7220 */ /* 0x040fe20000410000 */
[----:B------:R-:W-:Y:S01]  /*9a40*/  MOV R170, R249 ;  /* 0x000000f900aa7202 */ /* 0x000fe20000000f00 */
[C---:B------:R-:W-:Y:S01]  /*9a50*/  FMUL.FTZ R75, R0.reuse, R75 ;  /* 0x0000004b004b7220 */ /* 0x040fe20000410000 */
[----:B------:R-:W5:Y:S01]  /*9a60*/  LDL.LU R184, [R1+0x20] ;  /* 0x0000200001b87983 */ /* 0x000f620000300800 */
[C---:B------:R-:W-:Y:S01]  /*9a70*/  FMUL.FTZ R78, R0.reuse, R78 ;  /* 0x0000004e004e7220 */ /* 0x040fe20000410000 */
[----:B------:R3:W-:Y:S01]  /*9a80*/  MUFU.EX2 R163, R64 ;  /* 0x0000004000a37308 */ /* 0x0007e20000000800 */
[C---:B------:R-:W-:Y:S02]  /*9a90*/  FMUL.FTZ R79, R0.reuse, R79 ;  /* 0x0000004f004f7220 */ /* 0x040fe40000410000 */
[----:B------:R-:W-:Y:S02]  /*9aa0*/  FMUL.FTZ R90, R0, R90 ;  /* 0x0000005a005a7220 */ /* 0x000fe40000410000 */
[----:B-1----:R-:W-:Y:S01]  /*9ab0*/  FMUL.FTZ R52, R100, R156 ;  /* 0x0000009c64347220 */ /* 0x002fe20000410000 */
[----:B------:R-:W-:Y:S01]  /*9ac0*/  MOV R156, R107 ;  /* 0x0000006b009c7202 */ /* 0x000fe20000000f00 */
[C---:B------:R-:W-:Y:S02]  /*9ad0*/  FMUL.FTZ R91, R0.reuse, R91 ;  /* 0x0000005b005b7220 */ /* 0x040fe40000410000 */
[C---:B------:R-:W-:Y:S01]  /*9ae0*/  FMUL.FTZ R94, R0.reuse, R94 ;  /* 0x0000005e005e7220 */ /* 0x040fe20000410000 */
[----:B------:R1:W-:Y:S01]  /*9af0*/  MUFU.EX2 R249, R127 ;  /* 0x0000007f00f97308 */ /* 0x0003e20000000800 */
[----:B------:R-:W-:Y:S01]  /*9b00*/  FMUL.FTZ R95, R0, R95 ;  /* 0x0000005f005f7220 */ /* 0x000fe20000410000 */
[-C--:B------:R-:W-:Y:S03]  /*9b10*/  HMMA.16816.F32 R52, R172, R108.reuse, R52 ;  /* 0x0000006cac34723c */ /* 0x080fe60000001834 */
[----:B--2---:R-:W-:Y:S02]  /*9b20*/  FMUL.FTZ R60, R2, R164 ;  /* 0x000000a4023c7220 */ /* 0x004fe40000410000 */
[----:B------:R-:W-:Y:S02]  /*9b30*/  FFMA.FTZ R107, R224, c[0x0][0x2d0], -R181 ;  /* 0x0000b400e06b7a23 */ /* 0x000fe400000108b5 */
[--C-:B------:R-:W-:Y:S01]  /*9b40*/  FFMA.FTZ R143, R197, c[0x0][0x2d0], -R180.reuse ;  /* 0x0000b400c58f7a23 */ /* 0x100fe200000108b4 */
[C---:B------:R-:W-:Y:S01]  /*9b50*/  HMMA.16816.F32 R56, R176.reuse, R108, R56 ;  /* 0x0000006cb038723c */ /* 0x040fe20000001838 */
[----:B------:R2:W-:Y:S03]  /*9b60*/  MUFU.EX2 R164, R105 ;  /* 0x0000006900a47308 */ /* 0x0005e60000000800 */
[----:B------:R-:W-:Y:S02]  /*9b70*/  FFMA.FTZ R180, R196, c[0x0][0x2d0], -R180 ;  /* 0x0000b400c4b47a23 */ /* 0x000fe400000108b4 */
[----:B---3--:R-:W-:Y:S01]  /*9b80*/  FMUL.FTZ R64, R100, R168 ;  /* 0x000000a864407220 */ /* 0x008fe20000410000 */
[----:B------:R-:W-:Y:S01]  /*9b90*/  MOV R168, R117 ;  /* 0x0000007500a87202 */ /* 0x000fe20000000f00 */
[-C--:B------:R-:W-:Y:S03]  /*9ba0*/  HMMA.16816.F32 R60, R176, R110.reuse, R60 ;  /* 0x0000006eb03c723c */ /* 0x080fe6000000183c */
[----:B------:R-:W-:Y:S01]  /*9bb0*/  MUFU.EX2 R224, R131 ;  /* 0x0000008300e07308 */ /* 0x000fe20000000800 */
[----:B-1----:R-:W-:Y:S04]  /*9bc0*/  LDSM.16.MT88.4 R124, [R202+0x800] ;  /* 0x00080000ca7c783b */ /* 0x002fe80000004200 */
[C---:B------:R-:W-:Y:S05]  /*9bd0*/  HMMA.16816.F32 R64, R172.reuse, R110, R64 ;  /* 0x0000006eac40723c */ /* 0x040fea0000001840 */
[----:B------:R1:W-:Y:S01]  /*9be0*/  MUFU.EX2 R226, R107 ;  /* 0x0000006b00e27308 */ /* 0x0003e20000000800 */
[----:B------:R-:W3:Y:S02]  /*9bf0*/  LDSM.16.MT88.4 R108, [R202+0x2000] ;  /* 0x00200000ca6c783b */ /* 0x000ee40000004200 */
[-C--:B------:R-:W-:Y:S04]  /*9c00*/  HMMA.16816.F32 R68, R172, R112.reuse, R68 ;  /* 0x00000070ac44723c */ /* 0x080fe80000001844 */
[--C-:B--2---:R-:W-:Y:S01]  /*9c10*/  FFMA.FTZ R105, R185, c[0x0][0x2d0], -R182.reuse ;  /* 0x0000b400b9697a23 */ /* 0x104fe200000108b6 */
[----:B------:R-:W-:Y:S02]  /*9c20*/  MOV R185, R247 ;  /* 0x000000f700b97202 */ /* 0x000fe40000000f00 */
[----:B------:R-:W-:Y:S01]  /*9c30*/  MUFU.EX2 R193, R143 ;  /* 0x0000008f00c17308 */ /* 0x000fe20000000800 */
[C---:B------:R-:W-:Y:S08]  /*9c40*/  HMMA.16816.F32 R72, R176.reuse, R112, R72 ;  /* 0x00000070b048723c */ /* 0x040ff00000001848 */
[-C--:B------:R-:W-:Y:S01]  /*9c50*/  HMMA.16816.F32 R76, R176, R114.reuse, R76 ;  /* 0x00000072b04c723c */ /* 0x080fe2000000184c */
[----:B------:R2:W2:Y:S03]  /*9c60*/  MUFU.EX2 R148, R105 ;  /* 0x0000006900947308 */ /* 0x0004a60000000800 */
[--C-:B-1----:R-:W-:Y:S01]  /*9c70*/  FFMA.FTZ R107, R246, c[0x0][0x2d0], -R182.reuse ;  /* 0x0000b400f66b7a23 */ /* 0x102fe200000108b6 */
[----:B------:R-:W-:Y:S03]  /*9c80*/  MOV R246, R159 ;  /* 0x0000009f00f67202 */ /* 0x000fe60000000f00 */
[C---:B------:R-:W-:Y:S01]  /*9c90*/  HMMA.16816.F32 R80, R172.reuse, R114, R80 ;  /* 0x00000072ac50723c */ /* 0x040fe20000001850 */
[----:B------:R-:W1:Y:S07]  /*9ca0*/  LDSM.16.MT88.4 R112, [R201+0x400] ;  /* 0x00040000c970783b */ /* 0x000e6e0000004200 */
[-C--:B---3--:R-:W-:Y:S04]  /*9cb0*/  HMMA.16816.F32 R84, R172, R108.reuse, R84 ;  /* 0x0000006cac54723c */ /* 0x088fe80000001854 */
[--C-:B--2---:R-:W-:Y:S01]  /*9cc0*/  FFMA.FTZ R105, R186, c[0x0][0x2d0], -R182.reuse ;  /* 0x0000b400ba697a23 */ /* 0x104fe200000108b6 */
[----:B------:R-:W-:Y:S03]  /*9cd0*/  MOV R238, R148 ;  /* 0x0000009400ee7202 */ /* 0x000fe60000000f00 */
[----:B------:R2:W3:Y:S01]  /*9ce0*/  MUFU.EX2 R157, R105 ;  /* 0x00000069009d7308 */ /* 0x0004e20000000800 */
[C---:B------:R-:W-:Y:S07]  /*9cf0*/  HMMA.16816.F32 R88, R176.reuse, R108, R88 ;  /* 0x0000006cb058723c */ /* 0x040fee0000001858 */
[----:B------:R-:W-:Y:S01]  /*9d00*/  F2FP.PACK_AB R108, R145, R150 ;  /* 0x00000096916c723e */ /* 0x000fe200000000ff */
[-C--:B------:R-:W-:Y:S04]  /*9d10*/  HMMA.16816.F32 R92, R176, R110.reuse, R92 ;  /* 0x0000006eb05c723c */ /* 0x080fe8000000185c */
[----:B------:R-:W-:Y:S03]  /*9d20*/  F2FP.PACK_AB R109, R146, R149 ;  /* 0x00000095926d723e */ /* 0x000fe600000000ff */
[----:B------:R-:W-:Y:S01]  /*9d30*/  MOV R178, R155 ;  /* 0x0000009b00b27202 */ /* 0x000fe20000000f00 */
[----:B------:R-:W-:Y:S04]  /*9d40*/  HMMA.16816.F32 R96, R172, R110, R96 ;  /* 0x0000006eac60723c */ /* 0x000fe80000001860 */
[----:B------:R-:W-:Y:S02]  /*9d50*/  MOV R179, R168 ;  /* 0x000000a800b37202 */ /* 0x000fe40000000f00 */
[----:B------:R-:W-:Y:S01]  /*9d60*/  MOV R168, R154 ;  /* 0x0000009a00a87202 */ /* 0x000fe20000000f00 */
[--C-:B--2---:R-:W-:Y:S01]  /*9d70*/  FFMA.FTZ R105, R187, c[0x0][0x2d0], -R182.reuse ;  /* 0x0000b400bb697a23 */ /* 0x104fe200000108b6 */
[----:B------:R-:W-:Y:S01]  /*9d80*/  F2FP.PACK_AB R110, R163, R159 ;  /* 0x0000009fa36e723e */ /* 0x000fe200000000ff */
[----:B------:R-:W-:Y:S03]  /*9d90*/  MUFU.EX2 R187, R137 ;  /* 0x0000008900bb7308 */ /* 0x000fe60000000800 */
[----:B------:R-:W-:Y:S02]  /*9da0*/  F2FP.PACK_AB R111, R164, R160 ;  /* 0x000000a0a46f723e */ /* 0x000fe400000000ff */
[----:B---3--:R-:W-:Y:S02]  /*9db0*/  F2FP.PACK_AB R116, R157, R148 ;  /* 0x000000949d74723e */ /* 0x008fe400000000ff */
[----:B------:R-:W-:Y:S02]  /*9dc0*/  F2FP.PACK_AB R172, R224, R223 ;  /* 0x000000dfe0ac723e */ /* 0x000fe400000000ff */
[----:B------:R-:W-:Y:S01]  /*9dd0*/  F2FP.PACK_AB R173, R194, R220 ;  /* 0x000000dcc2ad723e */ /* 0x000fe200000000ff */
[-C--:B-1----:R-:W-:Y:S01]  /*9de0*/  HMMA.16816.F32 R4, R108, R112.reuse, R4 ;  /* 0x000000706c04723c */ /* 0x082fe20000001804 */
[----:B------:R1:W-:Y:S04]  /*9df0*/  MUFU.EX2 R161, R105 ;  /* 0x0000006900a17308 */ /* 0x0003e80000000800 */
[----:B------:R-:W-:Y:S01]  /*9e00*/  MOV R244, R157 ;  /* 0x0000009d00f47202 */ /* 0x000fe20000000f00 */
[----:B-1----:R-:W-:Y:S05]  /*9e10*/  FFMA.FTZ R105, R188, c[0x0][0x2d0], -R182 ;  /* 0x0000b400bc697a23 */ /* 0x002fea00000108b6 */
[----:B------:R-:W-:Y:S10]  /*9e20*/  MUFU.EX2 R188, R136 ;  /* 0x0000008800bc7308 */ /* 0x000ff40000000800 */
[----:B------:R1:W2:Y:S02]  /*9e30*/  MUFU.EX2 R165, R105 ;  /* 0x0000006900a57308 */ /* 0x0002a40000000800 */
[--C-:B-1----:R-:W-:Y:S01]  /*9e40*/  FFMA.FTZ R105, R189, c[0x0][0x2d0], -R106.reuse ;  /* 0x0000b400bd697a23 */ /* 0x102fe2000001086a */
[----:B--2---:R-:W-:Y:S07]  /*9e50*/  F2FP.PACK_AB R118, R165, R161 ;  /* 0x000000a1a576723e */ /* 0x004fee00000000ff */
[----:B------:R-:W1:Y:S10]  /*9e60*/  MUFU.EX2 R189, R107 ;  /* 0x0000006b00bd7308 */ /* 0x000e740000000800 */
[----:B------:R2:W3:Y:S01]  /*9e70*/  MUFU.EX2 R147, R105 ;  /* 0x0000006900937308 */ /* 0x0004e20000000800 */
[----:B-1----:R-:W-:Y:S01]  /*9e80*/  F2FP.PACK_AB R176, R188, R189 ;  /* 0x000000bdbcb0723e */ /* 0x002fe200000000ff */
[----:B--2---:R-:W-:Y:S01]  /*9e90*/  FFMA.FTZ R105, R190, c[0x0][0x2d0], -R106 ;  /* 0x0000b400be697a23 */ /* 0x004fe2000001086a */
[----:B---3--:R-:W-:Y:S01]  /*9ea0*/  MOV R241, R147 ;  /* 0x0000009300f17202 */ /* 0x008fe20000000f00 */
[----:B----4-:R-:W-:Y:S01]  /*9eb0*/  FFMA.FTZ R141, R2, R141, R170 ;  /* 0x0000008d028d7223 */ /* 0x010fe200000100aa */
[----:B------:R-:W-:Y:S05]  /*9ec0*/  MOV R170, R152 ;  /* 0x0000009800aa7202 */ /* 0x000fea0000000f00 */
[----:B------:R1:W2:Y:S01]  /*9ed0*/  MUFU.EX2 R158, R105 ;  /* 0x00000069009e7308 */ /* 0x0002a20000000800 */
[----:B------:R-:W-:Y:S01]  /*9ee0*/  MOV R152, R135 ;  /* 0x0000008700987202 */ /* 0x000fe20000000f00 */
[----:B-----5:R-:W-:Y:S01]  /*9ef0*/  FFMA.FTZ R140, R0, R140, R252 ;  /* 0x0000008c008c7223 */ /* 0x020fe200000100fc */
[----:B------:R-:W-:Y:S01]  /*9f00*/  MOV R252, R151 ;  /* 0x0000009700fc7202 */ /* 0x000fe20000000f00 */
[--C-:B-1----:R-:W-:Y:S01]  /*9f10*/  FFMA.FTZ R105, R191, c[0x0][0x2d0], -R106.reuse ;  /* 0x0000b400bf697a23 */ /* 0x102fe2000001086a */
[----:B--2---:R-:W-:Y:S05]  /*9f20*/  F2FP.PACK_AB R117, R158, R147 ;  /* 0x000000939e75723e */ /* 0x004fea00000000ff */
[----:B------:R-:W-:Y:S01]  /*9f30*/  MUFU.EX2 R191, R144 ;  /* 0x0000009000bf7308 */ /* 0x000fe20000000800 */
[----:B------:R-:W-:Y:S09]  /*9f40*/  MOV R245, R158 ;  /* 0x0000009e00f57202 */ /* 0x000ff20000000f00 */
[----:B------:R1:W-:Y:S02]  /*9f50*/  MUFU.EX2 R162, R105 ;  /* 0x0000006900a27308 */ /* 0x0003e40000000800 */
[----:B-1----:R-:W-:Y:S08]  /*9f60*/  FFMA.FTZ R105, R192, c[0x0][0x2d0], -R106 ;  /* 0x0000b400c0697a23 */ /* 0x002ff0000001086a */
[----:B------:R-:W1:Y:S01]  /*9f70*/  MUFU.EX2 R192, R180 ;  /* 0x000000b400c07308 */ /* 0x000e620000000800 */
[----:B------:R-:W-:Y:S09]  /*9f80*/  FFMA.FTZ R3, R3, R171, R183 ;  /* 0x000000ab03037223 */ /* 0x000ff200000100b7 */
[----:B------:R2:W3:Y:S01]  /*9f90*/  MUFU.EX2 R166, R105 ;  /* 0x0000006900a67308 */ /* 0x0004e20000000800 */
[----:B------:R-:W-:Y:S01]  /*9fa0*/  FADD.FTZ R2, R169, R3 ;  /* 0x00000003a9027221 */ /* 0x000fe20000010000 */
[----:B------:R-:W-:Y:S01]  /*9fb0*/  MOV R169, R153 ;  /* 0x0000009900a97202 */ /* 0x000fe20000000f00 */
[----:B------:R-:W-:Y:S01]  /*9fc0*/  FFMA.FTZ R100, R100, R184, R185 ;  /* 0x000000b864647223 */ /* 0x000fe200000100b9 */
[----:B------:R-:W-:Y:S02]  /*9fd0*/  MOV R153, R134 ;  /* 0x0000008600997202 */ /* 0x000fe40000000f00 */
[----:B------:R-:W-:Y:S01]  /*9fe0*/  LDSM.16.MT88.4 R132, [R201+0x2800] ;  /* 0x00280000c984783b */ /* 0x000fe20000004200 */
[----:B------:R-:W-:Y:S02]  /*9ff0*/  FADD.FTZ R2, R169, R2 ;  /* 0x00000002a9027221 */ /* 0x000fe40000010000 */
[----:B------:R-:W-:Y:S01]  /*a000*/  FADD.FTZ R0, R153, R141 ;  /* 0x0000008d99007221 */ /* 0x000fe20000010000 */
[----:B------:R-:W-:Y:S01]  /*a010*/  MUFU.EX2 R185, R138 ;  /* 0x0000008a00b97308 */ /* 0x000fe20000000800 */
[----:B------:R-:W-:Y:S02]  /*a020*/  FADD.FTZ R142, R142, R100 ;  /* 0x000000648e8e7221 */ /* 0x000fe40000010000 */
[----:B------:R-:W-:Y:S01]  /*a030*/  FADD.FTZ R100, R152, R140 ;  /* 0x0000008c98647221 */ /* 0x000fe20000010000 */
[----:B-1----:R-:W-:Y:S01]  /*a040*/  F2FP.PACK_AB R174, R192, R193 ;  /* 0x000000c1c0ae723e */ /* 0x002fe200000000ff */
[----:B------:R-:W-:Y:S01]  /*a050*/  LDSM.16.MT88.4 R152, [R201+0x1c00] ;  /* 0x001c0000c998783b */ /* 0x000fe20000004200 */
[----:B------:R-:W-:Y:S04]  /*a060*/  FADD.FTZ R3, R170, R142 ;  /* 0x0000008eaa037221 */ /* 0x000fe80000010000 */
[----:B------:R1:W4:Y:S01]  /*a070*/  MUFU.EX2 R184, R139 ;  /* 0x0000008b00b87308 */ /* 0x0003220000000800 */
[----:B------:R-:W-:Y:S02]  /*a080*/  FADD.FTZ R3, R179, R3 ;  /* 0x00000003b3037221 */ /* 0x000fe40000010000 */
[--C-:B--2---:R-:W-:Y:S01]  /*a090*/  FFMA.FTZ R105, R225, c[0x0][0x2d0], -R181.reuse ;  /* 0x0000b400e1697a23 */ /* 0x104fe200000108b5 */
[----:B---3--:R-:W-:Y:S01]  /*a0a0*/  F2FP.PACK_AB R119, R166, R162 ;  /* 0x000000a2a677723e */ /* 0x008fe200000000ff */
[----:B------:R-:W-:Y:S05]  /*a0b0*/  FFMA.FTZ R181, R219, c[0x0][0x2d0], -R181 ;  /* 0x0000b400dbb57a23 */ /* 0x000fea00000108b5 */
[----:B------:R2:W-:Y:S01]  /*a0c0*/  MUFU.EX2 R247, R105 ;  /* 0x0000006900f77308 */ /* 0x0005e20000000800 */
[C---:B------:R-:W-:Y:S08]  /*a0d0*/  HMMA.16816.F32 R8, R116.reuse, R112, R8 ;  /* 0x000000707408723c */ /* 0x040ff00000001808 */
[-C--:B------:R-:W-:Y:S01]  /*a0e0*/  HMMA.16816.F32 R12, R116, R114.reuse, R12 ;  /* 0x00000072740c723c */ /* 0x080fe2000000180c */
[----:B------:R3:W-:Y:S01]  /*a0f0*/  MUFU.EX2 R225, R128 ;  /* 0x0000008000e17308 */ /* 0x0007e20000000800 */
[----:B-1----:R-:W-:Y:S02]  /*a100*/  LDSM.16.MT88.4 R136, [R202+0xc00] ;  /* 0x000c0000ca88783b */ /* 0x002fe40000004200 */
[----:B----4-:R-:W-:Y:S04]  /*a110*/  F2FP.PACK_AB R177, R184, R185 ;  /* 0x000000b9b8b1723e */ /* 0x010fe800000000ff */
[C---:B------:R-:W-:Y:S03]  /*a120*/  HMMA.16816.F32 R16, R108.reuse, R114, R16 ;  /* 0x000000726c10723c */ /* 0x040fe60000001810 */
[----:B------:R-:W1:Y:S01]  /*a130*/  MUFU.EX2 R190, R181 ;  /* 0x000000b500be7308 */ /* 0x000e620000000800 */
[----:B------:R-:W4:Y:S01]  /*a140*/  LDSM.16.MT88.4 R112, [R201+0x1400] ;  /* 0x00140000c970783b */ /* 0x000f220000004200 */
[--C-:B--2---:R-:W-:Y:S01]  /*a150*/  FFMA.FTZ R105, R234, c[0x0][0x2d0], -R182.reuse ;  /* 0x0000b400ea697a23 */ /* 0x104fe200000108b6 */
[----:B------:R-:W-:Y:S02]  /*a160*/  MOV R234, R166 ;  /* 0x000000a600ea7202 */ /* 0x000fe40000000f00 */
[-C--:B------:R-:W-:Y:S05]  /*a170*/  HMMA.16816.F32 R20, R108, R120.reuse, R20 ;  /* 0x000000786c14723c */ /* 0x080fea0000001814 */
[----:B------:R2:W-:Y:S03]  /*a180*/  MUFU.EX2 R199, R105 ;  /* 0x0000006900c77308 */ /* 0x0005e60000000800 */
[C---:B------:R-:W-:Y:S01]  /*a190*/  HMMA.16816.F32 R24, R116.reuse, R120, R24 ;  /* 0x000000787418723c */ /* 0x040fe20000001818 */
[----:B---3--:R-:W-:Y:S07]  /*a1a0*/  LDSM.16.MT88.4 R128, [R201+0x1800] ;  /* 0x00180000c980783b */ /* 0x008fee0000004200 */
[-C--:B------:R-:W-:Y:S04]  /*a1b0*/  HMMA.16816.F32 R28, R116, R122.reuse, R28 ;  /* 0x0000007a741c723c */ /* 0x080fe8000000181c */
[----:B-1----:R-:W-:Y:S04]  /*a1c0*/  F2FP.PACK_AB R175, R190, R191 ;  /* 0x000000bfbeaf723e */ /* 0x002fe800000000ff */
[C---:B------:R-:W-:Y:S01]  /*a1d0*/  HMMA.16816.F32 R32, R108.reuse, R122, R32 ;  /* 0x0000007a6c20723c */ /* 0x040fe20000001820 */
[----:B------:R-:W1:Y:S03]  /*a1e0*/  LDSM.16.MT88.4 R120, [R202+0x1400] ;  /* 0x00140000ca78783b */ /* 0x000e660000004200 */
[--C-:B--2---:R-:W-:Y:S01]  /*a1f0*/  FFMA.FTZ R105, R233, c[0x0][0x2d0], -R182.reuse ;  /* 0x0000b400e9697a23 */ /* 0x104fe200000108b6 */
[----:B------:R-:W-:Y:S03]  /*a200*/  MOV R233, R165 ;  /* 0x000000a500e97202 */ /* 0x000fe60000000f00 */
[----:B------:R2:W3:Y:S01]  /*a210*/  MUFU.EX2 R219, R105 ;  /* 0x0000006900db7308 */ /* 0x0004e20000000800 */
[-C--:B----4-:R-:W-:Y:S08]  /*a220*/  HMMA.16816.F32 R36, R108, R112.reuse, R36 ;  /* 0x000000706c24723c */ /* 0x090ff00000001824 */
[C---:B------:R-:W-:Y:S08]  /*a230*/  HMMA.16816.F32 R40, R116.reuse, R112, R40 ;  /* 0x000000707428723c */ /* 0x040ff00000001828 */
[-C--:B------:R-:W-:Y:S04]  /*a240*/  HMMA.16816.F32 R44, R116, R114.reuse, R44 ;  /* 0x00000072742c723c */ /* 0x080fe8000000182c */
[--C-:B--2---:R-:W-:Y:S01]  /*a250*/  FFMA.FTZ R105, R232, c[0x0][0x2d0], -R182.reuse ;  /* 0x0000b400e8697a23 */ /* 0x104fe200000108b6 */
[----:B------:R-:W-:Y:S03]  /*a260*/  MOV R232, R164 ;  /* 0x000000a400e87202 */ /* 0x000fe60000000f00 */
[C---:B------:R-:W-:Y:S01]  /*a270*/  HMMA.16816.F32 R48, R108.reuse, R114, R48 ;  /* 0x000000726c30723c */ /* 0x040fe20000001830 */
[----:B------:R2:W-:Y:S01]  /*a280*/  MUFU.EX2 R221, R105 ;  /* 0x0000006900dd7308 */ /* 0x0005e20000000800 */
[----:B------:R-:W4:Y:S06]  /*a290*/  LDSM.16.MT88.4 R112, [R201+0x2400] ;  /* 0x00240000c970783b */ /* 0x000f2c0000004200 */
[-C--:B-1----:R-:W-:Y:S08]  /*a2a0*/  HMMA.16816.F32 R52, R108, R120.reuse, R52 ;  /* 0x000000786c34723c */ /* 0x082ff00000001834 */
[C---:B------:R-:W-:Y:S08]  /*a2b0*/  HMMA.16816.F32 R56, R116.reuse, R120, R56 ;  /* 0x000000787438723c */ /* 0x040ff00000001838 */
[-C--:B------:R-:W-:Y:S04]  /*a2c0*/  HMMA.16816.F32 R60, R116, R122.reuse, R60 ;  /* 0x0000007a743c723c */ /* 0x080fe8000000183c */
[--C-:B--2---:R-:W-:Y:S01]  /*a2d0*/  FFMA.FTZ R105, R231, c[0x0][0x2d0], -R182.reuse ;  /* 0x0000b400e7697a23 */ /* 0x104fe200000108b6 */
[----:B------:R-:W-:Y:S01]  /*a2e0*/  MOV R231, R163 ;  /* 0x000000a300e77202 */ /* 0x000fe20000000f00 */
[----:B------:R-:W-:Y:S01]  /*a2f0*/  FFMA.FTZ R182, R243, c[0x0][0x2d0], -R182 ;  /* 0x0000b400f3b67a23 */ /* 0x000fe200000108b6 */
[----:B------:R-:W-:Y:S01]  /*a300*/  MOV R243, R145 ;  /* 0x0000009100f37202 */ /* 0x000fe20000000f00 */
[C---:B------:R-:W-:Y:S01]  /*a310*/  HMMA.16816.F32 R64, R108.reuse, R122, R64 ;  /* 0x0000007a6c40723c */ /* 0x040fe20000001840 */
[----:B------:R1:W2:Y:S01]  /*a320*/  MUFU.EX2 R222, R105 ;  /* 0x0000006900de7308 */ /* 0x0002a20000000800 */
[----:B------:R-:W5:Y:S06]  /*a330*/  LDSM.16.MT88.4 R120, [R202+0x2400] ;  /* 0x00240000ca78783b */ /* 0x000f6c0000004200 */
[-C--:B----4-:R-:W-:Y:S03]  /*a340*/  HMMA.16816.F32 R68, R108, R112.reuse, R68 ;  /* 0x000000706c44723c */ /* 0x090fe60000001844 */
[----:B------:R4:W-:Y:S05]  /*a350*/  MUFU.EX2 R186, R182 ;  /* 0x000000b600ba7308 */ /* 0x0009ea0000000800 */
[C---:B------:R-:W-:Y:S04]  /*a360*/  HMMA.16816.F32 R72, R116.reuse, R112, R72 ;  /* 0x000000707448723c */ /* 0x040fe80000001848 */
[--C-:B-1----:R-:W-:Y:S04]  /*a370*/  FFMA.FTZ R105, R236, c[0x0][0x2d0], -R106.reuse ;  /* 0x0000b400ec697a23 */ /* 0x102fe8000001086a */
[-C--:B------:R-:W-:Y:S01]  /*a380*/  HMMA.16816.F32 R76, R116, R114.reuse, R76 ;  /* 0x00000072744c723c */ /* 0x080fe2000000184c */
[----:B------:R1:W-:Y:S03]  /*a390*/  MUFU.EX2 R198, R105 ;  /* 0x0000006900c67308 */ /* 0x0003e60000000800 */
[----:B------:R-:W-:Y:S04]  /*a3a0*/  MOV R236, R162 ;  /* 0x000000a200ec7202 */ /* 0x000fe80000000f00 */
[C---:B------:R-:W-:Y:S01]  /*a3b0*/  HMMA.16816.F32 R80, R108.reuse, R114, R80 ;  /* 0x000000726c50723c */ /* 0x040fe20000001850 */
[----:B------:R-:W2:Y:S07]  /*a3c0*/  LDSM.16.MT88.4 R112, [R201+0x800] ;  /* 0x00080000c970783b */ /* 0x000eae0000004200 */
[-C--:B-----5:R-:W-:Y:S01]  /*a3d0*/  HMMA.16816.F32 R84, R108, R120.reuse, R84 ;  /* 0x000000786c54723c */ /* 0x0a0fe20000001854 */
[----:B----4-:R-:W-:Y:S07]  /*a3e0*/  LDSM.16.MT88.4 R180, [R201+0x2c00] ;  /* 0x002c0000c9b4783b */ /* 0x010fee0000004200 */
[C---:B------:R-:W-:Y:S04]  /*a3f0*/  HMMA.16816.F32 R88, R116.reuse, R120, R88 ;  /* 0x000000787458723c */ /* 0x040fe80000001858 */
[--C-:B-1----:R-:W-:Y:S01]  /*a400*/  FFMA.FTZ R105, R237, c[0x0][0x2d0], -R106.reuse ;  /* 0x0000b400ed697a23 */ /* 0x102fe2000001086a */
[----:B------:R-:W-:Y:S03]  /*a410*/  MOV R237, R161 ;  /* 0x000000a100ed7202 */ /* 0x000fe60000000f00 */
[-C--:B------:R-:W-:Y:S01]  /*a420*/  HMMA.16816.F32 R92, R116, R122.reuse, R92 ;  /* 0x0000007a745c723c */ /* 0x080fe2000000185c */
[----:B------:R1:W4:Y:S06]  /*a430*/  MUFU.EX2 R196, R105 ;  /* 0x0000006900c47308 */ /* 0x00032c0000000800 */
[----:B---3--:R-:W-:Y:S01]  /*a440*/  F2FP.PACK_AB R116, R219, R199 ;  /* 0x000000c7db74723e */ /* 0x008fe200000000ff */
[----:B------:R-:W-:Y:S01]  /*a450*/  HMMA.16816.F32 R96, R108, R122, R96 ;  /* 0x0000007a6c60723c */ /* 0x000fe20000001860 */
[----:B------:R-:W3:Y:S03]  /*a460*/  LDSM.16.MT88.4 R120, [R202+0x1800] ;  /* 0x00180000ca78783b */ /* 0x000ee60000004200 */
[----:B--2---:R-:W-:Y:S03]  /*a470*/  F2FP.PACK_AB R118, R222, R221 ;  /* 0x000000ddde76723e */ /* 0x004fe600000000ff */
[----:B------:R-:W-:Y:S02]  /*a480*/  F2FP.PACK_AB R108, R251, R250 ;  /* 0x000000fafb6c723e */ /* 0x000fe400000000ff */
[----:B------:R-:W-:Y:S03]  /*a490*/  F2FP.PACK_AB R109, R226, R247 ;  /* 0x000000f7e26d723e */ /* 0x000fe600000000ff */
[----:B------:R-:W-:Y:S02]  /*a4a0*/  F2FP.PACK_AB R110, R249, R227 ;  /* 0x000000e3f96e723e */ /* 0x000fe400000000ff */
[----:B------:R-:W-:Y:S01]  /*a4b0*/  F2FP.PACK_AB R111, R225, R248 ;  /* 0x000000f8e16f723e */ /* 0x000fe200000000ff */
[--C-:B-1----:R-:W-:Y:S01]  /*a4c0*/  FFMA.FTZ R105, R240, c[0x0][0x2d0], -R106.reuse ;  /* 0x0000b400f0697a23 */ /* 0x102fe2000001086a */
[----:B----4-:R-:W-:Y:S02]  /*a4d0*/  F2FP.PACK_AB R117, R196, R198 ;  /* 0x000000c6c475723e */ /* 0x010fe400000000ff */
[----:B------:R-:W-:Y:S03]  /*a4e0*/  MOV R240, R160 ;  /* 0x000000a000f07202 */ /* 0x000fe60000000f00 */
[-C--:B------:R-:W-:Y:S01]  /*a4f0*/  HMMA.16816.F32 R4, R108, R112.reuse, R4 ;  /* 0x000000706c04723c */ /* 0x080fe20000001804 */
[----:B------:R1:W-:Y:S02]  /*a500*/  MUFU.EX2 R197, R105 ;  /* 0x0000006900c57308 */ /* 0x0003e40000000800 */
[--C-:B-1----:R-:W-:Y:S01]  /*a510*/  FFMA.FTZ R105, R242, c[0x0][0x2d0], -R106.reuse ;  /* 0x0000b400f2697a23 */ /* 0x102fe2000001086a */
[----:B------:R-:W-:Y:S07]  /*a520*/  MOV R242, R146 ;  /* 0x0000009200f27202 */ /* 0x000fee0000000f00 */
[----:B------:R-:W1:Y:S02]  /*a530*/  MUFU.EX2 R195, R105 ;  /* 0x0000006900c37308 */ /* 0x000e640000000800 */
[----:B-1----:R-:W-:Y:S01]  /*a540*/  F2FP.PACK_AB R119, R195, R197 ;  /* 0x000000c5c377723e */ /* 0x002fe200000000ff */
[--C-:B------:R-:W-:Y:S01]  /*a550*/  FFMA.FTZ R105, R235, c[0x0][0x2d0], -R106.reuse ;  /* 0x0000b400eb697a23 */ /* 0x100fe2000001086a */
[----:B------:R-:W-:Y:S01]  /*a560*/  MOV R235, R149 ;  /* 0x0000009500eb7202 */ /* 0x000fe20000000f00 */
[----:B------:R-:W-:Y:S01]  /*a570*/  FFMA.FTZ R106, R229, c[0x0][0x2d0], -R106 ;  /* 0x0000b400e56a7a23 */ /* 0x000fe2000001086a */
[----:B------:R-:W-:Y:S04]  /*a580*/  MOV R229, R150 ;  /* 0x0000009600e57202 */ /* 0x000fe80000000f00 */
[----:B------:R1:W-:Y:S01]  /*a590*/  MUFU.EX2 R107, R105 ;  /* 0x00000069006b7308 */ /* 0x0003e20000000800 */
[C---:B------:R-:W-:Y:S04]  /*a5a0*/  HMMA.16816.F32 R8, R116.reuse, R112, R8 ;  /* 0x000000707408723c */ /* 0x040fe80000001808 */
[----:B------:R-:W-:Y:S04]  /*a5b0*/  FADD.FTZ R3, R229, R3 ;  /* 0x00000003e5037221 */ /* 0x000fe80000010000 */
[-C--:B------:R-:W-:Y:S01]  /*a5c0*/  HMMA.16816.F32 R12, R116, R114.reuse, R12 ;  /* 0x00000072740c723c */ /* 0x080fe2000000180c */
[----:B------:R-:W2:Y:S03]  /*a5d0*/  MUFU.EX2 R106, R106 ;  /* 0x0000006a006a7308 */ /* 0x000ea60000000800 */
[----:B------:R-:W-:Y:S04]  /*a5e0*/  FADD.FTZ R3, R243, R3 ;  /* 0x00000003f3037221 */ /* 0x000fe80000010000 */
[C---:B------:R-:W-:Y:S01]  /*a5f0*/  HMMA.16816.F32 R16, R108.reuse, R114, R16 ;  /* 0x000000726c10723c */ /* 0x040fe20000001810 */
[----:B------:R-:W4:Y:S03]  /*a600*/  LDSM.16.MT88.4 R112, [R202+0x2800] ;  /* 0x00280000ca70783b */ /* 0x000f260000004200 */
[----:B-1----:R-:W-:Y:S04]  /*a610*/  FADD.FTZ R105, R168, R0 ;  /* 0x00000000a8697221 */ /* 0x002fe80000010000 */
[-C--:B------:R-:W-:Y:S01]  /*a620*/  HMMA.16816.F32 R20, R108, R124.reuse, R20 ;  /* 0x0000007c6c14723c */ /* 0x080fe20000001814 */
[----:B------:R-:W-:Y:S03]  /*a630*/  LDSM.16.MT88.4 R168, [R202+0x1c00] ;  /* 0x001c0000caa8783b */ /* 0x000fe60000004200 */
[----:B------:R-:W-:Y:S01]  /*a640*/  FADD.FTZ R0, R178, R100 ;  /* 0x00000064b2007221 */ /* 0x000fe20000010000 */
[----:B------:R-:W-:Y:S01]  /*a650*/  F2FP.PACK_AB R178, R186, R187 ;  /* 0x000000bbbab2723e */ /* 0x000fe200000000ff */
[----:B------:R-:W-:Y:S01]  /*a660*/  FADD.FTZ R100, R167, R2 ;  /* 0x00000002a7647221 */ /* 0x000fe20000010000 */
[----:B------:R-:W-:Y:S01]  /*a670*/  MOV R2, R156 ;  /* 0x0000009c00027202 */ /* 0x000fe20000000f00 */
[C---:B------:R-:W-:Y:S04]  /*a680*/  HMMA.16816.F32 R24, R116.reuse, R124, R24 ;  /* 0x0000007c7418723c */ /* 0x040fe80000001818 */
[----:B--2---:R-:W-:Y:S01]  /*a690*/  F2FP.PACK_AB R179, R106, R107 ;  /* 0x0000006b6ab3723e */ /* 0x004fe200000000ff */
[----:B------:R-:W-:Y:S01]  /*a6a0*/  FADD.FTZ R2, R2, R105 ;  /* 0x0000006902027221 */ /* 0x000fe20000010000 */
[----:B------:R-:W-:Y:S01]  /*a6b0*/  MOV R105, R103 ;  /* 0x0000006700697202 */ /* 0x000fe20000000f00 */
[----:B------:R-:W-:Y:S01]  /*a6c0*/  FADD.FTZ R0, R252, R0 ;  /* 0x00000000fc007221 */ /* 0x000fe20000010000 */
[-C--:B------:R-:W-:Y:S08]  /*a6d0*/  HMMA.16816.F32 R28, R116, R126.reuse, R28 ;  /* 0x0000007e741c723c */ /* 0x080ff0000000181c */
[C---:B------:R-:W-:Y:S08]  /*a6e0*/  HMMA.16816.F32 R32, R108.reuse, R126, R32 ;  /* 0x0000007e6c20723c */ /* 0x040ff00000001820 */
[-C--:B------:R-:W-:Y:S08]  /*a6f0*/  HMMA.16816.F32 R36, R108, R128.reuse, R36 ;  /* 0x000000806c24723c */ /* 0x080ff00000001824 */
[C---:B------:R-:W-:Y:S08]  /*a700*/  HMMA.16816.F32 R40, R116.reuse, R128, R40 ;  /* 0x000000807428723c */ /* 0x040ff00000001828 */
[-C--:B------:R-:W-:Y:S08]  /*a710*/  HMMA.16816.F32 R44, R116, R130.reuse, R44 ;  /* 0x00000082742c723c */ /* 0x080ff0000000182c */
[C---:B------:R-:W-:Y:S08]  /*a720*/  HMMA.16816.F32 R48, R108.reuse, R130, R48 ;  /* 0x000000826c30723c */ /* 0x040ff00000001830 */
[-C--:B---3--:R-:W-:Y:S08]  /*a730*/  HMMA.16816.F32 R52, R108, R120.reuse, R52 ;  /* 0x000000786c34723c */ /* 0x088ff00000001834 */
[C---:B------:R-:W-:Y:S08]  /*a740*/  HMMA.16816.F32 R56, R116.reuse, R120, R56 ;  /* 0x000000787438723c */ /* 0x040ff00000001838 */
[-C--:B------:R-:W-:Y:S08]  /*a750*/  HMMA.16816.F32 R60, R116, R122.reuse, R60 ;  /* 0x0000007a743c723c */ /* 0x080ff0000000183c */
[C---:B------:R-:W-:Y:S01]  /*a760*/  HMMA.16816.F32 R64, R108.reuse, R122, R64 ;  /* 0x0000007a6c40723c */ /* 0x040fe20000001840 */
[----:B------:R-:W1:Y:S07]  /*a770*/  LDSM.16.MT88.4 R120, [R201+0xc00] ;  /* 0x000c0000c978783b */ /* 0x000e6e0000004200 */
[-C--:B------:R-:W-:Y:S08]  /*a780*/  HMMA.16816.F32 R68, R108, R132.reuse, R68 ;  /* 0x000000846c44723c */ /* 0x080ff00000001844 */
[C---:B------:R-:W-:Y:S08]  /*a790*/  HMMA.16816.F32 R72, R116.reuse, R132, R72 ;  /* 0x000000847448723c */ /* 0x040ff00000001848 */
[-C--:B------:R-:W-:Y:S08]  /*a7a0*/  HMMA.16816.F32 R76, R116, R134.reuse, R76 ;  /* 0x00000086744c723c */ /* 0x080ff0000000184c */
[C---:B------:R-:W-:Y:S08]  /*a7b0*/  HMMA.16816.F32 R80, R108.reuse, R134, R80 ;  /* 0x000000866c50723c */ /* 0x040ff00000001850 */
[-C--:B----4-:R-:W-:Y:S08]  /*a7c0*/  HMMA.16816.F32 R84, R108, R112.reuse, R84 ;  /* 0x000000706c54723c */ /* 0x090ff00000001854 */
[C---:B------:R-:W-:Y:S08]  /*a7d0*/  HMMA.16816.F32 R88, R116.reuse, R112, R88 ;  /* 0x000000707458723c */ /* 0x040ff00000001858 */
[-C--:B------:R-:W-:Y:S08]  /*a7e0*/  HMMA.16816.F32 R92, R116, R114.reuse, R92 ;  /* 0x00000072745c723c */ /* 0x080ff0000000185c */
[----:B------:R-:W-:Y:S08]  /*a7f0*/  HMMA.16816.F32 R96, R108, R114, R96 ;  /* 0x000000726c60723c */ /* 0x000ff00000001860 */
[-C--:B-1----:R-:W-:Y:S01]  /*a800*/  HMMA.16816.F32 R108, R172, R120.reuse, R4 ;  /* 0x00000078ac6c723c */ /* 0x082fe20000001804 */
[----:B------:R-:W1:Y:S07]  /*a810*/  LDSM.16.MT88.4 R4, [R202+0x2c00] ;  /* 0x002c0000ca04783b */ /* 0x000e6e0000004200 */
[C---:B------:R-:W-:Y:S07]  /*a820*/  HMMA.16816.F32 R112, R176.reuse, R120, R8 ;  /* 0x00000078b070723c */ /* 0x040fee0000001808 */
[----:B------:R-:W-:Y:S01]  /*a830*/  FADD.FTZ R10, R235, R100 ;  /* 0x00000064eb0a7221 */ /* 0x000fe20000010000 */
[-C--:B------:R-:W-:Y:S01]  /*a840*/  HMMA.16816.F32 R116, R176, R122.reuse, R12 ;  /* 0x0000007ab074723c */ /* 0x080fe2000000180c */
[----:B------:R-:W2:Y:S03]  /*a850*/  LDL R12, [R1+0x1c] ;  /* 0x00001c00010c7983 */ /* 0x000ea60000100800 */
[----:B------:R-:W-:Y:S01]  /*a860*/  FADD.FTZ R9, R238, R2 ;  /* 0x00000002ee097221 */ /* 0x000fe20000010000 */
[----:B------:R-:W-:Y:S01]  /*a870*/  MOV R100, R104 ;  /* 0x0000006800647202 */ /* 0x000fe20000000f00 */
        /* <DEDUP_REMOVED lines=38> */
[----:B------:R-:W-:Y:S01]  /*aae0*/  FADD.FTZ R8, R225, R3 ;  /* 0x00000003e1087221 */ /* 0x000fe20000010000 */
[----:B------:R-:W-:Y:S01]  /*aaf0*/  IADD3 R225, R239, -0x1, RZ ;  /* 0xffffffffefe17810 */ /* 0x000fe20007ffe0ff */
[----:B------:R-:W-:Y:S02]  /*ab00*/  FADD.FTZ R3, R223, R9 ;  /* 0x00000009df037221 */ /* 0x000fe40000010000 */
[-C--:B------:R-:W-:Y:S08]  /*ab10*/  HMMA.16816.F32 R68, R172, R180.reuse, R68 ;  /* 0x000000b4ac44723c */ /* 0x080ff00000001844 */
[C---:B------:R-:W-:Y:S08]  /*ab20*/  HMMA.16816.F32 R72, R176.reuse, R180, R72 ;  /* 0x000000b4b048723c */ /* 0x040ff00000001848 */
[-C--:B------:R-:W-:Y:S08]  /*ab30*/  HMMA.16816.F32 R76, R176, R182.reuse, R76 ;  /* 0x000000b6b04c723c */ /* 0x080ff0000000184c */
[C---:B------:R-:W-:Y:S08]  /*ab40*/  HMMA.16816.F32 R80, R172.reuse, R182, R80 ;  /* 0x000000b6ac50723c */ /* 0x040ff00000001850 */
[-C--:B-1----:R-:W-:Y:S08]  /*ab50*/  HMMA.16816.F32 R84, R172, R4.reuse, R84 ;  /* 0x00000004ac54723c */ /* 0x082ff00000001854 */
        /* <DEDUP_REMOVED lines=26> */
[----:B--2---:R-:W-:Y:S02]  /*ad00*/  ISETP.GT.AND P0, PT, R239, R12, PT ;  /* 0x0000000cef00720c */ /* 0x004fe40003f04270 */
[----:B------:R-:W-:Y:S11]  /*ad10*/  MOV R239, R225 ;  /* 0x000000e100ef7202 */ /* 0x000ff60000000f00 */
[----:B-1----:R-:W-:-:S05]  /*ad20*/  @P0 BRA `(.L_x_624) ;  /* 0xffffb50000000947 */ /* 0x002fca000383ffff */
.L_x_613:
[----:B------:R-:W-:-:S13]  /*ad30*/  ISETP.GE.AND P0, PT, R225, RZ, PT ;  /* 0x000000ffe100720c */ /* 0x000fda0003f06270 */
[----:B------:R-:W-:Y:S05]  /*ad40*/  @!P0 BRA `(.L_x_625) ;  /* 0x0000410000008947 */ /* 0x000fea0003800000 */
[----:B------:R-:W-:Y:S01]  /*ad50*/  IMAD.MOV.U32 R100, RZ, RZ, R103 ;  /* 0x000000ffff647224 */ /* 0x000fe200078e0067 */
[----:B------:R-:W-:Y:S01]  /*ad60*/  MOV R106, R101 ;  /* 0x00000065006a7202 */ /* 0x000fe20000000f00 */
[----:B-1----:R-:W-:Y:S01]  /*ad70*/  IMAD.MOV.U32 R0, RZ, RZ, R104 ;  /* 0x000000ffff007224 */ /* 0x002fe200078e0068 */
[----:B------:R-:W-:Y:S02]  /*ad80*/  MOV R105, R102 ;  /* 0x0000006600697202 */ /* 0x000fe40000000f00 */
.L_x_632:
[----:B------:R-:W2:Y:S01]  /*ad90*/  LDL.64 R6, [R1+0x48] ;  /* 0x0000480001067983 */ /* 0x000ea20000100a00 */
[----:B------:R-:W-:Y:S04]  /*ada0*/  DEPBAR.LE SB0, 0x0 ;  /* 0x000080000000791a */ /* 0x000fe80000000000 */
[----:B------:R-:W3:Y:S01]  /*adb0*/  LDL R5, [R1+0x54] ;  /* 0x0000540001057983 */ /* 0x000ee20000100800 */
[----:B------:R-:W-:Y:S01]  /*adc0*/  WARPSYNC 0xffffffff ;  /* 0xffffffff00007948 */ /* 0x000fe20003800000 */
[----:B------:R-:W-:Y:S01]  /*add0*/  SHF.R.S32.HI R4, RZ, 0x1f, R230 ;  /* 0x0000001fff047819 */ /* 0x000fe200000114e6 */
[----:B------:R-:W-:Y:S01]  /*ade0*/  IMAD.WIDE.U32 R2, R230, c[0x0][0x208], RZ ;  /* 0x00008200e6027a25 */ /* 0x000fe200078e00ff */
[----:B------:R-:W-:Y:S01]  /*adf0*/  BAR.SYNC.DEFER_BLOCKING 0x0 ;  /* 0x0000000000007b1d */ /* 0x000fe20000010000 */
[----:B------:R-:W-:Y:S02]  /*ae00*/  SHF.R.S32.HI R53, RZ, 0x1f, R228 ;  /* 0x0000001fff357819 */ /* 0x000fe400000114e4 */
[----:B------:R-:W-:Y:S01]  /*ae10*/  IMAD R4, R4, c[0x0][0x208], RZ ;  /* 0x0000820004047a24 */ /* 0x000fe200078e02ff */
[C---:B------:R-:W-:Y:S01]  /*ae20*/  IADD3 R8, R217.reuse, 0x40, RZ ;  /* 0x00000040d9087810 */ /* 0x040fe20007ffe0ff */
[----:B------:R-:W-:Y:S02]  /*ae30*/  IMAD.SHL.U32 R47, R217, 0x2, RZ ;  /* 0x00000002d92f7824 */ /* 0x000fe400078e00ff */
[----:B------:R-:W-:Y:S02]  /*ae40*/  IMAD R4, R230, c[0x0][0x20c], R4 ;  /* 0x00008300e6047a24 */ /* 0x000fe400078e0204 */
[----:B------:R-:W-:Y:S02]  /*ae50*/  IMAD R53, R53, c[0x0][0x218], RZ ;  /* 0x0000860035357a24 */ /* 0x000fe400078e02ff */
[----:B------:R-:W-:Y:S02]  /*ae60*/  IMAD.IADD R3, R3, 0x1, R4 ;  /* 0x0000000103037824 */ /* 0x000fe400078e0204 */
[C---:B------:R-:W-:Y:S02]  /*ae70*/  IMAD R53, R228.reuse, c[0x0][0x21c], R53 ;  /* 0x00008700e4357a24 */ /* 0x040fe400078e0235 */
[----:B------:R-:W-:Y:S04]  /*ae80*/  IMAD.WIDE.U32 R2, R228, c[0x0][0x218], R2 ;  /* 0x00008600e4027a25 */ /* 0x000fe800078e0002 */
[----:B------:R-:W-:Y:S01]  /*ae90*/  IMAD.SHL.U32 R55, R8, 0x2, RZ ;  /* 0x0000000208377824 */ /* 0x000fe200078e00ff */
[----:B------:R1:W4:Y:S04]  /*aea0*/  LDSM.16.M88.4 R64, [R203] ;  /* 0x00000000cb40783b */ /* 0x0003280000000200 */
[----:B------:R1:W1:Y:S04]  /*aeb0*/  LDSM.16.M88.4 R60, [R203+0x1000] ;  /* 0x00100000cb3c783b */ /* 0x0002680000000200 */
        /* <DEDUP_REMOVED lines=10> */
[----:B--2---:R-:W-:Y:S02]  /*af60*/  IADD3 R2, P0, R6, R2, RZ ;  /* 0x0000000206027210 */ /* 0x004fe40007f1e0ff */
[C---:B------:R-:W-:Y:S02]  /*af70*/  IADD3 R7, R217.reuse, 0x20, RZ ;  /* 0x00000020d9077810 */ /* 0x040fe40007ffe0ff */
[----:B------:R-:W-:Y:S02]  /*af80*/  IADD3 R6, R217, 0x20, RZ ;  /* 0x00000020d9067810 */ /* 0x000fe40007ffe0ff */
[----:B---3--:R-:W-:Y:S02]  /*af90*/  IADD3.X R53, R5, R3, R53, P0, !PT ;  /* 0x0000000305357210 */ /* 0x008fe400007fe435 */
[C---:B------:R-:W-:Y:S01]  /*afa0*/  IADD3 R5, R217.reuse, 0x40, RZ ;  /* 0x00000040d9057810 */ /* 0x040fe20007ffe0ff */
[----:B------:R-:W-:Y:S01]  /*afb0*/  IMAD.SHL.U32 R45, R6, 0x2, RZ ;  /* 0x00000002062d7824 */ /* 0x000fe200078e00ff */
[----:B------:R-:W-:Y:S02]  /*afc0*/  LEA R52, P0, R2, c[0x0][0x1f8], 0x1 ;  /* 0x00007e0002347a11 */ /* 0x000fe400078008ff */
[----:B------:R-:W-:Y:S02]  /*afd0*/  SHF.R.S32.HI R5, RZ, 0x1f, R5 ;  /* 0x0000001fff057819 */ /* 0x000fe40000011405 */
[----:B------:R-:W-:Y:S02]  /*afe0*/  SHF.R.S32.HI R7, RZ, 0x1f, R7 ;  /* 0x0000001fff077819 */ /* 0x000fe40000011407 */
[----:B------:R-:W-:Y:S02]  /*aff0*/  SHF.L.U64.HI R54, R8, 0x1, R5 ;  /* 0x0000000108367819 */ /* 0x000fe40000010205 */
[----:B------:R-:W-:Y:S02]  /*b000*/  SHF.R.S32.HI R5, RZ, 0x1f, R217 ;  /* 0x0000001fff057819 */ /* 0x000fe400000114d9 */
[----:B------:R-:W-:Y:S02]  /*b010*/  LEA.HI.X R53, R2, c[0x0][0x1fc], R53, 0x1, P0 ;  /* 0x00007f0002357a11 */ /* 0x000fe400000f0c35 */
[----:B------:R-:W-:Y:S02]  /*b020*/  SHF.L.U64.HI R39, R6, 0x1, R7 ;  /* 0x0000000106277819 */ /* 0x000fe40000010207 */
[----:B------:R-:W-:Y:S01]  /*b030*/  SHF.L.U64.HI R38, R217, 0x1, R5 ;  /* 0x00000001d9267819 */ /* 0x000fe20000010205 */
[----:B------:R-:W-:-:S05]  /*b040*/  BRA.DIV ~URZ, `(.L_x_626) ;  /* 0x000090727f007947 */ /* 0x000fca000b800000 */
[----:B-1--4-:R1:W2:Y:S02]  /*b050*/  SHFL.IDX PT, R3, R53, RZ, 0x1c1f ;  /* 0x001c1fff35037589 */ /* 0x0122a400000e0000 */
.L_x_681:
[-C--:B------:R-:W-:Y:S01]  /*b060*/  HMMA.16816.F32 R4, R64, R16.reuse, RZ ;  /* 0x000000104004723c */ /* 0x080fe200000018ff */
[----:B------:R-:W3:Y:S01]  /*b070*/  SHFL.IDX PT, R2, R52, RZ, 0x1c1f ;  /* 0x001c1fff34027589 */ /* 0x000ee200000e0000 */
[----:B------:R-:W-:Y:S01]  /*b080*/  BSSY B0, `(.L_x_627) ;  /* 0x0000176000007945 */ /* 0x000fe20003800000 */
[C---:B------:R-:W-:Y:S02]  /*b090*/  ISETP.GE.AND P0, PT, R217.reuse, c[0x0][0x1d4], PT ;  /* 0x00007500d9007a0c */ /* 0x040fe40003f06270 */
[C---:B------:R-:W-:Y:S02]  /*b0a0*/  IADD3 R102, R217.reuse, 0x20, RZ ;  /* 0x00000020d9667810 */ /* 0x040fe40007ffe0ff */
[----:B------:R-:W-:Y:S01]  /*b0b0*/  IADD3 R103, R217, 0x40, RZ ;  /* 0x00000040d9677810 */ /* 0x000fe20007ffe0ff */
[C---:B------:R-:W-:Y:S01]  /*b0c0*/  HMMA.16816.F32 R8, R60.reuse, R16, RZ ;  /* 0x000000103c08723c */ /* 0x040fe200000018ff */
[----:B------:R-:W4:Y:S01]  /*b0d0*/  SHFL.IDX PT, R52, R52, 0x1, 0x1c1f ;  /* 0x003c1f0034347f89 */ /* 0x000f2200000e0000 */
[----:B------:R-:W-:Y:S02]  /*b0e0*/  ISETP.GE.AND P2, PT, R102, c[0x0][0x1d4], PT ;  /* 0x0000750066007a0c */ /* 0x000fe40003f46270 */
[----:B------:R-:W-:Y:S02]  /*b0f0*/  SEL R101, RZ, 0x10, P0 ;  /* 0x00000010ff657807 */ /* 0x000fe40000000000 */
[----:B------:R-:W-:Y:S02]  /*b100*/  SEL R40, RZ, 0x10, P2 ;  /* 0x00000010ff287807 */ /* 0x000fe40001000000 */
[-C--:B------:R-:W-:Y:S01]  /*b110*/  HMMA.16816.F32 R12, R60, R18.reuse, RZ ;  /* 0x000000123c0c723c */ /* 0x080fe200000018ff */
[----:B-1----:R-:W1:Y:S03]  /*b120*/  SHFL.IDX PT, R53, R53, 0x1, 0x1c1f ;  /* 0x003c1f0035357f89 */ /* 0x002e6600000e0000 */
[----:B------:R-:W-:Y:S02]  /*b130*/  IADD3 R46, -R101, 0x10, RZ ;  /* 0x00000010652e7810 */ /* 0x000fe40007ffe1ff */
[----:B------:R-:W-:Y:S02]  /*b140*/  IADD3 R44, -R40, 0x10, RZ ;  /* 0x00000010282c7810 */ /* 0x000fe40007ffe1ff */
[C---:B------:R-:W-:Y:S04]  /*b150*/  HMMA.16816.F32 R16, R64.reuse, R18, RZ ;  /* 0x000000124010723c */ /* 0x040fe800000018ff */
[----:B------:R-:W-:Y:S02]  /*b160*/  LOP3.LUT R46, R46, 0xf, RZ, 0xc0, !PT ;  /* 0x0000000f2e2e7812 */ /* 0x000fe400078ec0ff */
[----:B------:R-:W-:Y:S02]  /*b170*/  LOP3.LUT R44, R44, 0xf, RZ, 0xc0, !PT ;  /* 0x0000000f2c2c7812 */ /* 0x000fe400078ec0ff */
[-C--:B------:R-:W-:Y:S08]  /*b180*/  HMMA.16816.F32 R20, R64, R32.reuse, RZ ;  /* 0x000000204014723c */ /* 0x080ff000000018ff */
[C---:B------:R-:W-:Y:S04]  /*b190*/  HMMA.16816.F32 R24, R60.reuse, R32, RZ ;  /* 0x000000203c18723c */ /* 0x040fe800000018ff */
[C---:B---3--:R-:W-:Y:S02]  /*b1a0*/  IADD3 R28, P1, R2.reuse, R47, RZ ;  /* 0x0000002f021c7210 */ /* 0x048fe40007f3e0ff */
[C---:B------:R-:W-:Y:S02]  /*b1b0*/  IADD3 R36, P6, R2.reuse, R45, RZ ;  /* 0x0000002d02247210 */ /* 0x040fe40007fde0ff */
[----:B--2---:R-:W-:Y:S02]  /*b1c0*/  IADD3.X R29, R3, R38, RZ, P1, !PT ;  /* 0x00000026031d7210 */ /* 0x004fe40000ffe4ff */
[----:B------:R-:W-:Y:S02]  /*b1d0*/  ISETP.GE.AND P1, PT, R103, c[0x0][0x1d4], PT ;  /* 0x0000750067007a0c */ /* 0x000fe40003f26270 */
[C---:B------:R-:W-:Y:S01]  /*b1e0*/  IADD3.X R37, R3.reuse, R39, RZ, P6, !PT ;  /* 0x0000002703257210 */ /* 0x040fe200037fe4ff */
[----:B------:R2:W-:Y:S01]  /*b1f0*/  LDGSTS.E.BYPASS.LTC128B.128 [R218+0x100], [R28.64], !P0 ;  /* 0x001000001cda7fae */ /* 0x0005e2000c101d46 */
[----:B------:R-:W-:Y:S02]  /*b200*/  IADD3 R2, P6, R2, R55, RZ ;  /* 0x0000003702027210 */ /* 0x000fe40007fde0ff */
[----:B----4-:R-:W-:Y:S02]  /*b210*/  IADD3 R46, P5, P0, R46, R52, R47 ;  /* 0x000000342e2e7210 */ /* 0x010fe400078be02f */
[----:B------:R-:W-:Y:S02]  /*b220*/  IADD3.X R3, R3, R54, RZ, P6, !PT ;  /* 0x0000003603037210 */ /* 0x000fe400037fe4ff */
[----:B------:R-:W-:Y:S01]  /*b230*/  ISETP.NE.U32.AND P6, PT, R101, RZ, PT ;  /* 0x000000ff6500720c */ /* 0x000fe20003fc5070 */
[----:B------:R3:W-:Y:S01]  /*b240*/  LDGSTS.E.BYPASS.LTC128B.128 [R218+0x1100], [R36.64], !P2 ;  /* 0x0110000024da7fae */ /* 0x0007e2000d101d46 */
[-C--:B-1----:R-:W-:Y:S02]  /*b250*/  IADD3.X R47, RZ, R53.reuse, R38, P5, P0 ;  /* 0x00000035ff2f7210 */ /* 0x082fe40002fe0426 */
[-C--:B------:R-:W-:Y:S04]  /*b260*/  IADD3 R44, P5, P0, R44, R52.reuse, R45 ;  /* 0x000000342c2c7210 */ /* 0x080fe800078be02d */
[-C--:B------:R-:W-:Y:S01]  /*b270*/  IADD3.X R45, RZ, R53.reuse, R39, P5, P0 ;  /* 0x00000035ff2d7210 */ /* 0x080fe20002fe0427 */
[----:B------:R1:W-:Y:S01]  /*b280*/  LDGSTS.E.BYPASS.LTC128B.128 [R218+0x2100], [R2.64], !P1 ;  /* 0x0210000002da7fae */ /* 0x0003e2000c901d46 */
[----:B------:R-:W-:Y:S07]  /*b290*/  ISETP.NE.U32.AND P0, PT, R40, RZ, PT ;  /* 0x000000ff2800720c */ /* 0x000fee0003f05070 */
[----:B------:R4:W-:Y:S01]  /*b2a0*/  LDGSTS.E.BYPASS.LTC128B.128.ZFILL [R218+0x900], [R46.64], P6 ;  /* 0x009000002eda7fae */ /* 0x0009e2000b141d46 */
[-C--:B--2---:R-:W-:Y:S07]  /*b2b0*/  HMMA.16816.F32 R28, R60, R34.reuse, RZ ;  /* 0x000000223c1c723c */ /* 0x084fee00000018ff */
[----:B------:R4:W-:Y:S01]  /*b2c0*/  LDGSTS.E.BYPASS.LTC128B.128.ZFILL [R218+0x1900], [R44.64], P0 ;  /* 0x019000002cda7fae */ /* 0x0009e20008141d46 */
[C---:B------:R-:W-:Y:S08]  /*b2d0*/  HMMA.16816.F32 R32, R64.reuse, R34, RZ ;  /* 0x000000224020723c */ /* 0x040ff000000018ff */
[-C--:B---3--:R-:W-:Y:S01]  /*b2e0*/  HMMA.16816.F32 R36, R64, R48.reuse, RZ ;  /* 0x000000304024723c */ /* 0x088fe200000018ff */
[----:B-1----:R-:W-:Y:S04]  /*b2f0*/  SEL R2, RZ, 0x10, P1 ;  /* 0x00000010ff027807 */ /* 0x002fe80000800000 */
[C---:B------:R-:W-:Y:S02]  /*b300*/  ISETP.NE.U32.AND P6, PT, R2.reuse, RZ, PT ;  /* 0x000000ff0200720c */ /* 0x040fe40003fc5070 */
[----:B------:R-:W-:Y:S01]  /*b310*/  IADD3 R2, -R2, 0x10, RZ ;  /* 0x0000001002027810 */ /* 0x000fe20007ffe1ff */
[C---:B------:R-:W-:Y:S04]  /*b320*/  HMMA.16816.F32 R40, R60.reuse, R48, RZ ;  /* 0x000000303c28723c */ /* 0x040fe800000018ff */
[----:B------:R-:W-:Y:S04]  /*b330*/  LOP3.LUT R2, R2, 0xf, RZ, 0xc0, !PT ;  /* 0x0000000f02027812 */ /* 0x000fe800078ec0ff */
[-C--:B----4-:R-:W-:Y:S01]  /*b340*/  HMMA.16816.F32 R44, R60, R50.reuse, RZ ;  /* 0x000000323c2c723c */ /* 0x090fe200000018ff */
[----:B------:R-:W-:Y:S04]  /*b350*/  IADD3 R52, P5, P0, R2, R52, R55 ;  /* 0x0000003402347210 */ /* 0x000fe800078be037 */
[----:B------:R-:W-:Y:S02]  /*b360*/  IADD3.X R53, RZ, R53, R54, P5, P0 ;  /* 0x00000035ff357210 */ /* 0x000fe40002fe0436 */
[----:B------:R-:W-:Y:S01]  /*b370*/  ISETP.GE.AND P0, PT, R225, 0x1, PT ;  /* 0x00000001e100780c */ /* 0x000fe20003f06270 */
[C---:B------:R-:W-:Y:S02]  /*b380*/  HMMA.16816.F32 R48, R64.reuse, R50, RZ ;  /* 0x000000324030723c */ /* 0x040fe400000018ff */
[----:B------:R1:W-:Y:S08]  /*b390*/  LDGSTS.E.BYPASS.LTC128B.128.ZFILL [R218+0x2900], [R52.64], P6 ;  /* 0x0290000034da7fae */ /* 0x0003f0000b141d46 */
[----:B------:R-:W0:Y:S01]  /*b3a0*/  LDGDEPBAR ;  /* 0x00000000000079af */ /* 0x000e220000000000 */
[-C--:B-1----:R-:W-:Y:S08]  /*b3b0*/  HMMA.16816.F32 R52, R64, R172.reuse, RZ ;  /* 0x000000ac4034723c */ /* 0x082ff000000018ff */
        /* <DEDUP_REMOVED lines=13> */
[----:B------:R-:W2:Y:S07]  /*b490*/  LDSM.16.M88.4 R188, [R203+0x3000] ;  /* 0x00300000cbbc783b */ /* 0x000eae0000000200 */
        /* <DEDUP_REMOVED lines=10> */
[----:B------:R-:W3:Y:S07]  /*b540*/  LDSM.16.M88.4 R176, [R200+0x1400] ;  /* 0x00140000c8b0783b */ /* 0x000eee0000000200 */
[-C--:B-1----:R-:W-:Y:S08]  /*b550*/  HMMA.16816.F32 R4, R172, R180.reuse, R4 ;  /* 0x000000b4ac04723c */ /* 0x082ff00000001804 */
[C---:B--2---:R-:W-:Y:S08]  /*b560*/  HMMA.16816.F32 R8, R188.reuse, R180, R8 ;  /* 0x000000b4bc08723c */ /* 0x044ff00000001808 */
[-C--:B------:R-:W-:Y:S08]  /*b570*/  HMMA.16816.F32 R12, R188, R182.reuse, R12 ;  /* 0x000000b6bc0c723c */ /* 0x080ff0000000180c */
[C---:B------:R-:W-:Y:S01]  /*b580*/  HMMA.16816.F32 R16, R172.reuse, R182, R16 ;  /* 0x000000b6ac10723c */ /* 0x040fe20000001810 */
[----:B------:R-:W-:Y:S07]  /*b590*/  LDSM.16.M88.4 R180, [R213] ;  /* 0x00000000d5b4783b */ /* 0x000fee0000000200 */
[-C--:B---3--:R-:W-:Y:S08]  /*b5a0*/  HMMA.16816.F32 R20, R172, R176.reuse, R20 ;  /* 0x000000b0ac14723c */ /* 0x088ff00000001814 */
        /* <DEDUP_REMOVED lines=11> */
[-C--:B------:R-:W-:Y:S01]  /*b660*/  HMMA.16816.F32 R60, R188, R194.reuse, R60 ;  /* 0x000000c2bc3c723c */ /* 0x080fe2000000183c */
[----:B------:R-:W-:Y:S07]  /*b670*/  LDSM.16.M88.4 R188, [R211] ;  /* 0x00000000d3bc783b */ /* 0x000fee0000000200 */
[----:B------:R-:W-:Y:S01]  /*b680*/  HMMA.16816.F32 R64, R172, R194, R64 ;  /* 0x000000c2ac40723c */ /* 0x000fe20000001840 */
[----:B------:R-:W3:Y:S07]  /*b690*/  LDSM.16.M88.4 R172, [R212] ;  /* 0x00000000d4ac783b */ /* 0x000eee0000000200 */
[-C--:B-1----:R-:W-:Y:S01]  /*b6a0*/  HMMA.16816.F32 R4, R176, R180.reuse, R4 ;  /* 0x000000b4b004723c */ /* 0x082fe20000001804 */
[----:B------:R-:W1:Y:S07]  /*b6b0*/  LDSM.16.M88.4 R192, [R210] ;  /* 0x00000000d2c0783b */ /* 0x000e6e0000000200 */
[C---:B--2---:R-:W-:Y:S08]  /*b6c0*/  HMMA.16816.F32 R8, R184.reuse, R180, R8 ;  /* 0x000000b4b808723c */ /* 0x044ff00000001808 */
[-C--:B------:R-:W-:Y:S08]  /*b6d0*/  HMMA.16816.F32 R12, R184, R182.reuse, R12 ;  /* 0x000000b6b80c723c */ /* 0x080ff0000000180c */
[C---:B------:R-:W-:Y:S01]  /*b6e0*/  HMMA.16816.F32 R16, R176.reuse, R182, R16 ;  /* 0x000000b6b010723c */ /* 0x040fe20000001810 */
[----:B------:R-:W-:Y:S07]  /*b6f0*/  LDSM.16.M88.4 R180, [R200+0x2000] ;  /* 0x00200000c8b4783b */ /* 0x000fee0000000200 */
[-C--:B---3--:R-:W-:Y:S08]  /*b700*/  HMMA.16816.F32 R20, R176, R172.reuse, R20 ;  /* 0x000000acb014723c */ /* 0x088ff00000001814 */
        /* <DEDUP_REMOVED lines=8> */
[----:B------:R-:W3:Y:S07]  /*b790*/  LDSM.16.M88.4 R188, [R203+0x5000] ;  /* 0x00500000cbbc783b */ /* 0x000eee0000000200 */
[-C--:B-1----:R-:W-:Y:S08]  /*b7a0*/  HMMA.16816.F32 R52, R176, R192.reuse, R52 ;  /* 0x000000c0b034723c */ /* 0x082ff00000001834 */
[C---:B------:R-:W-:Y:S08]  /*b7b0*/  HMMA.16816.F32 R56, R184.reuse, R192, R56 ;  /* 0x000000c0b838723c */ /* 0x040ff00000001838 */
[-C--:B------:R-:W-:Y:S01]  /*b7c0*/  HMMA.16816.F32 R60, R184, R194.reuse, R60 ;  /* 0x000000c2b83c723c */ /* 0x080fe2000000183c */
[----:B------:R-:W1:Y:S07]  /*b7d0*/  LDSM.16.M88.4 R184, [R200+0x2400] ;  /* 0x00240000c8b8783b */ /* 0x000e6e0000000200 */
[----:B------:R-:W-:Y:S01]  /*b7e0*/  HMMA.16816.F32 R64, R176, R194, R64 ;  /* 0x000000c2b040723c */ /* 0x000fe20000001840 */
[----:B------:R-:W4:Y:S07]  /*b7f0*/  LDSM.16.M88.4 R176, [R200+0x2800] ;  /* 0x00280000c8b0783b */ /* 0x000f2e0000000200 */
[-C--:B--2---:R-:W-:Y:S01]  /*b800*/  HMMA.16816.F32 R4, R172, R180.reuse, R4 ;  /* 0x000000b4ac04723c */ /* 0x084fe20000001804 */
[----:B------:R-:W2:Y:S07]  /*b810*/  LDSM.16.M88.4 R192, [R200+0x2c00] ;  /* 0x002c0000c8c0783b */ /* 0x000eae0000000200 */
[C---:B---3--:R-:W-:Y:S08]  /*b820*/  HMMA.16816.F32 R8, R188.reuse, R180, R8 ;  /* 0x000000b4bc08723c */ /* 0x048ff00000001808 */
        /* <DEDUP_REMOVED lines=8> */
[-C--:B----4-:R-:W-:Y:S08]  /*b8b0*/  HMMA.16816.F32 R36, R172, R176.reuse, R36 ;  /* 0x000000b0ac24723c */ /* 0x090ff00000001824 */
[C---:B------:R-:W-:Y:S08]  /*b8c0*/  HMMA.16816.F32 R40, R188.reuse, R176, R40 ;  /* 0x000000b0bc28723c */ /* 0x040ff00000001828 */
[-C--:B------:R-:W-:Y:S08]  /*b8d0*/  HMMA.16816.F32 R44, R188, R178.reuse, R44 ;  /* 0x000000b2bc2c723c */ /* 0x080ff0000000182c */
[C---:B------:R-:W-:Y:S01]  /*b8e0*/  HMMA.16816.F32 R48, R172.reuse, R178, R48 ;  /* 0x000000b2ac30723c */ /* 0x040fe20000001830 */
[----:B------:R-:W3:Y:S07]  /*b8f0*/  LDSM.16.M88.4 R176, [R204+0x5000] ;  /* 0x00500000ccb0783b */ /* 0x000eee0000000200 */
[-C--:B--2---:R-:W-:Y:S08]  /*b900*/  HMMA.16816.F32 R52, R172, R192.reuse, R52 ;  /* 0x000000c0ac34723c */ /* 0x084ff00000001834 */
[C---:B------:R-:W-:Y:S08]  /*b910*/  HMMA.16816.F32 R56, R188.reuse, R192, R56 ;  /* 0x000000c0bc38723c */ /* 0x040ff00000001838 */
[-C--:B------:R-:W-:Y:S08]  /*b920*/  HMMA.16816.F32 R60, R188, R194.reuse, R60 ;  /* 0x000000c2bc3c723c */ /* 0x080ff0000000183c */
[----:B------:R-:W-:Y:S08]  /*b930*/  HMMA.16816.F32 R64, R172, R194, R64 ;  /* 0x000000c2ac40723c */ /* 0x000ff00000001840 */
[-C--:B-1----:R-:W-:Y:S08]  /*b940*/  HMMA.16816.F32 R4, R180, R184.reuse, R4 ;  /* 0x000000b8b404723c */ /* 0x082ff00000001804 */
[C---:B---3--:R-:W-:Y:S08]  /*b950*/  HMMA.16816.F32 R8, R176.reuse, R184, R8 ;  /* 0x000000b8b008723c */ /* 0x048ff00000001808 */
[-C--:B------:R-:W-:Y:S08]  /*b960*/  HMMA.16816.F32 R12, R176, R186.reuse, R12 ;  /* 0x000000bab00c723c */ /* 0x080ff0000000180c */
[----:B------:R-:W-:Y:S01]  /*b970*/  FMUL.FTZ R4, R4, c[0x0][0x320] ;  /* 0x0000c80004047a20 */ /* 0x000fe20000410000 */
[C---:B------:R-:W-:Y:S03]  /*b980*/  HMMA.16816.F32 R16, R180.reuse, R186, R16 ;  /* 0x000000bab410723c */ /* 0x040fe60000001810 */
[----:B------:R-:W-:Y:S01]  /*b990*/  MUFU.TANH R174, R4 ;  /* 0x0000000400ae7308 */ /* 0x000fe20000002400 */
[----:B------:R-:W-:Y:S02]  /*b9a0*/  FMUL.FTZ R5, R5, c[0x0][0x320] ;  /* 0x0000c80005057a20 */ /* 0x000fe40000410000 */
[----:B------:R-:W-:Y:S02]  /*b9b0*/  FMUL.FTZ R6, R6, c[0x0][0x320] ;  /* 0x0000c80006067a20 */ /* 0x000fe40000410000 */
[----:B------:R-:W-:Y:S04]  /*b9c0*/  FMUL.FTZ R7, R7, c[0x0][0x320] ;  /* 0x0000c80007077a20 */ /* 0x000fe80000410000 */
[----:B------:R-:W-:Y:S01]  /*b9d0*/  FMUL.FTZ R8, R8, c[0x0][0x320] ;  /* 0x0000c80008087a20 */ /* 0x000fe20000410000 */
[----:B------:R-:W-:Y:S01]  /*b9e0*/  MUFU.TANH R190, R5 ;  /* 0x0000000500be7308 */ /* 0x000fe20000002400 */
[----:B------:R-:W-:Y:S02]  /*b9f0*/  FMUL.FTZ R9, R9, c[0x0][0x320] ;  /* 0x0000c80009097a20 */ /* 0x000fe40000410000 */
[----:B------:R-:W-:Y:S02]  /*ba00*/  FMUL.FTZ R10, R10, c[0x0][0x320] ;  /* 0x0000c8000a0a7a20 */ /* 0x000fe40000410000 */
[----:B------:R-:W-:Y:S02]  /*ba10*/  FMUL.FTZ R11, R11, c[0x0][0x320] ;  /* 0x0000c8000b0b7a20 */ /* 0x000fe40000410000 */
[----:B------:R-:W-:Y:S02]  /*ba20*/  FMUL.FTZ R12, R12, c[0x0][0x320] ;  /* 0x0000c8000c0c7a20 */ /* 0x000fe40000410000 */
[----:B------:R-:W-:Y:S01]  /*ba30*/  FMUL.FTZ R13, R13, c[0x0][0x320] ;  /* 0x0000c8000d0d7a20 */ /* 0x000fe20000410000 */
[----:B------:R-:W-:Y:S01]  /*ba40*/  MUFU.TANH R173, R6 ;  /* 0x0000000600ad7308 */ /* 0x000fe20000002400 */
[----:B------:R-:W-:Y:S02]  /*ba50*/  FMUL.FTZ R17, R17, c[0x0][0x320] ;  /* 0x0000c80011117a20 */ /* 0x000fe40000410000 */
[----:B------:R-:W-:Y:S02]  /*ba60*/  FMUL.FTZ R18, R18, c[0x0][0x320] ;  /* 0x0000c80012127a20 */ /* 0x000fe40000410000 */
[----:B------:R-:W-:Y:S02]  /*ba70*/  FMUL.FTZ R14, R14, c[0x0][0x320] ;  /* 0x0000c8000e0e7a20 */ /* 0x000fe40000410000 */
[----:B------:R-:W-:Y:S02]  /*ba80*/  FMUL.FTZ R15, R15, c[0x0][0x320] ;  /* 0x0000c8000f0f7a20 */ /* 0x000fe40000410000 */
[----:B------:R-:W-:Y:S01]  /*ba90*/  FMUL.FTZ R16, R16, c[0x0][0x320] ;  /* 0x0000c80010107a20 */ /* 0x000fe20000410000 */
[----:B------:R1:W-:Y:S10]  /*baa0*/  MUFU.TANH R189, R7 ;  /* 0x0000000700bd7308 */ /* 0x0003f40000002400 */
[----:B------:R-:W-:Y:S10]  /*bab0*/  MUFU.TANH R185, R8 ;  /* 0x0000000800b97308 */ /* 0x000ff40000002400 */
[----:B------:R-:W-:Y:S01]  /*bac0*/  MUFU.TANH R191, R9 ;  /* 0x0000000900bf7308 */ /* 0x000fe20000002400 */
[----:B-1----:R-:W1:Y:S09]  /*bad0*/  LDSM.16.M88.4 R4, [R208] ;  /* 0x00000000d004783b */ /* 0x002e720000000200 */
[----:B------:R-:W-:Y:S10]  /*bae0*/  MUFU.TANH R188, R10 ;  /* 0x0000000a00bc7308 */ /* 0x000ff40000002400 */
[----:B------:R2:W-:Y:S10]  /*baf0*/  MUFU.TANH R192, R11 ;  /* 0x0000000b00c07308 */ /* 0x0005f40000002400 */
[----:B------:R3:W-:Y:S10]  /*bb00*/  MUFU.TANH R107, R17 ;  /* 0x00000011006b7308 */ /* 0x0007f40000002400 */
[----:B------:R-:W-:Y:S01]  /*bb10*/  MUFU.TANH R175, R12 ;  /* 0x0000000c00af7308 */ /* 0x000fe20000002400 */
[----:B--2---:R-:W2:Y:S01]  /*bb20*/  LDSM.16.M88.4 R8, [R207] ;  /* 0x00000000cf08783b */ /* 0x004ea20000000200 */
[-C--:B-1----:R-:W-:Y:S08]  /*bb30*/  HMMA.16816.F32 R20, R180, R4.reuse, R20 ;  /* 0x00000004b414723c */ /* 0x082ff00000001814 */
[----:B------:R-:W-:Y:S01]  /*bb40*/  MUFU.TANH R184, R13 ;  /* 0x0000000d00b87308 */ /* 0x000fe20000002400 */
[C---:B------:R-:W-:Y:S04]  /*bb50*/  HMMA.16816.F32 R24, R176.reuse, R4, R24 ;  /* 0x00000004b018723c */ /* 0x040fe80000001818 */
[----:B---3--:R-:W-:Y:S05]  /*bb60*/  FMUL.FTZ R17, R19, c[0x0][0x320] ;  /* 0x0000c80013117a20 */ /* 0x008fea0000410000 */
[----:B------:R-:W-:Y:S01]  /*bb70*/  MUFU.TANH R187, R14 ;  /* 0x0000000e00bb7308 */ /* 0x000fe20000002400 */
[-C--:B------:R-:W-:Y:S08]  /*bb80*/  HMMA.16816.F32 R28, R176, R6.reuse, R28 ;  /* 0x00000006b01c723c */ /* 0x080ff0000000181c */
[C---:B------:R-:W-:Y:S01]  /*bb90*/  HMMA.16816.F32 R32, R180.reuse, R6, R32 ;  /* 0x00000006b420723c */ /* 0x040fe20000001820 */
[----:B------:R-:W-:Y:S01]  /*bba0*/  MUFU.TANH R186, R15 ;  /* 0x0000000f00ba7308 */ /* 0x000fe20000002400 */
[----:B------:R-:W1:Y:S01]  /*bbb0*/  LDSM.16.M88.4 R4, [R206] ;  /* 0x00000000ce04783b */ /* 0x000e620000000200 */
[----:B------:R-:W-:Y:S04]  /*bbc0*/  DEPBAR.LE SB0, 0x0 ;  /* 0x000080000000791a */ /* 0x000fe80000000000 */
[----:B------:R-:W-:Y:S02]  /*bbd0*/  FMUL.FTZ R20, R20, c[0x0][0x320] ;  /* 0x0000c80014147a20 */ /* 0x000fe40000410000 */
[----:B------:R-:W-:Y:S02]  /*bbe0*/  FMUL.FTZ R21, R21, c[0x0][0x320] ;  /* 0x0000c80015157a20 */ /* 0x000fe40000410000 */
[----:B------:R-:W-:Y:S01]  /*bbf0*/  MUFU.TANH R172, R16 ;  /* 0x0000001000ac7308 */ /* 0x000fe20000002400 */
[----:B------:R-:W-:Y:S01]  /*bc00*/  BAR.SYNC.DEFER_BLOCKING 0x0 ;  /* 0x0000000000007b1d */ /* 0x000fe20000010000 */
[----:B------:R-:W-:Y:S01]  /*bc10*/  FMUL.FTZ R22, R22, c[0x0][0x320] ;  /* 0x0000c80016167a20 */ /* 0x000fe20000410000 */
[-C--:B--2---:R-:W-:Y:S05]  /*bc20*/  HMMA.16816.F32 R36, R180, R8.reuse, R36 ;  /* 0x00000008b424723c */ /* 0x084fea0000001824 */
[----:B------:R-:W-:Y:S02]  /*bc30*/  FMUL.FTZ R23, R23, c[0x0][0x320] ;  /* 0x0000c80017177a20 */ /* 0x000fe40000410000 */
[----:B------:R-:W-:Y:S01]  /*bc40*/  MUFU.TANH R18, R18 ;  /* 0x0000001200127308 */ /* 0x000fe20000002400 */
[----:B------:R-:W-:Y:S01]  /*bc50*/  FMUL.FTZ R24, R24, c[0x0][0x320] ;  /* 0x0000c80018187a20 */ /* 0x000fe20000410000 */
[C---:B------:R-:W-:Y:S04]  /*bc60*/  HMMA.16816.F32 R40, R176.reuse, R8, R40 ;  /* 0x00000008b028723c */ /* 0x040fe80000001828 */
[----:B------:R-:W-:Y:S02]  /*bc70*/  FMUL.FTZ R25, R25, c[0x0][0x320] ;  /* 0x0000c80019197a20 */ /* 0x000fe40000410000 */
[----:B------:R-:W-:Y:S02]  /*bc80*/  FMUL.FTZ R26, R26, c[0x0][0x320] ;  /* 0x0000c8001a1a7a20 */ /* 0x000fe40000410000 */
[----:B------:R-:W-:Y:S01]  /*bc90*/  MUFU.TANH R17, R17 ;  /* 0x0000001100117308 */ /* 0x000fe20000002400 */
[-C--:B------:R-:W-:Y:S03]  /*bca0*/  HMMA.16816.F32 R44, R176, R10.reuse, R44 ;  /* 0x0000000ab02c723c */ /* 0x080fe6000000182c */
[----:B------:R-:W-:Y:S02]  /*bcb0*/  FMUL.FTZ R27, R27, c[0x0][0x320] ;  /* 0x0000c8001b1b7a20 */ /* 0x000fe40000410000 */
[----:B------:R-:W-:Y:S02]  /*bcc0*/  FMUL.FTZ R28, R28, c[0x0][0x320] ;  /* 0x0000c8001c1c7a20 */ /* 0x000fe40000410000 */
[----:B------:R-:W-:Y:S01]  /*bcd0*/  FMUL.FTZ R29, R29, c[0x0][0x320] ;  /* 0x0000c8001d1d7a20 */ /* 0x000fe20000410000 */
[C---:B------:R-:W-:Y:S01]  /*bce0*/  HMMA.16816.F32 R48, R180.reuse, R10, R48 ;  /* 0x0000000ab430723c */ /* 0x040fe20000001830 */
[----:B------:R-:W-:Y:S03]  /*bcf0*/  MUFU.TANH R193, R20 ;  /* 0x0000001400c17308 */ /* 0x000fe60000002400 */
[----:B------:R-:W-:Y:S02]  /*bd00*/  FMUL.FTZ R30, R30, c[0x0][0x320] ;  /* 0x0000c8001e1e7a20 */ /* 0x000fe40000410000 */
[----:B------:R-:W-:Y:S02]  /*bd10*/  FMUL.FTZ R31, R31, c[0x0][0x320] ;  /* 0x0000c8001f1f7a20 */ /* 0x000fe40000410000 */
[----:B------:R-:W-:Y:S01]  /*bd20*/  FMUL.FTZ R40, R40, c[0x0][0x320] ;  /* 0x0000c80028287a20 */ /* 0x000fe20000410000 */
[-C--:B-1----:R-:W-:Y:S02]  /*bd30*/  HMMA.16816.F32 R52, R180, R4.reuse, R52 ;  /* 0x00000004b434723c */ /* 0x082fe40000001834 */
[----:B------:R-:W-:Y:S01]  /*bd40*/  MUFU.TANH R196, R21 ;  /* 0x0000001500c47308 */ /* 0x000fe20000002400 */
[----:B------:R-:W-:Y:S02]  /*bd50*/  FMUL.FTZ R41, R41, c[0x0][0x320] ;  /* 0x0000c80029297a20 */ /* 0x000fe40000410000 */
[----:B------:R-:W-:Y:S02]  /*bd60*/  FMUL.FTZ R42, R42, c[0x0][0x320] ;  /* 0x0000c8002a2a7a20 */ /* 0x000fe40000410000 */
[----:B------:R-:W-:Y:S01]  /*bd70*/  FMUL.FTZ R43, R43, c[0x0][0x320] ;  /* 0x0000c8002b2b7a20 */ /* 0x000fe20000410000 */
[C---:B------:R-:W-:Y:S04]  /*bd80*/  HMMA.16816.F32 R56, R176.reuse, R4, R56 ;  /* 0x00000004b038723c */ /* 0x040fe80000001838 */
[----:B------:R-:W1:Y:S01]  /*bd90*/  MUFU.TANH R2, R40 ;  /* 0x0000002800027308 */ /* 0x000e620000002400 */
[----:B------:R-:W-:Y:S02]  /*bda0*/  FMUL.FTZ R46, R46, c[0x0][0x320] ;  /* 0x0000c8002e2e7a20 */ /* 0x000fe40000410000 */
[----:B------:R-:W-:Y:S01]  /*bdb0*/  FMUL.FTZ R47, R47, c[0x0][0x320] ;  /* 0x0000c8002f2f7a20 */ /* 0x000fe20000410000 */
[-C--:B------:R-:W-:Y:S04]  /*bdc0*/  HMMA.16816.F32 R60, R176, R6.reuse, R60 ;  /* 0x00000006b03c723c */ /* 0x080fe8000000183c */
[----:B------:R-:W-:Y:S02]  /*bdd0*/  FMUL.FTZ R32, R32, c[0x0][0x320] ;  /* 0x0000c80020207a20 */ /* 0x000fe40000410000 */
[----:B------:R-:W-:Y:S01]  /*bde0*/  MUFU.TANH R3, R42 ;  /* 0x0000002a00037308 */ /* 0x000fe20000002400 */
[----:B------:R-:W-:Y:S01]  /*bdf0*/  FMUL.FTZ R33, R33, c[0x0][0x320] ;  /* 0x0000c80021217a20 */ /* 0x000fe20000410000 */
[----:B------:R-:W-:Y:S04]  /*be00*/  HMMA.16816.F32 R64, R180, R6, R64 ;  /* 0x00000006b440723c */ /* 0x000fe80000001840 */
[----:B------:R-:W-:Y:S02]  /*be10*/  FMUL.FTZ R34, R34, c[0x0][0x320] ;  /* 0x0000c80022227a20 */ /* 0x000fe40000410000 */
[----:B------:R-:W-:Y:S02]  /*be20*/  FMUL.FTZ R35, R35, c[0x0][0x320] ;  /* 0x0000c80023237a20 */ /* 0x000fe40000410000 */
[----:B------:R-:W-:Y:S01]  /*be30*/  MUFU.TANH R198, R22 ;  /* 0x0000001600c67308 */ /* 0x000fe20000002400 */
[----:B------:R-:W-:Y:S01]  /*be40*/  FMUL.FTZ R36, R36, c[0x0][0x320] ;  /* 0x0000c80024247a20 */ /* 0x000fe20000410000 */
[----:B-1----:R1:W-:Y:S02]  /*be50*/  STL [R1], R2 ;  /* 0x0000000201007387 */ /* 0x0023e40000100800 */
[----:B------:R-:W-:Y:S02]  /*be60*/  FMUL.FTZ R37, R37, c[0x0][0x320] ;  /* 0x0000c80025257a20 */ /* 0x000fe40000410000 */
[----:B------:R-:W-:Y:S02]  /*be70*/  FMUL.FTZ R38, R38, c[0x0][0x320] ;  /* 0x0000c80026267a20 */ /* 0x000fe40000410000 */
[----:B------:R-:W-:Y:S02]  /*be80*/  FMUL.FTZ R39, R39, c[0x0][0x320] ;  /* 0x0000c80027277a20 */ /* 0x000fe40000410000 */
        /* <DEDUP_REMOVED lines=12> */
[----:B-1----:R-:W1:Y:S01]  /*bf50*/  MUFU.TANH R2, R41 ;  /* 0x0000002900027308 */ /* 0x002e620000002400 */
        /* <DEDUP_REMOVED lines=13> */
[----:B------:R-:W-:Y:S01]  /*c030*/  FMUL.FTZ R67, R67, c[0x0][0x320] ;  /* 0x0000c80043437a20 */ /* 0x000fe20000410000 */
[----:B-1----:R1:W-:Y:S04]  /*c040*/  STL [R1+0x4], R2 ;  /* 0x0000040201007387 */ /* 0x0023e80000100800 */
[----:B------:R2:W-:Y:S02]  /*c050*/  STL [R1+0xc], R3 ;  /* 0x00000c0301007387 */ /* 0x0005e40000100800 */
[----:B------:R-:W-:Y:S10]  /*c060*/  MUFU.TANH R234, R27 ;  /* 0x0000001b00ea7308 */ /* 0x000ff40000002400 */
[----:B------:R-:W-:Y:S10]  /*c070*/  MUFU.TANH R224, R28 ;  /* 0x0000001c00e07308 */ /* 0x000ff40000002400 */
[----:B-1----:R-:W1:Y:S10]  /*c080*/  MUFU.TANH R2, R43 ;  /* 0x0000002b00027308 */ /* 0x002e740000002400 */
[----:B--2---:R-:W2:Y:S10]  /*c090*/  MUFU.TANH R3, R46 ;  /* 0x0000002e00037308 */ /* 0x004eb40000002400 */
[----:B------:R-:W-:Y:S01]  /*c0a0*/  MUFU.TANH R227, R29 ;  /* 0x0000001d00e37308 */ /* 0x000fe20000002400 */
[----:B-1----:R1:W-:Y:S09]  /*c0b0*/  STL [R1+0x10], R2 ;  /* 0x0000100201007387 */ /* 0x0023f20000100800 */
[----:B------:R-:W-:Y:S01]  /*c0c0*/  MUFU.TANH R235, R30 ;  /* 0x0000001e00eb7308 */ /* 0x000fe20000002400 */
[----:B--2---:R2:W-:Y:S09]  /*c0d0*/  STL [R1+0x8], R3 ;  /* 0x0000080301007387 */ /* 0x0045f20000100800 */
[----:B------:R-:W-:Y:S10]  /*c0e0*/  MUFU.TANH R236, R31 ;  /* 0x0000001f00ec7308 */ /* 0x000ff40000002400 */
[----:B-1----:R-:W1:Y:S10]  /*c0f0*/  MUFU.TANH R2, R47 ;  /* 0x0000002f00027308 */ /* 0x002e740000002400 */
[----:B------:R2:W3:Y:S10]  /*c100*/  MUFU.TANH R195, R32 ;  /* 0x0000002000c37308 */ /* 0x0004f40000002400 */
[----:B------:R2:W4:Y:S01]  /*c110*/  MUFU.TANH R194, R33 ;  /* 0x0000002100c27308 */ /* 0x0005220000002400 */
[----:B-1----:R2:W-:Y:S09]  /*c120*/  STL [R1+0x14], R2 ;  /* 0x0000140201007387 */ /* 0x0025f20000100800 */
        /* <DEDUP_REMOVED lines=29> */
[----:B---34-:R-:W-:Y:S01]  /*c300*/  SHF.R.S32.HI R7, RZ, 0x1f, R217 ;  /* 0x0000001fff077819 */ /* 0x018fe200000114d9 */
[----:B--2---:R-:W2:Y:S01]  /*c310*/  LDL R3, [R1+0x38] ;  /* 0x0000380001037983 */ /* 0x004ea20000100800 */
[----:B------:R-:W-:Y:S02]  /*c320*/  IMAD.MOV.U32 R228, RZ, RZ, RZ ;  /* 0x000000ffffe47224 */ /* 0x000fe400078e00ff */
[----:B------:R-:W-:Y:S01]  /*c330*/  SHF.L.U64.HI R16, R217, 0x1, R7 ;  /* 0x00000001d9107819 */ /* 0x000fe20000010207 */
[----:B------:R-:W3:Y:S01]  /*c340*/  LDL R2, [R1+0x18] ;  /* 0x0000180001027983 */ /* 0x000ee20000100800 */
[----:B------:R-:W-:Y:S02]  /*c350*/  IMAD.SHL.U32 R20, R103, 0x2, RZ ;  /* 0x0000000267147824 */ /* 0x000fe400078e00ff */
[----:B------:R-:W-:Y:S01]  /*c360*/  IMAD.SHL.U32 R19, R102, 0x2, RZ ;  /* 0x0000000266137824 */ /* 0x000fe200078e00ff */
        /* <DEDUP_REMOVED lines=8> */
[--C-:B------:R-:W-:Y:S01]  /*c3f0*/  IMAD.MOV.U32 R2, RZ, RZ, R3.reuse ;  /* 0x000000ffff027224 */ /* 0x100fe200078e0003 */
        /* <DEDUP_REMOVED lines=8> */
[----:B------:R-:W-:Y:S02]  /*c480*/  SHF.R.S32.HI R8, RZ, 0x1f, R8 ;  /* 0x0000001fff087819 */ /* 0x000fe40000011408 */
[----:B------:R-:W-:Y:S01]  /*c490*/  SHF.R.S32.HI R2, RZ, 0x1f, R230 ;  /* 0x0000001fff027819 */ /* 0x000fe200000114e6 */
[----:B------:R2:W3:Y:S01]  /*c4a0*/  @!P3 LDG.E R228, [R4.64] ;  /* 0x0000000604e4b981 */ /* 0x0004e2000c1e1900 */
[----:B------:R-:W-:Y:S02]  /*c4b0*/  SHF.L.U64.HI R15, R103, 0x1, R8 ;  /* 0x00000001670f7819 */ /* 0x000fe40000010208 */
[----:B------:R-:W-:Y:S04]  /*c4c0*/  IADD3 R8, R217, 0x20, RZ ;  /* 0x00000020d9087810 */ /* 0x000fe80007ffe0ff */
[----:B------:R-:W-:Y:S04]  /*c4d0*/  SHF.R.S32.HI R8, RZ, 0x1f, R8 ;  /* 0x0000001fff087819 */ /* 0x000fe80000011408 */
[----:B------:R-:W-:Y:S01]  /*c4e0*/  SHF.L.U64.HI R14, R102, 0x1, R8 ;  /* 0x00000001660e7819 */ /* 0x000fe20000010208 */
[----:B--2---:R-:W-:Y:S02]  /*c4f0*/  IMAD R4, R2, c[0x0][0x1e0], RZ ;  /* 0x0000780002047a24 */ /* 0x004fe400078e02ff */
[C---:B------:R-:W-:Y:S04]  /*c500*/  IMAD.WIDE.U32 R2, R230.reuse, c[0x0][0x1e0], RZ ;  /* 0x00007800e6027a25 */ /* 0x040fe800078e00ff */
[----:B------:R-:W-:Y:S04]  /*c510*/  IMAD R4, R230, c[0x0][0x1e4], R4 ;  /* 0x00007900e6047a24 */ /* 0x000fe800078e0204 */
[----:B------:R-:W-:Y:S01]  /*c520*/  IMAD.IADD R3, R3, 0x1, R4 ;  /* 0x0000000103037824 */ /* 0x000fe200078e0204 */
[----:B---3--:R-:W-:Y:S03]  /*c530*/  SHF.R.S32.HI R12, RZ, 0x1f, R228 ;  /* 0x0000001fff0c7819 */ /* 0x008fe600000114e4 */
        /* <DEDUP_REMOVED lines=8> */
[----:B------:R2:W3:Y:S02]  /*c5c0*/  SHFL.IDX PT, R5, R12, RZ, 0x1c1f ;  /* 0x001c1fff0c057589 */ /* 0x0004e400000e0000 */
.L_x_682:
[----:B------:R-:W-:-:S05]  /*c5d0*/  BRA.DIV ~URZ, `(.L_x_630) ;  /* 0x00007bc27f007947 */ /* 0x000fca000b800000 */
[----:B------:R-:W4:Y:S01]  /*c5e0*/  SHFL.IDX PT, R2, R13, RZ, 0x1c1f ;  /* 0x001c1fff0d027589 */ /* 0x000f2200000e0000 */
[C---:B------:R-:W-:Y:S02]  /*c5f0*/  IADD3 R6, -R101.reuse, 0x10, RZ ;  /* 0x0000001065067810 */ /* 0x040fe40007ffe1ff */
[----:B------:R-:W-:Y:S02]  /*c600*/  ISETP.NE.U32.AND P0, PT, R101, RZ, PT ;  /* 0x000000ff6500720c */ /* 0x000fe40003f05070 */
[----:B------:R-:W-:Y:S04]  /*c610*/  LOP3.LUT R6, R6, 0xf, RZ, 0xc0, !PT ;  /* 0x0000000f06067812 */ /* 0x000fe800078ec0ff */
[----:B----4-:R-:W-:Y:S04]  /*c620*/  IADD3 R6, P6, P5, R6, R2, R21 ;  /* 0x0000000206067210 */ /* 0x010fe80007dde015 */
[----:B---3--:R-:W-:Y:S02]  /*c630*/  IADD3.X R7, RZ, R5, R16, P6, P5 ;  /* 0x00000005ff077210 */ /* 0x008fe400037ea410 */
[C---:B------:R-:W-:Y:S02]  /*c640*/  IADD3 R10, P6, R2.reuse, R19, RZ ;  /* 0x00000013020a7210 */ /* 0x040fe40007fde0ff */
[----:B------:R-:W-:Y:S01]  /*c650*/  IADD3 R8, P5, R2, R20, RZ ;  /* 0x0000001402087210 */ /* 0x000fe20007fbe0ff */
[----:B------:R-:W-:Y:S01]  /*c660*/  @!PT LDS RZ, [RZ] ;  /* 0x00000000fffff984 */ /* 0x000fe20000000800 */
[----:B------:R-:W-:Y:S01]  /*c670*/  @!PT LDS RZ, [RZ] ;  /* 0x00000000fffff984 */ /* 0x000fe20000000800 */
[----:B------:R3:W-:Y:S02]  /*c680*/  LDGSTS.E.BYPASS.LTC128B.128.ZFILL [R218+0x3100], [R6.64], P0 ;  /* 0x0310000006da7fae */ /* 0x0007e40008141d46 */
[C---:B------:R-:W-:Y:S02]  /*c690*/  IMAD.X R11, R5.reuse, 0x1, R14, P6 ;  /* 0x00000001050b7824 */ /* 0x040fe400030e060e */
[----:B------:R3:W4:Y:S01]  /*c6a0*/  SHFL.IDX PT, R2, R13, 0x1, 0x1c1f ;  /* 0x003c1f000d027f89 */ /* 0x00072200000e0000 */
[----:B------:R-:W-:Y:S03]  /*c6b0*/  IMAD.X R9, R5, 0x1, R15, P5 ;  /* 0x0000000105097824 */ /* 0x000fe600028e060f */
[----:B------:R3:W-:Y:S04]  /*c6c0*/  LDGSTS.E.BYPASS.LTC128B.128 [R218+0x4100], [R10.64], !P2 ;  /* 0x041000000ada7fae */ /* 0x0007e8000d101d46 */
[----:B------:R3:W2:Y:S04]  /*c6d0*/  SHFL.IDX PT, R5, R12, 0x1, 0x1c1f ;  /* 0x003c1f000c057f89 */ /* 0x0006a800000e0000 */
[----:B------:R3:W-:Y:S02]  /*c6e0*/  LDGSTS.E.BYPASS.LTC128B.128 [R218+0x5100], [R8.64], !P1 ;  /* 0x0510000008da7fae */ /* 0x0007e4000c901d46 */
.L_x_683:
[C---:B------:R-:W-:Y:S02]  /*c6f0*/  IADD3 R3, -R101.reuse, 0x10, RZ ;  /* 0x0000001065037810 */ /* 0x040fe40007ffe1ff */
[C---:B---34-:R-:W-:Y:S02]  /*c700*/  IADD3 R8, P6, R2.reuse, R19, RZ ;  /* 0x0000001302087210 */ /* 0x058fe40007fde0ff */
[----:B------:R-:W-:Y:S02]  /*c710*/  IADD3 R6, P5, R2, R20, RZ ;  /* 0x0000001402067210 */ /* 0x000fe40007fbe0ff */
[----:B------:R-:W-:Y:S01]  /*c720*/  ISETP.NE.U32.AND P0, PT, R101, RZ, PT ;  /* 0x000000ff6500720c */ /* 0x000fe20003f05070 */
[----:B--2---:R-:W-:Y:S01]  /*c730*/  IMAD.X R9, R5, 0x1, R14, P6 ;  /* 0x0000000105097824 */ /* 0x004fe200030e060e */
[----:B------:R-:W-:Y:S01]  /*c740*/  LOP3.LUT R3, R3, 0xf, RZ, 0xc0, !PT ;  /* 0x0000000f03037812 */ /* 0x000fe200078ec0ff */
[----:B------:R-:W-:Y:S03]  /*c750*/  IMAD.X R7, R5, 0x1, R15, P5 ;  /* 0x0000000105077824 */ /* 0x000fe600028e060f */
[----:B------:R-:W-:Y:S04]  /*c760*/  IADD3 R2, P6, P5, R3, R2, R21 ;  /* 0x0000000203027210 */ /* 0x000fe80007dde015 */
[----:B------:R-:W-:Y:S05]  /*c770*/  IADD3.X R3, RZ, R5, R16, P6, P5 ;  /* 0x00000005ff037210 */ /* 0x000fea00037ea410 */
[----:B------:R-:W-:Y:S01]  /*c780*/  @!PT LDS RZ, [RZ] ;  /* 0x00000000fffff984 */ /* 0x000fe20000000800 */
[----:B------:R-:W-:Y:S01]  /*c790*/  @!PT LDS RZ, [RZ] ;  /* 0x00000000fffff984 */ /* 0x000fe20000000800 */
[----:B------:R-:W-:Y:S01]  /*c7a0*/  @!PT LDS RZ, [RZ] ;  /* 0x00000000fffff984 */ /* 0x000fe20000000800 */
[----:B------:R2:W-:Y:S04]  /*c7b0*/  LDGSTS.E.BYPASS.LTC128B.128.ZFILL [R218+0x3900], [R2.64], P0 ;  /* 0x0390000002da7fae */ /* 0x0005e80008141d46 */
[----:B------:R2:W-:Y:S04]  /*c7c0*/  LDGSTS.E.BYPASS.LTC128B.128 [R218+0x4900], [R8.64], !P2 ;  /* 0x0490000008da7fae */ /* 0x0005e8000d101d46 */
[----:B------:R2:W-:Y:S02]  /*c7d0*/  LDGSTS.E.BYPASS.LTC128B.128 [R218+0x5900], [R6.64], !P1 ;  /* 0x0590000006da7fae */ /* 0x0005e4000c901d46 */
.L_x_628:
[----:B---34-:R-:W-:Y:S05]  /*c7e0*/  BSYNC B0 ;  /* 0x0000000000007941 */ /* 0x018fea0003800000 */
.L_x_627:
[----:B--2---:R-:W-:Y:S01]  /*c7f0*/  FMNMX.FTZ R3, R174, R0, !PT ;  /* 0x00000000ae037209 */ /* 0x004fe20007810000 */
[----:B------:R-:W2:Y:S01]  /*c800*/  LDL R12, [R1] ;  /* 0x00000000010c7983 */ /* 0x000ea20000100800 */
[----:B------:R-:W-:Y:S02]  /*c810*/  FMNMX.FTZ R2, R173, R100, !PT ;  /* 0x00000064ad027209 */ /* 0x000fe40007810000 */
[----:B------:R-:W-:Y:S01]  /*c820*/  FMNMX.FTZ R4, R185, R105, !PT ;  /* 0x00000069b9047209 */ /* 0x000fe20007810000 */
[----:B------:R-:W3:Y:S01]  /*c830*/  LDL R11, [R1+0xc] ;  /* 0x00000c00010b7983 */ /* 0x000ee20000100800 */
[----:B------:R-:W-:Y:S02]  /*c840*/  FMNMX.FTZ R5, R188, R106, !PT ;  /* 0x0000006abc057209 */ /* 0x000fe40007810000 */
[----:B------:R-:W-:Y:S01]  /*c850*/  FMNMX.FTZ R3, R190, R3, !PT ;  /* 0x00000003be037209 */ /* 0x000fe20007810000 */
[----:B------:R-:W4:Y:S01]  /*c860*/  LDL R10, [R1+0x4] ;  /* 0x00000400010a7983 */ /* 0x000f220000100800 */
[----:B------:R-:W-:Y:S02]  /*c870*/  FMNMX.FTZ R2, R189, R2, !PT ;  /* 0x00000002bd027209 */ /* 0x000fe40007810000 */
[----:B------:R-:W-:Y:S01]  /*c880*/  FMNMX.FTZ R4, R191, R4, !PT ;  /* 0x00000004bf047209 */ /* 0x000fe20007810000 */
[----:B------:R-:W5:Y:S01]  /*c890*/  LDL R9, [R1+0x10] ;  /* 0x0000100001097983 */ /* 0x000f620000100800 */
        /* <DEDUP_REMOVED lines=40> */
[----:B---3--:R-:W-:Y:S02]  /*cb20*/  FMNMX.FTZ R5, R11, R5, !PT ;  /* 0x000000050b057209 */ /* 0x008fe40007810000 */
[----:B----4-:R-:W-:Y:S02]  /*cb30*/  FMNMX.FTZ R4, R10, R4, !PT ;  /* 0x000000040a047209 */ /* 0x010fe40007810000 */
[----:B-----5:R-:W-:Y:S02]  /*cb40*/  FMNMX.FTZ R5, R9, R5, !PT ;  /* 0x0000000509057209 */ /* 0x020fe40007810000 */
        /* <DEDUP_REMOVED lines=17> */
[----:B------:R-:W-:-:S05]  /*cc60*/  BRA.DIV ~URZ, `(.L_x_631) ;  /* 0x000077427f007947 */ /* 0x000fca000b800000 */
[----:B------:R-:W1:Y:S04]  /*cc70*/  SHFL.BFLY PT, R104, R4, 0x2, 0x1f ;  /* 0x0c401f0004687f89 */ /* 0x000e6800000e0000 */
[----:B------:R-:W2:Y:S04]  /*cc80*/  SHFL.BFLY PT, R2, R103, 0x2, 0x1f ;  /* 0x0c401f0067027f89 */ /* 0x000ea800000e0000 */
[----:B------:R-:W3:Y:S04]  /*cc90*/  SHFL.BFLY PT, R3, R102, 0x2, 0x1f ;  /* 0x0c401f0066037f89 */ /* 0x000ee800000e0000 */
[----:B------:R-:W4:Y:S01]  /*cca0*/  SHFL.BFLY PT, R8, R5, 0x2, 0x1f ;  /* 0x0c401f0005087f89 */ /* 0x000f2200000e0000 */
[----:B-1----:R-:W-:Y:S02]  /*ccb0*/  FMNMX.FTZ R104, R4, R104, !PT ;  /* 0x0000006804687209 */ /* 0x002fe40007810000 */
[----:B--2---:R-:W-:Y:S02]  /*ccc0*/  FMNMX.FTZ R103, R103, R2, !PT ;  /* 0x0000000267677209 */ /* 0x004fe40007810000 */
[----:B---3--:R-:W-:Y:S03]  /*ccd0*/  FMNMX.FTZ R102, R102, R3, !PT ;  /* 0x0000000366667209 */ /* 0x008fe60007810000 */
[----:B------:R-:W1:Y:S01]  /*cce0*/  SHFL.BFLY PT, R6, R103, 0x1, 0x1f ;  /* 0x0c201f0067067f89 */ /* 0x000e6200000e0000 */
[----:B----4-:R-:W-:Y:S03]  /*ccf0*/  FMNMX.FTZ R4, R5, R8, !PT ;  /* 0x0000000805047209 */ /* 0x010fe60007810000 */
[----:B------:R-:W2:Y:S04]  /*cd00*/  SHFL.BFLY PT, R3, R104, 0x1, 0x1f ;  /* 0x0c201f0068037f89 */ /* 0x000ea800000e0000 */
[----:B------:R-:W3:Y:S04]  /*cd10*/  SHFL.BFLY PT, R7, R102, 0x1, 0x1f ;  /* 0x0c201f0066077f89 */ /* 0x000ee800000e0000 */
[----:B------:R4:W4:Y:S01]  /*cd20*/  SHFL.BFLY PT, R2, R4, 0x1, 0x1f ;  /* 0x0c201f0004027f89 */ /* 0x00092200000e0000 */
[----:B-1----:R-:W-:Y:S02]  /*cd30*/  FMNMX.FTZ R103, R103, R6, !PT ;  /* 0x0000000667677209 */ /* 0x002fe40007810000 */
[----:B--2---:R-:W-:Y:S02]  /*cd40*/  FMNMX.FTZ R104, R104, R3, !PT ;  /* 0x0000000368687209 */ /* 0x004fe40007810000 */
[----:B---3--:R-:W-:Y:S03]  /*cd50*/  FMNMX.FTZ R102, R102, R7, !PT ;  /* 0x0000000766667209 */ /* 0x008fe60007810000 */
.L_x_684:
[----:B------:R-:W-:Y:S01]  /*cd60*/  FADD.FTZ R0, -R104, R0 ;  /* 0x0000000068007221 */ /* 0x000fe20000010100 */
[----:B----4-:R-:W-:Y:S01]  /*cd70*/  FMNMX.FTZ R2, R2, R4, !PT ;  /* 0x0000000402027209 */ /* 0x010fe20007810000 */
[----:B------:R-:W-:Y:S01]  /*cd80*/  FMUL.FTZ R179, R103, c[0x0][0x2d0] ;  /* 0x0000b40067b37a20 */ /* 0x000fe20000410000 */
[----:B------:R-:W-:Y:S01]  /*cd90*/  WARPSYNC 0xffffffff ;  /* 0xffffffff00007948 */ /* 0x000fe20003800000 */
[----:B------:R-:W-:Y:S01]  /*cda0*/  FMUL.FTZ R0, R0, c[0x0][0x2d0] ;  /* 0x0000b40000007a20 */ /* 0x000fe20000410000 */
[----:B------:R-:W1:Y:S01]  /*cdb0*/  LDSM.16.MT88.4 R20, [R201] ;  /* 0x00000000c914783b */ /* 0x000e620000004200 */
[----:B------:R-:W-:Y:S01]  /*cdc0*/  FMUL.FTZ R176, R104, c[0x0][0x2d0] ;  /* 0x0000b40068b07a20 */ /* 0x000fe20000410000 */
[----:B------:R-:W-:Y:S01]  /*cdd0*/  ISETP.GT.AND P0, PT, R225, RZ, PT ;  /* 0x000000ffe100720c */ /* 0x000fe20003f04270 */
[----:B------:R2:W-:Y:S01]  /*cde0*/  MUFU.EX2 R101, R0 ;  /* 0x0000000000657308 */ /* 0x0005e20000000800 */
[----:B------:R-:W-:Y:S02]  /*cdf0*/  FMUL.FTZ R178, R102, c[0x0][0x2d0] ;  /* 0x0000b40066b27a20 */ /* 0x000fe40000410000 */
[--C-:B------:R-:W-:Y:S02]  /*ce00*/  FFMA.FTZ R3, R190, c[0x0][0x2d0], -R176.reuse ;  /* 0x0000b400be037a23 */ /* 0x100fe400000108b0 */
[----:B------:R-:W-:Y:S01]  /*ce10*/  FMUL.FTZ R177, R2, c[0x0][0x2d0] ;  /* 0x0000b40002b17a20 */ /* 0x000fe20000410000 */
[----:B------:R-:W3:Y:S01]  /*ce20*/  LDSM.16.MT88.4 R36, [R202] ;  /* 0x00000000ca24783b */ /* 0x000ee20000004200 */
[--C-:B------:R-:W-:Y:S02]  /*ce30*/  FFMA.FTZ R6, R172, c[0x0][0x2d0], -R176.reuse ;  /* 0x0000b400ac067a23 */ /* 0x100fe400000108b0 */
[----:B------:R-:W-:Y:S01]  /*ce40*/  FFMA.FTZ R4, R188, c[0x0][0x2d0], -R177 ;  /* 0x0000b400bc047a23 */ /* 0x000fe200000108b1 */
[----:B------:R-:W-:Y:S01]  /*ce50*/  MUFU.EX2 R28, R3 ;  /* 0x00000003001c7308 */ /* 0x000fe20000000800 */
[--C-:B------:R-:W-:Y:S02]  /*ce60*/  FFMA.FTZ R5, R107, c[0x0][0x2d0], -R176.reuse ;  /* 0x0000b4006b057a23 */ /* 0x100fe400000108b0 */
[--C-:B------:R-:W-:Y:S01]  /*ce70*/  FFMA.FTZ R7, R174, c[0x0][0x2d0], -R176.reuse ;  /* 0x0000b400ae077a23 */ /* 0x100fe200000108b0 */
[----:B------:R-:W4:Y:S01]  /*ce80*/  LDSM.16.MT88.4 R52, [R201+0x1000] ;  /* 0x00100000c934783b */ /* 0x000f220000004200 */
[--C-:B------:R-:W-:Y:S02]  /*ce90*/  FFMA.FTZ R48, R193, c[0x0][0x2d0], -R176.reuse ;  /* 0x0000b400c1307a23 */ /* 0x100fe400000108b0 */
[--C-:B------:R-:W-:Y:S02]  /*cea0*/  FFMA.FTZ R56, R198, c[0x0][0x2d0], -R179.reuse ;  /* 0x0000b400c6387a23 */ /* 0x100fe400000108b3 */
[--C-:B------:R-:W-:Y:S01]  /*ceb0*/  FFMA.FTZ R60, R219, c[0x0][0x2d0], -R179.reuse ;  /* 0x0000b400db3c7a23 */ /* 0x100fe200000108b3 */
[----:B------:R5:W-:Y:S01]  /*cec0*/  MUFU.EX2 R10, R6 ;  /* 0x00000006000a7308 */ /* 0x000be20000000800 */
[--C-:B------:R-:W-:Y:S02]  /*ced0*/  FFMA.FTZ R107, R223, c[0x0][0x2d0], -R176.reuse ;  /* 0x0000b400df6b7a23 */ /* 0x100fe400000108b0 */
[----:B------:R-:W-:Y:S02]  /*cee0*/  FFMA.FTZ R64, R194, c[0x0][0x2d0], -R176 ;  /* 0x0000b400c2407a23 */ /* 0x000fe400000108b0 */
[----:B--2---:R-:W-:Y:S04]  /*cef0*/  FADD.FTZ R0, -R103, R100 ;  /* 0x0000006467007221 */ /* 0x004fe80000010100 */
[----:B------:R-:W-:Y:S01]  /*cf00*/  FMUL.FTZ R0, R0, c[0x0][0x2d0] ;  /* 0x0000b40000007a20 */ /* 0x000fe20000410000 */
[----:B------:R2:W-:Y:S10]  /*cf10*/  MUFU.EX2 R40, R5 ;  /* 0x0000000500287308 */ /* 0x0005f40000000800 */
[----:B------:R1:W-:Y:S01]  /*cf20*/  MUFU.EX2 R100, R0 ;  /* 0x0000000000647308 */ /* 0x0003e20000000800 */
[--C-:B-----5:R-:W-:Y:S09]  /*cf30*/  FFMA.FTZ R6, R185, c[0x0][0x2d0], -R178.reuse ;  /* 0x0000b400b9067a23 */ /* 0x120ff200000108b2 */
[----:B------:R-:W-:Y:S01]  /*cf40*/  MUFU.EX2 R25, R7 ;  /* 0x0000000700197308 */ /* 0x000fe20000000800 */
[--C-:B--2---:R-:W-:Y:S09]  /*cf50*/  FFMA.FTZ R5, R191, c[0x0][0x2d0], -R178.reuse ;  /* 0x0000b400bf057a23 */ /* 0x104ff200000108b2 */
[----:B------:R-:W-:Y:S01]  /*cf60*/  MUFU.EX2 R185, R6 ;  /* 0x0000000600b97308 */ /* 0x000fe20000000800 */
[--C-:B-1----:R-:W-:Y:S09]  /*cf70*/  FFMA.FTZ R0, R173, c[0x0][0x2d0], -R179.reuse ;  /* 0x0000b400ad007a23 */ /* 0x102ff200000108b3 */
[----:B------:R1:W-:Y:S10]  /*cf80*/  MUFU.EX2 R190, R0 ;  /* 0x0000000000be7308 */ /* 0x0003f40000000800 */
[----:B------:R-:W2:Y:S01]  /*cf90*/  MUFU.EX2 R191, R5 ;  /* 0x0000000500bf7308 */ /* 0x000ea20000000800 */
[--C-:B-1----:R-:W-:Y:S09]  /*cfa0*/  FFMA.FTZ R0, R189, c[0x0][0x2d0], -R179.reuse ;  /* 0x0000b400bd007a23 */ /* 0x102ff200000108b3 */
[----:B------:R1:W5:Y:S02]  /*cfb0*/  MUFU.EX2 R189, R0 ;  /* 0x0000000000bd7308 */ /* 0x0003640000000800 */
[--C-:B-1----:R-:W-:Y:S01]  /*cfc0*/  FFMA.FTZ R0, R18, c[0x0][0x2d0], -R179.reuse ;  /* 0x0000b40012007a23 */ /* 0x102fe200000108b3 */
[----:B--2---:R-:W-:Y:S01]  /*cfd0*/  F2FP.PACK_AB R172, R191, R185 ;  /* 0x000000b9bfac723e */ /* 0x004fe200000000ff */
[----:B------:R-:W-:Y:S01]  /*cfe0*/  FMUL.FTZ R5, R101, R109 ;  /* 0x0000006d65057220 */ /* 0x000fe20000410000 */
[----:B-----5:R-:W-:Y:S05]  /*cff0*/  F2FP.PACK_AB R109, R189, R190 ;  /* 0x000000bebd6d723e */ /* 0x020fea00000000ff */
[----:B------:R1:W-:Y:S01]  /*d000*/  MUFU.EX2 R9, R0 ;  /* 0x0000000000097308 */ /* 0x0003e20000000800 */
        /* <DEDUP_REMOVED lines=11> */
[C---:B------:R-:W-:Y:S01]  /*d0c0*/  FMUL.FTZ R66, R100.reuse, R170 ;  /* 0x000000aa64427220 */ /* 0x040fe20000410000 */
[----:B------:R-:W-:Y:S01]  /*d0d0*/  MOV R170, R191 ;  /* 0x000000bf00aa7202 */ /* 0x000fe20000000f00 */
[----:B-1----:R-:W-:Y:S02]  /*d0e0*/  FFMA.FTZ R0, R17, c[0x0][0x2d0], -R179 ;  /* 0x0000b40011007a23 */ /* 0x002fe400000108b3 */
[C---:B------:R-:W-:Y:S02]  /*d0f0*/  FMUL.FTZ R17, R101.reuse, R121 ;  /* 0x0000007965117220 */ /* 0x040fe40000410000 */
[----:B------:R1:W-:Y:S01]  /*d100*/  MUFU.EX2 R8, R0 ;  /* 0x0000000000087308 */ /* 0x0003e20000000800 */
[----:B------:R-:W-:Y:S01]  /*d110*/  LDSM.16.MT88.4 R120, [R202+0x400] ;  /* 0x00040000ca78783b */ /* 0x000fe20000004200 */
        /* <DEDUP_REMOVED lines=10> */
[----:B------:R-:W-:Y:S02]  /*d1c0*/  FMUL.FTZ R86, R100, R86 ;  /* 0x0000005664567220 */ /* 0x000fe40000410000 */
[----:B-1----:R-:W-:Y:S02]  /*d1d0*/  FADD.FTZ R0, -R102, R105 ;  /* 0x0000006966007221 */ /* 0x002fe40000010100 */
[----:B------:R-:W-:Y:S02]  /*d1e0*/  FFMA.FTZ R105, R197, c[0x0][0x2d0], -R179 ;  /* 0x0000b400c5697a23 */ /* 0x000fe400000108b3 */
[----:B------:R-:W-:Y:S02]  /*d1f0*/  FMUL.FTZ R0, R0, c[0x0][0x2d0] ;  /* 0x0000b40000007a20 */ /* 0x000fe40000410000 */
[C---:B------:R-:W-:Y:S02]  /*d200*/  FMUL.FTZ R87, R100.reuse, R87 ;  /* 0x0000005764577220 */ /* 0x040fe40000410000 */
[----:B------:R1:W2:Y:S01]  /*d210*/  MUFU.EX2 R3, R0 ;  /* 0x0000000000037308 */ /* 0x0002a20000000800 */
[C---:B------:R-:W-:Y:S02]  /*d220*/  FMUL.FTZ R96, R101.reuse, R96 ;  /* 0x0000006065607220 */ /* 0x040fe40000410000 */
[----:B------:R-:W-:Y:S02]  /*d230*/  FMUL.FTZ R97, R101, R97 ;  /* 0x0000006165617220 */ /* 0x000fe40000410000 */
[C---:B------:R-:W-:Y:S02]  /*d240*/  FMUL.FTZ R98, R100.reuse, R98 ;  /* 0x0000006264627220 */ /* 0x040fe40000410000 */
[----:B------:R-:W-:Y:S02]  /*d250*/  FMUL.FTZ R99, R100, R99 ;  /* 0x0000006364637220 */ /* 0x000fe40000410000 */
[--C-:B-1----:R-:W-:Y:S02]  /*d260*/  FFMA.FTZ R0, R175, c[0x0][0x2d0], -R178.reuse ;  /* 0x0000b400af007a23 */ /* 0x102fe400000108b2 */
[C---:B--2---:R-:W-:Y:S02]  /*d270*/  FMUL.FTZ R12, R3.reuse, R116 ;  /* 0x00000074030c7220 */ /* 0x044fe40000410000 */
[----:B------:R1:W-:Y:S01]  /*d280*/  MUFU.EX2 R34, R0 ;  /* 0x0000000000227308 */ /* 0x0003e20000000800 */
        /* <DEDUP_REMOVED lines=8> */
[C---:B------:R-:W-:Y:S01]  /*d310*/  FMUL.FTZ R72, R3.reuse, R72 ;  /* 0x0000004803487220 */ /* 0x040fe20000410000 */
[----:B------:R2:W-:Y:S01]  /*d320*/  MUFU.EX2 R165, R64 ;  /* 0x0000004000a57308 */ /* 0x0005e20000000800 */
[C---:B------:R-:W-:Y:S02]  /*d330*/  FMUL.FTZ R73, R3.reuse, R73 ;  /* 0x0000004903497220 */ /* 0x040fe40000410000 */
[C---:B------:R-:W-:Y:S02]  /*d340*/  FMUL.FTZ R76, R3.reuse, R76 ;  /* 0x0000004c034c7220 */ /* 0x040fe40000410000 */
[C---:B------:R-:W-:Y:S02]  /*d350*/  FMUL.FTZ R77, R3.reuse, R77 ;  /* 0x0000004d034d7220 */ /* 0x040fe40000410000 */
[C---:B------:R-:W-:Y:S02]  /*d360*/  FMUL.FTZ R88, R3.reuse, R88 ;  /* 0x0000005803587220 */ /* 0x040fe40000410000 */
[----:B-1----:R-:W-:Y:S02]  /*d370*/  FFMA.FTZ R0, R184, c[0x0][0x2d0], -R178 ;  /* 0x0000b400b8007a23 */ /* 0x002fe400000108b2 */
[----:B------:R1:W-:Y:S01]  /*d380*/  MUFU.EX2 R184, R4 ;  /* 0x0000000400b87308 */ /* 0x0003e20000000800 */
[C---:B------:R-:W-:Y:S02]  /*d390*/  FMUL.FTZ R89, R3.reuse, R89 ;  /* 0x0000005903597220 */ /* 0x040fe40000410000 */
[C---:B------:R-:W-:Y:S02]  /*d3a0*/  FMUL.FTZ R92, R3.reuse, R92 ;  /* 0x0000005c035c7220 */ /* 0x040fe40000410000 */
[----:B------:R-:W-:Y:S05]  /*d3b0*/  FMUL.FTZ R93, R3, R93 ;  /* 0x0000005d035d7220 */ /* 0x000fea0000410000 */
[----:B------:R5:W3:Y:S01]  /*d3c0*/  MUFU.EX2 R41, R0 ;  /* 0x0000000000297308 */ /* 0x000ae20000000800 */
[----:B--2---:R-:W-:Y:S02]  /*d3d0*/  FMUL.FTZ R64, R101, R168 ;  /* 0x000000a865407220 */ /* 0x004fe40000410000 */
[--C-:B-1----:R-:W-:Y:S01]  /*d3e0*/  FFMA.FTZ R4, R192, c[0x0][0x2d0], -R177.reuse ;  /* 0x0000b400c0047a23 */ /* 0x102fe200000108b1 */
[----:B------:R-:W-:Y:S06]  /*d3f0*/  MOV R192, R10 ;  /* 0x0000000a00c07202 */ /* 0x000fec0000000f00 */
[----:B------:R1:W2:Y:S01]  /*d400*/  MUFU.EX2 R188, R4 ;  /* 0x0000000400bc7308 */ /* 0x0002a20000000800 */
[-C--:B------:R-:W-:Y:S02]  /*d410*/  F2FP.PACK_AB R110, R40, R192.reuse ;  /* 0x000000c0286e723e */ /* 0x080fe400000000ff */
[----:B------:R-:W-:Y:S01]  /*d420*/  MOV R168, R192 ;  /* 0x000000c000a87202 */ /* 0x000fe20000000f00 */
[----:B-----5:R-:W-:Y:S01]  /*d430*/  FADD.FTZ R0, -R2, R106 ;  /* 0x0000006a02007221 */ /* 0x020fe20000010100 */
[----:B---3--:R-:W-:Y:S01]  /*d440*/  F2FP.PACK_AB R174, R41, R34 ;  /* 0x0000002229ae723e */ /* 0x008fe200000000ff */
[--C-:B------:R-:W-:Y:S01]  /*d450*/  FFMA.FTZ R106, R233, c[0x0][0x2d0], -R176.reuse ;  /* 0x0000b400e96a7a23 */ /* 0x100fe200000108b0 */
[----:B------:R-:W-:Y:S01]  /*d460*/  MOV R136, R41 ;  /* 0x0000002900887202 */ /* 0x000fe20000000f00 */
[----:B------:R-:W-:Y:S02]  /*d470*/  FMUL.FTZ R0, R0, c[0x0][0x2d0] ;  /* 0x0000b40000007a20 */ /* 0x000fe40000410000 */
[----:B------:R-:W-:Y:S02]  /*d480*/  FMUL.FTZ R41, R3, R145 ;  /* 0x0000009103297220 */ /* 0x000fe40000410000 */
[----:B------:R-:W-:Y:S02]  /*d490*/  FFMA.FTZ R145, R181, c[0x0][0x2d0], -R176 ;  /* 0x0000b400b5917a23 */ /* 0x000fe400000108b0 */
[----:B------:R-:W3:Y:S01]  /*d4a0*/  MUFU.EX2 R0, R0 ;  /* 0x0000000000007308 */ /* 0x000ee20000000800 */
[--C-:B-1----:R-:W-:Y:S01]  /*d4b0*/  FFMA.FTZ R4, R187, c[0x0][0x2d0], -R177.reuse ;  /* 0x0000b400bb047a23 */ /* 0x102fe200000108b1 */
[----:B------:R-:W-:Y:S01]  /*d4c0*/  MOV R187, R9 ;  /* 0x0000000900bb7202 */ /* 0x000fe20000000f00 */
[C---:B------:R-:W-:Y:S01]  /*d4d0*/  FMUL.FTZ R9, R3.reuse, R113 ;  /* 0x0000007103097220 */ /* 0x040fe20000410000 */
[----:B--2---:R-:W-:Y:S06]  /*d4e0*/  F2FP.PACK_AB R173, R188, R184 ;  /* 0x000000b8bcad723e */ /* 0x004fec00000000ff */
[----:B------:R-:W1:Y:S01]  /*d4f0*/  MUFU.EX2 R35, R4 ;  /* 0x0000000400237308 */ /* 0x000e620000000800 */
[----:B------:R-:W-:Y:S09]  /*d500*/  MOV R169, R188 ;  /* 0x000000bc00a97202 */ /* 0x000ff20000000f00 */
[----:B------:R-:W-:Y:S01]  /*d510*/  MUFU.EX2 R194, R145 ;  /* 0x0000009100c27308 */ /* 0x000fe20000000800 */
[C---:B---3--:R-:W-:Y:S02]  /*d520*/  FMUL.FTZ R10, R0.reuse, R114 ;  /* 0x00000072000a7220 */ /* 0x048fe40000410000 */
[C---:B------:R-:W-:Y:S02]  /*d530*/  FMUL.FTZ R11, R0.reuse, R115 ;  /* 0x00000073000b7220 */ /* 0x040fe40000410000 */
[C---:B------:R-:W-:Y:S02]  /*d540*/  FMUL.FTZ R14, R0.reuse, R118 ;  /* 0x00000076000e7220 */ /* 0x040fe40000410000 */
[C---:B------:R-:W-:Y:S02]  /*d550*/  FMUL.FTZ R15, R0.reuse, R119 ;  /* 0x00000077000f7220 */ /* 0x040fe40000410000 */
[C---:B------:R-:W-:Y:S01]  /*d560*/  FMUL.FTZ R58, R0.reuse, R162 ;  /* 0x000000a2003a7220 */ /* 0x040fe20000410000 */
[----:B------:R-:W-:Y:S01]  /*d570*/  LDSM.16.MT88.4 R116, [R201+0x2000] ;  /* 0x00200000c974783b */ /* 0x000fe20000004200 */
[----:B------:R2:W-:Y:S01]  /*d580*/  MUFU.EX2 R162, R105 ;  /* 0x0000006900a27308 */ /* 0x0005e20000000800 */
[----:B------:R-:W-:Y:S01]  /*d590*/  FMUL.FTZ R26, R0, R130 ;  /* 0x00000082001a7220 */ /* 0x000fe20000410000 */
[----:B-1----:R-:W-:Y:S01]  /*d5a0*/  MOV R133, R35 ;  /* 0x0000002300857202 */ /* 0x002fe20000000f00 */
[----:B------:R-:W-:Y:S01]  /*d5b0*/  FFMA.FTZ R4, R186, c[0x0][0x2d0], -R177 ;  /* 0x0000b400ba047a23 */ /* 0x000fe200000108b1 */
[----:B------:R-:W-:Y:S01]  /*d5c0*/  MOV R186, R8 ;  /* 0x0000000800ba7202 */ /* 0x000fe20000000f00 */
[C---:B------:R-:W-:Y:S02]  /*d5d0*/  FMUL.FTZ R8, R3.reuse, R112 ;  /* 0x0000007003087220 */ /* 0x040fe40000410000 */
[----:B------:R-:W-:Y:S01]  /*d5e0*/  FMUL.FTZ R27, R0, R131 ;  /* 0x00000083001b7220 */ /* 0x000fe20000410000 */
[----:B------:R-:W-:Y:S01]  /*d5f0*/  F2FP.PACK_AB R111, R186, R187 ;  /* 0x000000bbba6f723e */ /* 0x000fe200000000ff */
[C---:B------:R-:W-:Y:S01]  /*d600*/  FMUL.FTZ R30, R0.reuse, R134 ;  /* 0x00000086001e7220 */ /* 0x040fe20000410000 */
[----:B------:R-:W1:Y:S01]  /*d610*/  MUFU.EX2 R33, R4 ;  /* 0x0000000400217308 */ /* 0x000e620000000800 */
[----:B------:R-:W-:Y:S01]  /*d620*/  MOV R131, R28 ;  /* 0x0000001c00837202 */ /* 0x000fe20000000f00 */
[C---:B------:R-:W-:Y:S01]  /*d630*/  FMUL.FTZ R31, R0.reuse, R135 ;  /* 0x00000087001f7220 */ /* 0x040fe20000410000 */
[----:B------:R-:W-:Y:S01]  /*d640*/  MOV R134, R40 ;  /* 0x0000002800867202 */ /* 0x000fe20000000f00 */
[C---:B------:R-:W-:Y:S01]  /*d650*/  FMUL.FTZ R62, R0.reuse, R166 ;  /* 0x000000a6003e7220 */ /* 0x040fe20000410000 */
[----:B------:R-:W2:Y:S01]  /*d660*/  LDSM.16.MT88.4 R112, [R202+0x1000] ;  /* 0x00100000ca70783b */ /* 0x000ea20000004200 */
[C---:B------:R-:W-:Y:S02]  /*d670*/  FMUL.FTZ R47, R0.reuse, R151 ;  /* 0x00000097002f7220 */ /* 0x040fe40000410000 */
[----:B------:R-:W-:Y:S02]  /*d680*/  FMUL.FTZ R40, R3, R144 ;  /* 0x0000009003287220 */ /* 0x000fe40000410000 */
[----:B------:R-:W5:Y:S01]  /*d690*/  MUFU.EX2 R151, R48 ;  /* 0x0000003000977308 */ /* 0x000f620000000800 */
[C---:B------:R-:W-:Y:S02]  /*d6a0*/  FMUL.FTZ R42, R0.reuse, R146 ;  /* 0x00000092002a7220 */ /* 0x040fe40000410000 */
[C---:B------:R-:W-:Y:S02]  /*d6b0*/  FMUL.FTZ R43, R0.reuse, R147 ;  /* 0x00000093002b7220 */ /* 0x040fe40000410000 */
[----:B--2---:R-:W-:Y:S02]  /*d6c0*/  FFMA.FTZ R105, R199, c[0x0][0x2d0], -R179 ;  /* 0x0000b400c7697a23 */ /* 0x004fe400000108b3 */
[C---:B------:R-:W-:Y:S02]  /*d6d0*/  FMUL.FTZ R46, R0.reuse, R150 ;  /* 0x00000096002e7220 */ /* 0x040fe40000410000 */
[C---:B------:R-:W-:Y:S01]  /*d6e0*/  FMUL.FTZ R59, R0.reuse, R163 ;  /* 0x000000a3003b7220 */ /* 0x040fe20000410000 */
[----:B------:R2:W-:Y:S01]  /*d6f0*/  MUFU.EX2 R166, R105 ;  /* 0x0000006900a67308 */ /* 0x0005e20000000800 */
[C---:B------:R-:W-:Y:S02]  /*d700*/  FMUL.FTZ R63, R0.reuse, R167 ;  /* 0x000000a7003f7220 */ /* 0x040fe40000410000 */
[----:B------:R-:W-:Y:S01]  /*d710*/  FMUL.FTZ R74, R0, R74 ;  /* 0x0000004a004a7220 */ /* 0x000fe20000410000 */
[----:B-1----:R-:W-:Y:S01]  /*d720*/  F2FP.PACK_AB R175, R33, R35 ;  /* 0x0000002321af723e */ /* 0x002fe200000000ff */
[----:B------:R-:W-:Y:S01]  /*d730*/  FMUL.FTZ R4, R101, R108 ;  /* 0x0000006c65047220 */ /* 0x000fe20000410000 */
[----:B------:R-:W-:Y:S01]  /*d740*/  F2FP.PACK_AB R108, R28, R25 ;  /* 0x000000191c6c723e */ /* 0x000fe200000000ff */
[C---:B------:R-:W-:Y:S02]  /*d750*/  FMUL.FTZ R25, R3.reuse, R129 ;  /* 0x0000008103197220 */ /* 0x040fe40000410000 */
[----:B------:R-:W3:Y:S01]  /*d760*/  LDL.LU R129, [R1+0x10] ;  /* 0x0000100001817983 */ /* 0x000ee20000300800 */
[----:B------:R-:W-:Y:S01]  /*d770*/  FMUL.FTZ R28, R3, R132 ;  /* 0x00000084031c7220 */ /* 0x000fe20000410000 */
[----:B------:R-:W-:Y:S01]  /*d780*/  MOV R132, R34 ;  /* 0x0000002200847202 */ /* 0x000fe20000000f00 */
[C---:B------:R-:W-:Y:S01]  /*d790*/  FMUL.FTZ R34, R100.reuse, R138 ;  /* 0x0000008a64227220 */ /* 0x040fe20000410000 */
[-C--:B------:R-:W-:Y:S01]  /*d7a0*/  HMMA.16816.F32 R4, R108, R20.reuse, R4 ;  /* 0x000000146c04723c */ /* 0x080fe20000001804 */
[----:B------:R-:W3:Y:S01]  /*d7b0*/  LDL.LU R130, [R1+0xc] ;  /* 0x00000c0001827983 */ /* 0x000ee20000300800 */
[----:B------:R1:W1:Y:S03]  /*d7c0*/  MUFU.EX2 R150, R56 ;  /* 0x0000003800967308 */ /* 0x0002660000000800 */
[----:B------:R-:W-:Y:S02]  /*d7d0*/  FMUL.FTZ R35, R100, R139 ;  /* 0x0000008b64237220 */ /* 0x000fe40000410000 */
[--C-:B------:R-:W-:Y:S01]  /*d7e0*/  FFMA.FTZ R139, R245, c[0x0][0x2d0], -R178.reuse ;  /* 0x0000b400f58b7a23 */ /* 0x100fe200000108b2 */
[C---:B------:R-:W-:Y:S04]  /*d7f0*/  HMMA.16816.F32 R8, R172.reuse, R20, R8 ;  /* 0x00000014ac08723c */ /* 0x040fe80000001808 */
[----:B------:R-:W-:Y:S01]  /*d800*/  MUFU.EX2 R188, R139 ;  /* 0x0000008b00bc7308 */ /* 0x000fe20000000800 */
[----:B--2---:R-:W-:Y:S02]  /*d810*/  FFMA.FTZ R105, R226, c[0x0][0x2d0], -R178 ;  /* 0x0000b400e2697a23 */ /* 0x004fe400000108b2 */
[C---:B------:R-:W-:Y:S01]  /*d820*/  FMUL.FTZ R20, R101.reuse, R124 ;  /* 0x0000007c65147220 */ /* 0x040fe20000410000 */
[-C--:B------:R-:W-:Y:S04]  /*d830*/  HMMA.16816.F32 R12, R172, R22.reuse, R12 ;  /* 0x00000016ac0c723c */ /* 0x080fe8000000180c */
[--C-:B------:R-:W-:Y:S02]  /*d840*/  FFMA.FTZ R124, R222, c[0x0][0x2d0], -R176.reuse ;  /* 0x0000b400de7c7a23 */ /* 0x100fe400000108b0 */
[C---:B------:R-:W-:Y:S01]  /*d850*/  FMUL.FTZ R21, R101.reuse, R125 ;  /* 0x0000007d65157220 */ /* 0x040fe20000410000 */
[----:B------:R2:W-:Y:S01]  /*d860*/  MUFU.EX2 R149, R105 ;  /* 0x0000006900957308 */ /* 0x0005e20000000800 */
[C---:B------:R-:W-:Y:S04]  /*d870*/  HMMA.16816.F32 R16, R108.reuse, R22, R16 ;  /* 0x000000166c10723c */ /* 0x040fe80000001810 */
[----:B------:R-:W-:Y:S02]  /*d880*/  FMUL.FTZ R48, R101, R152 ;  /* 0x0000009865307220 */ /* 0x000fe40000410000 */
[----:B-1----:R-:W-:Y:S02]  /*d890*/  FMUL.FTZ R56, R3, R160 ;  /* 0x000000a003387220 */ /* 0x002fe40000410000 */
[C---:B------:R-:W-:Y:S04]  /*d8a0*/  FMUL.FTZ R22, R100.reuse, R126 ;  /* 0x0000007e64167220 */ /* 0x040fe80000410000 */
[----:B------:R-:W-:Y:S01]  /*d8b0*/  FMUL.FTZ R23, R100, R127 ;  /* 0x0000007f64177220 */ /* 0x000fe20000410000 */
[----:B------:R-:W-:Y:S01]  /*d8c0*/  MOV R127, R33 ;  /* 0x00000021007f7202 */ /* 0x000fe20000000f00 */
[----:B------:R-:W-:Y:S02]  /*d8d0*/  FMUL.FTZ R33, R101, R137 ;  /* 0x0000008965217220 */ /* 0x000fe40000410000 */
[----:B------:R-:W3:Y:S01]  /*d8e0*/  LDL.LU R137, [R1+0x4] ;  /* 0x0000040001897983 */ /* 0x000ee20000300800 */
[--C-:B------:R-:W-:Y:S01]  /*d8f0*/  FFMA.FTZ R125, R221, c[0x0][0x2d0], -R176.reuse ;  /* 0x0000b400dd7d7a23 */ /* 0x100fe200000108b0 */
[----:B------:R-:W-:Y:S01]  /*d900*/  MOV R193, R127 ;  /* 0x0000007f00c17202 */ /* 0x000fe20000000f00 */
[-C--:B------:R-:W-:Y:S01]  /*d910*/  HMMA.16816.F32 R20, R108, R36.reuse, R20 ;  /* 0x000000246c14723c */ /* 0x080fe20000001814 */
[----:B------:R-:W3:Y:S01]  /*d920*/  LDL.LU R138, [R1] ;  /* 0x00000000018a7983 */ /* 0x000ee20000300800 */
[----:B------:R-:W-:Y:S01]  /*d930*/  MUFU.EX2 R226, R125 ;  /* 0x0000007d00e27308 */ /* 0x000fe20000000800 */
[----:B------:R-:W-:Y:S02]  /*d940*/  FFMA.FTZ R126, R220, c[0x0][0x2d0], -R176 ;  /* 0x0000b400dc7e7a23 */ /* 0x000fe400000108b0 */
[C---:B------:R-:W-:Y:S02]  /*d950*/  FMUL.FTZ R75, R0.reuse, R75 ;  /* 0x0000004b004b7220 */ /* 0x040fe40000410000 */
[C---:B------:R-:W-:Y:S01]  /*d960*/  FMUL.FTZ R78, R0.reuse, R78 ;  /* 0x0000004e004e7220 */ /* 0x040fe20000410000 */
[C---:B------:R-:W-:Y:S04]  /*d970*/  HMMA.16816.F32 R24, R172.reuse, R36, R24 ;  /* 0x00000024ac18723c */ /* 0x040fe80000001818 */
[C---:B------:R-:W-:Y:S02]  /*d980*/  FMUL.FTZ R79, R0.reuse, R79 ;  /* 0x0000004f004f7220 */ /* 0x040fe40000410000 */
[C---:B------:R-:W-:Y:S02]  /*d990*/  FMUL.FTZ R90, R0.reuse, R90 ;  /* 0x0000005a005a7220 */ /* 0x040fe40000410000 */
[-C--:B------:R-:W-:Y:S04]  /*d9a0*/  HMMA.16816.F32 R28, R172, R38.reuse, R28 ;  /* 0x00000026ac1c723c */ /* 0x080fe8000000181c */
[C---:B------:R-:W-:Y:S02]  /*d9b0*/  FMUL.FTZ R36, R101.reuse, R140 ;  /* 0x0000008c65247220 */ /* 0x040fe40000410000 */
[----:B------:R-:W-:Y:S02]  /*d9c0*/  FMUL.FTZ R37, R101, R141 ;  /* 0x0000008d65257220 */ /* 0x000fe40000410000 */
[C---:B------:R-:W-:Y:S04]  /*d9d0*/  HMMA.16816.F32 R32, R108.reuse, R38, R32 ;  /* 0x000000266c20723c */ /* 0x040fe80000001820 */
[--C-:B--2---:R-:W-:Y:S02]  /*d9e0*/  FFMA.FTZ R105, R229, c[0x0][0x2d0], -R178.reuse ;  /* 0x0000b400e5697a23 */ /* 0x104fe400000108b2 */
[----:B------:R-:W-:Y:S02]  /*d9f0*/  FMUL.FTZ R91, R0, R91 ;  /* 0x0000005b005b7220 */ /* 0x000fe40000410000 */
[C---:B------:R-:W-:Y:S04]  /*da00*/  FMUL.FTZ R38, R100.reuse, R142 ;  /* 0x0000008e64267220 */ /* 0x040fe80000410000 */
[----:B------:R-:W-:Y:S01]  /*da10*/  FMUL.FTZ R39, R100, R143 ;  /* 0x0000008f64277220 */ /* 0x000fe20000410000 */
[----:B------:R-:W-:Y:S01]  /*da20*/  MOV R143, R128 ;  /* 0x00000080008f7202 */ /* 0x000fe20000000f00 */
[C---:B------:R-:W-:Y:S02]  /*da30*/  FMUL.FTZ R94, R0.reuse, R94 ;  /* 0x0000005e005e7220 */ /* 0x040fe40000410000 */
[----:B------:R-:W-:Y:S02]  /*da40*/  FMUL.FTZ R95, R0, R95 ;  /* 0x0000005f005f7220 */ /* 0x000fe40000410000 */
[----:B------:R-:W-:Y:S01]  /*da50*/  FFMA.FTZ R140, R242, c[0x0][0x2d0], -R178 ;  /* 0x0000b400f28c7a23 */ /* 0x000fe200000108b2 */
[-C--:B----4-:R-:W-:Y:S03]  /*da60*/  HMMA.16816.F32 R36, R108, R52.reuse, R36 ;  /* 0x000000346c24723c */ /* 0x090fe60000001824 */
[--C-:B------:R-:W-:Y:S01]  /*da70*/  FFMA.FTZ R144, R241, c[0x0][0x2d0], -R177.reuse ;  /* 0x0000b400f1907a23 */ /* 0x100fe200000108b1 */
[----:B-----5:R-:W-:Y:S01]  /*da80*/  MOV R241, R151 ;  /* 0x0000009700f17202 */ /* 0x020fe20000000f00 */
[--C-:B------:R-:W-:Y:S01]  /*da90*/  FFMA.FTZ R142, R243, c[0x0][0x2d0], -R177.reuse ;  /* 0x0000b400f38e7a23 */ /* 0x100fe200000108b1 */
[----:B------:R-:W-:Y:S01]  /*daa0*/  MOV R243, R150 ;  /* 0x0000009600f37202 */ /* 0x000fe20000000f00 */
[--C-:B------:R-:W-:Y:S01]  /*dab0*/  FFMA.FTZ R141, R249, c[0x0][0x2d0], -R177.reuse ;  /* 0x0000b400f98d7a23 */ /* 0x100fe200000108b1 */
[C---:B------:R-:W-:Y:S07]  /*dac0*/  HMMA.16816.F32 R40, R172.reuse, R52, R40 ;  /* 0x00000034ac28723c */ /* 0x040fee0000001828 */
[----:B------:R-:W-:Y:S01]  /*dad0*/  FFMA.FTZ R52, R196, c[0x0][0x2d0], -R176 ;  /* 0x0000b400c4347a23 */ /* 0x000fe200000108b0 */
[-C--:B------:R-:W-:Y:S03]  /*dae0*/  HMMA.16816.F32 R44, R172, R54.reuse, R44 ;  /* 0x00000036ac2c723c */ /* 0x080fe6000000182c */
[----:B------:R1:W2:Y:S01]  /*daf0*/  MUFU.EX2 R147, R52 ;  /* 0x0000003400937308 */ /* 0x0002a20000000800 */
[C---:B------:R-:W-:Y:S04]  /*db00*/  FMUL.FTZ R53, R101.reuse, R157 ;  /* 0x0000009d65357220 */ /* 0x040fe80000410000 */
[C---:B------:R-:W-:Y:S07]  /*db10*/  HMMA.16816.F32 R48, R108.reuse, R54, R48 ;  /* 0x000000366c30723c */ /* 0x040fee0000001830 */
[C---:B------:R-:W-:Y:S02]  /*db20*/  FMUL.FTZ R55, R100.reuse, R159 ;  /* 0x0000009f64377220 */ /* 0x040fe40000410000 */
[----:B------:R4:W-:Y:S03]  /*db30*/  MUFU.EX2 R159, R105 ;  /* 0x00000069009f7308 */ /* 0x0009e60000000800 */
[----:B------:R-:W-:Y:S07]  /*db40*/  FMUL.FTZ R54, R100, R158 ;  /* 0x0000009e64367220 */ /* 0x000fee0000410000 */
[----:B------:R5:W5:Y:S01]  /*db50*/  MUFU.EX2 R158, R60 ;  /* 0x0000003c009e7308 */ /* 0x000b620000000800 */
[----:B-1----:R-:W-:Y:S01]  /*db60*/  FMUL.FTZ R52, R101, R156 ;  /* 0x0000009c65347220 */ /* 0x002fe20000410000 */
[----:B------:R-:W-:Y:S02]  /*db70*/  MOV R156, R193 ;  /* 0x000000c1009c7202 */ /* 0x000fe40000000f00 */
[----:B--2---:R-:W-:Y:S04]  /*db80*/  MOV R242, R147 ;  /* 0x0000009300f27202 */ /* 0x004fe80000000f00 */
[-C--:B------:R-:W-:Y:S03]  /*db90*/  HMMA.16816.F32 R52, R108, R112.reuse, R52 ;  /* 0x000000706c34723c */ /* 0x080fe60000001834 */
[----:B----4-:R-:W-:Y:S05]  /*dba0*/  FFMA.FTZ R105, R224, c[0x0][0x2d0], -R178 ;  /* 0x0000b400e0697a23 */ /* 0x010fea00000108b2 */
[C---:B------:R-:W-:Y:S01]  /*dbb0*/  HMMA.16816.F32 R56, R172.reuse, R112, R56 ;  /* 0x00000070ac38723c */ /* 0x040fe20000001838 */
[----:B------:R-:W-:Y:S03]  /*dbc0*/  MUFU.EX2 R224, R126 ;  /* 0x0000007e00e07308 */ /* 0x000fe60000000800 */
[----:B-----5:R-:W-:Y:S01]  /*dbd0*/  FFMA.FTZ R60, R195, c[0x0][0x2d0], -R176 ;  /* 0x0000b400c33c7a23 */ /* 0x020fe200000108b0 */
[----:B------:R-:W-:Y:S06]  /*dbe0*/  MOV R245, R158 ;  /* 0x0000009e00f57202 */ /* 0x000fec0000000f00 */
[----:B------:R1:W-:Y:S10]  /*dbf0*/  MUFU.EX2 R163, R105 ;  /* 0x0000006900a37308 */ /* 0x0003f40000000800 */
[----:B------:R2:W-:Y:S01]  /*dc00*/  MUFU.EX2 R161, R60 ;  /* 0x0000003c00a17308 */ /* 0x0005e20000000800 */
[----:B-1----:R-:W-:Y:S09]  /*dc10*/  FFMA.FTZ R105, R227, c[0x0][0x2d0], -R178 ;  /* 0x0000b400e3697a23 */ /* 0x002ff200000108b2 */
[----:B------:R1:W-:Y:S01]  /*dc20*/  MUFU.EX2 R167, R105 ;  /* 0x0000006900a77308 */ /* 0x0003e20000000800 */
[----:B--2---:R-:W-:Y:S07]  /*dc30*/  FMUL.FTZ R60, R3, R164 ;  /* 0x000000a4033c7220 */ /* 0x004fee0000410000 */
[-C--:B------:R-:W-:Y:S08]  /*dc40*/  HMMA.16816.F32 R60, R172, R114.reuse, R60 ;  /* 0x00000072ac3c723c */ /* 0x080ff0000000183c */
[C---:B------:R-:W-:Y:S01]  /*dc50*/  HMMA.16816.F32 R64, R108.reuse, R114, R64 ;  /* 0x000000726c40723c */ /* 0x040fe20000001840 */
[----:B------:R-:W2:Y:S03]  /*dc60*/  LDSM.16.MT88.4 R112, [R202+0x2000] ;  /* 0x00200000ca70783b */ /* 0x000ea60000004200 */
[--C-:B-1----:R-:W-:Y:S02]  /*dc70*/  FFMA.FTZ R105, R231, c[0x0][0x2d0], -R177.reuse ;  /* 0x0000b400e7697a23 */ /* 0x102fe400000108b1 */
[----:B------:R-:W-:Y:S02]  /*dc80*/  MUFU.EX2 R231, R124 ;  /* 0x0000007c00e77308 */ /* 0x000fe40000000800 */
[-C--:B------:R-:W-:Y:S08]  /*dc90*/  HMMA.16816.F32 R68, R108, R116.reuse, R68 ;  /* 0x000000746c44723c */ /* 0x080ff00000001844 */
[C---:B------:R-:W-:Y:S01]  /*dca0*/  HMMA.16816.F32 R72, R172.reuse, R116, R72 ;  /* 0x00000074ac48723c */ /* 0x040fe20000001848 */
[----:B------:R1:W4:Y:S07]  /*dcb0*/  MUFU.EX2 R148, R105 ;  /* 0x0000006900947308 */ /* 0x00032e0000000800 */
[-C--:B------:R-:W-:Y:S08]  /*dcc0*/  HMMA.16816.F32 R76, R172, R118.reuse, R76 ;  /* 0x00000076ac4c723c */ /* 0x080ff0000000184c */
[C---:B------:R-:W-:Y:S01]  /*dcd0*/  HMMA.16816.F32 R80, R108.reuse, R118, R80 ;  /* 0x000000766c50723c */ /* 0x040fe20000001850 */
[----:B------:R-:W5:Y:S07]  /*dce0*/  LDSM.16.MT88.4 R116, [R201+0x400] ;  /* 0x00040000c974783b */ /* 0x000f6e0000004200 */
[-C--:B--2---:R-:W-:Y:S04]  /*dcf0*/  HMMA.16816.F32 R84, R108, R112.reuse, R84 ;  /* 0x000000706c54723c */ /* 0x084fe80000001854 */
[--C-:B-1----:R-:W-:Y:S01]  /*dd00*/  FFMA.FTZ R105, R234, c[0x0][0x2d0], -R177.reuse ;  /* 0x0000b400ea697a23 */ /* 0x102fe200000108b1 */
[----:B----4-:R-:W-:Y:S01]  /*dd10*/  MOV R249, R148 ;  /* 0x0000009400f97202 */ /* 0x010fe20000000f00 */
[----:B------:R1:W-:Y:S02]  /*dd20*/  MUFU.EX2 R234, R106 ;  /* 0x0000006a00ea7308 */ /* 0x0003e40000000800 */
[C---:B------:R-:W-:Y:S08]  /*dd30*/  HMMA.16816.F32 R88, R172.reuse, R112, R88 ;  /* 0x00000070ac58723c */ /* 0x040ff00000001858 */
[----:B------:R2:W4:Y:S01]  /*dd40*/  MUFU.EX2 R160, R105 ;  /* 0x0000006900a07308 */ /* 0x0005220000000800 */
[-C--:B------:R-:W-:Y:S03]  /*dd50*/  HMMA.16816.F32 R92, R172, R114.reuse, R92 ;  /* 0x00000072ac5c723c */ /* 0x080fe6000000185c */
[----:B------:R-:W-:Y:S04]  /*dd60*/  F2FP.PACK_AB R112, R159, R149 ;  /* 0x000000959f70723e */ /* 0x000fe800000000ff */
[----:B------:R-:W-:Y:S01]  /*dd70*/  F2FP.PACK_AB R172, R224, R226 ;  /* 0x000000e2e0ac723e */ /* 0x000fe200000000ff */
[----:B------:R-:W-:Y:S04]  /*dd80*/  HMMA.16816.F32 R96, R108, R114, R96 ;  /* 0x000000726c60723c */ /* 0x000fe80000001860 */
[----:B------:R-:W-:Y:S01]  /*dd90*/  MOV R175, R187 ;  /* 0x000000bb00af7202 */ /* 0x000fe20000000f00 */
[----:B-1----:R-:W3:Y:S01]  /*dda0*/  LDL.LU R106, [R1+0x8] ;  /* 0x00000800016a7983 */ /* 0x002ee20000300800 */
[----:B------:R-:W-:Y:S01]  /*ddb0*/  MUFU.EX2 R187, R140 ;  /* 0x0000008c00bb7308 */ /* 0x000fe20000000800 */
[----:B------:R-:W-:Y:S02]  /*ddc0*/  F2FP.PACK_AB R108, R147, R151 ;  /* 0x00000097936c723e */ /* 0x000fe400000000ff */
[----:B------:R-:W3:Y:S03]  /*ddd0*/  LDL.LU R124, [R1+0x14] ;  /* 0x00001400017c7983 */ /* 0x000ee60000300800 */
[----:B------:R-:W-:Y:S02]  /*dde0*/  F2FP.PACK_AB R109, R158, R150 ;  /* 0x000000969e6d723e */ /* 0x000fe400000000ff */
[----:B------:R-:W-:Y:S01]  /*ddf0*/  F2FP.PACK_AB R110, R165, R161 ;  /* 0x000000a1a56e723e */ /* 0x000fe200000000ff */
[--C-:B--2---:R-:W-:Y:S01]  /*de00*/  FFMA.FTZ R105, R235, c[0x0][0x2d0], -R177.reuse ;  /* 0x0000b400eb697a23 */ /* 0x104fe200000108b1 */
[----:B------:R-:W-:Y:S02]  /*de10*/  F2FP.PACK_AB R111, R166, R162 ;  /* 0x000000a2a66f723e */ /* 0x000fe400000000ff */
[----:B------:R-:W-:Y:S01]  /*de20*/  F2FP.PACK_AB R114, R167, R163 ;  /* 0x000000a3a772723e */ /* 0x000fe200000000ff */
[----:B------:R1:W-:Y:S01]  /*de30*/  MUFU.EX2 R164, R105 ;  /* 0x0000006900a47308 */ /* 0x0003e20000000800 */
[----:B----4-:R-:W-:Y:S03]  /*de40*/  F2FP.PACK_AB R113, R160, R148 ;  /* 0x00000094a071723e */ /* 0x010fe600000000ff */
[-C--:B-----5:R-:W-:Y:S03]  /*de50*/  HMMA.16816.F32 R4, R108, R116.reuse, R4 ;  /* 0x000000746c04723c */ /* 0x0a0fe60000001804 */
[----:B-1----:R-:W-:Y:S04]  /*de60*/  FFMA.FTZ R105, R236, c[0x0][0x2d0], -R177 ;  /* 0x0000b400ec697a23 */ /* 0x002fe800000108b1 */
[----:B------:R1:W2:Y:S02]  /*de70*/  MUFU.EX2 R135, R105 ;  /* 0x0000006900877308 */ /* 0x0002a40000000800 */
[--C-:B-1----:R-:W-:Y:S03]  /*de80*/  FFMA.FTZ R105, R232, c[0x0][0x2d0], -R176.reuse ;  /* 0x0000b400e8697a23 */ /* 0x102fe600000108b0 */
[----:B--2---:R-:W-:Y:S01]  /*de90*/  F2FP.PACK_AB R115, R135, R164 ;  /* 0x000000a48773723e */ /* 0x004fe200000000ff */
[----:B------:R-:W-:Y:S04]  /*dea0*/  FFMA.FTZ R176, R180, c[0x0][0x2d0], -R176 ;  /* 0x0000b400b4b07a23 */ /* 0x000fe800000108b0 */
[----:B------:R1:W-:Y:S02]  /*deb0*/  MUFU.EX2 R232, R107 ;  /* 0x0000006b00e87308 */ /* 0x0003e40000000800 */
[C---:B------:R-:W-:Y:S08]  /*dec0*/  HMMA.16816.F32 R8, R112.reuse, R116, R8 ;  /* 0x000000747008723c */ /* 0x040ff00000001808 */
[----:B------:R2:W-:Y:S01]  /*ded0*/  MUFU.EX2 R236, R105 ;  /* 0x0000006900ec7308 */ /* 0x0005e20000000800 */
[-C--:B------:R-:W-:Y:S09]  /*dee0*/  HMMA.16816.F32 R12, R112, R118.reuse, R12 ;  /* 0x00000076700c723c */ /* 0x080ff2000000180c */
[----:B------:R-:W4:Y:S01]  /*def0*/  MUFU.EX2 R193, R176 ;  /* 0x000000b000c17308 */ /* 0x000f220000000800 */
[C---:B------:R-:W-:Y:S01]  /*df00*/  HMMA.16816.F32 R16, R108.reuse, R118, R16 ;  /* 0x000000766c10723c */ /* 0x040fe20000001810 */
[----:B------:R-:W5:Y:S03]  /*df10*/  LDSM.16.MT88.4 R116, [R201+0x1400] ;  /* 0x00140000c974783b */ /* 0x000f660000004200 */
[--C-:B-1----:R-:W-:Y:S04]  /*df20*/  FFMA.FTZ R107, R183, c[0x0][0x2d0], -R179.reuse ;  /* 0x0000b400b76b7a23 */ /* 0x102fe800000108b3 */
[-C--:B------:R-:W-:Y:S01]  /*df30*/  HMMA.16816.F32 R20, R108, R120.reuse, R20 ;  /* 0x000000786c14723c */ /* 0x080fe20000001814 */
[----:B------:R-:W-:Y:S03]  /*df40*/  MUFU.EX2 R192, R107 ;  /* 0x0000006b00c07308 */ /* 0x000fe60000000800 */
[--C-:B--2---:R-:W-:Y:S01]  /*df50*/  FFMA.FTZ R105, R240, c[0x0][0x2d0], -R179.reuse ;  /* 0x0000b400f0697a23 */ /* 0x104fe200000108b3 */
[----:B------:R-:W-:Y:S03]  /*df60*/  MOV R240, R135 ;  /* 0x0000008700f07202 */ /* 0x000fe60000000f00 */
[C---:B------:R-:W-:Y:S03]  /*df70*/  HMMA.16816.F32 R24, R112.reuse, R120, R24 ;  /* 0x000000787018723c */ /* 0x040fe60000001818 */
[----:B------:R1:W-:Y:S01]  /*df80*/  MUFU.EX2 R233, R105 ;  /* 0x0000006900e97308 */ /* 0x0003e20000000800 */
[----:B----4-:R-:W-:Y:S04]  /*df90*/  F2FP.PACK_AB R174, R193, R194 ;  /* 0x000000c2c1ae723e */ /* 0x010fe800000000ff */
[-C--:B------:R-:W-:Y:S05]  /*dfa0*/  HMMA.16816.F32 R28, R112, R122.reuse, R28 ;  /* 0x0000007a701c723c */ /* 0x080fea000000181c */
[----:B------:R-:W-:Y:S03]  /*dfb0*/  MUFU.EX2 R107, R144 ;  /* 0x00000090006b7308 */ /* 0x000fe60000000800 */
[C---:B------:R-:W-:Y:S01]  /*dfc0*/  HMMA.16816.F32 R32, R108.reuse, R122, R32 ;  /* 0x0000007a6c20723c */ /* 0x040fe20000001820 */
[----:B------:R-:W2:Y:S07]  /*dfd0*/  LDSM.16.MT88.4 R120, [R202+0x1400] ;  /* 0x00140000ca78783b */ /* 0x000eae0000004200 */
[-C--:B-----5:R-:W-:Y:S04]  /*dfe0*/  HMMA.16816.F32 R36, R108, R116.reuse, R36 ;  /* 0x000000746c24723c */ /* 0x0a0fe80000001824 */
[--C-:B-1----:R-:W-:Y:S01]  /*dff0*/  FFMA.FTZ R105, R239, c[0x0][0x2d0], -R179.reuse ;  /* 0x0000b400ef697a23 */ /* 0x102fe200000108b3 */
[----:B------:R-:W-:Y:S03]  /*e000*/  MOV R239, R134 ;  /* 0x0000008600ef7202 */ /* 0x000fe60000000f00 */
[----:B------:R1:W4:Y:S01]  /*e010*/  MUFU.EX2 R235, R105 ;  /* 0x0000006900eb7308 */ /* 0x0003220000000800 */
[C---:B------:R-:W-:Y:S08]  /*e020*/  HMMA.16816.F32 R40, R112.reuse, R116, R40 ;  /* 0x000000747028723c */ /* 0x040ff00000001828 */
[-C--:B------:R-:W-:Y:S08]  /*e030*/  HMMA.16816.F32 R44, R112, R118.reuse, R44 ;  /* 0x00000076702c723c */ /* 0x080ff0000000182c */
[C---:B------:R-:W-:Y:S01]  /*e040*/  HMMA.16816.F32 R48, R108.reuse, R118, R48 ;  /* 0x000000766c30723c */ /* 0x040fe20000001830 */
[----:B------:R-:W5:Y:S03]  /*e050*/  LDSM.16.MT88.4 R116, [R201+0x2400] ;  /* 0x00240000c974783b */ /* 0x000f660000004200 */
[--C-:B-1----:R-:W-:Y:S04]  /*e060*/  FFMA.FTZ R105, R237, c[0x0][0x2d0], -R179.reuse ;  /* 0x0000b400ed697a23 */ /* 0x102fe800000108b3 */
[-C--:B--2---:R-:W-:Y:S01]  /*e070*/  HMMA.16816.F32 R52, R108, R120.reuse, R52 ;  /* 0x000000786c34723c */ /* 0x084fe20000001834 */
[----:B------:R1:W-:Y:S03]  /*e080*/  MUFU.EX2 R229, R105 ;  /* 0x0000006900e57308 */ /* 0x0003e60000000800 */
[----:B------:R-:W-:Y:S04]  /*e090*/  MOV R237, R133 ;  /* 0x0000008500ed7202 */ /* 0x000fe80000000f00 */
[C---:B------:R-:W-:Y:S08]  /*e0a0*/  HMMA.16816.F32 R56, R112.reuse, R120, R56 ;  /* 0x000000787038723c */ /* 0x040ff00000001838 */
[-C--:B------:R-:W-:Y:S08]  /*e0b0*/  HMMA.16816.F32 R60, R112, R122.reuse, R60 ;  /* 0x0000007a703c723c */ /* 0x080ff0000000183c */
[C---:B------:R-:W-:Y:S01]  /*e0c0*/  HMMA.16816.F32 R64, R108.reuse, R122, R64 ;  /* 0x0000007a6c40723c */ /* 0x040fe20000001840 */
[----:B------:R-:W2:Y:S03]  /*e0d0*/  LDSM.16.MT88.4 R120, [R202+0x2400] ;  /* 0x00240000ca78783b */ /* 0x000ea60000004200 */
[--C-:B-1----:R-:W-:Y:S01]  /*e0e0*/  FFMA.FTZ R105, R238, c[0x0][0x2d0], -R179.reuse ;  /* 0x0000b400ee697a23 */ /* 0x102fe200000108b3 */
[----:B------:R-:W-:Y:S03]  /*e0f0*/  MOV R238, R132 ;  /* 0x0000008400ee7202 */ /* 0x000fe60000000f00 */
[----:B------:R3:W1:Y:S01]  /*e100*/  MUFU.EX2 R227, R105 ;  /* 0x0000006900e37308 */ /* 0x0006620000000800 */
[-C--:B-----5:R-:W-:Y:S01]  /*e110*/  HMMA.16816.F32 R68, R108, R116.reuse, R68 ;  /* 0x000000746c44723c */ /* 0x0a0fe20000001844 */
[----:B------:R-:W-:Y:S07]  /*e120*/  LDSM.16.MT88.4 R132, [R201+0x2800] ;  /* 0x00280000c984783b */ /* 0x000fee0000004200 */
[C---:B------:R-:W-:Y:S08]  /*e130*/  HMMA.16816.F32 R72, R112.reuse, R116, R72 ;  /* 0x000000747048723c */ /* 0x040ff00000001848 */
[-C--:B------:R-:W-:Y:S04]  /*e140*/  HMMA.16816.F32 R76, R112, R118.reuse, R76 ;  /* 0x00000076704c723c */ /* 0x080fe8000000184c */
[--C-:B---3--:R-:W-:Y:S04]  /*e150*/  FFMA.FTZ R105, R138, c[0x0][0x2d0], -R178.reuse ;  /* 0x0000b4008a697a23 */ /* 0x108fe800000108b2 */
[C---:B------:R-:W-:Y:S01]  /*e160*/  HMMA.16816.F32 R80, R108.reuse, R118, R80 ;  /* 0x000000766c50723c */ /* 0x040fe20000001850 */
[----:B------:R-:W4:Y:S01]  /*e170*/  LDSM.16.MT88.4 R116, [R201+0x800] ;  /* 0x00080000c974783b */ /* 0x000f220000004200 */
[----:B------:R5:W-:Y:S02]  /*e180*/  MUFU.EX2 R221, R105 ;  /* 0x0000006900dd7308 */ /* 0x000be40000000800 */
[--C-:B------:R-:W-:Y:S01]  /*e190*/  FFMA.FTZ R138, R246, c[0x0][0x2d0], -R178.reuse ;  /* 0x0000b400f68a7a23 */ /* 0x100fe200000108b2 */
[----:B------:R-:W-:Y:S03]  /*e1a0*/  MOV R246, R159 ;  /* 0x0000009f00f67202 */ /* 0x000fe60000000f00 */
[-C--:B--2---:R-:W-:Y:S08]  /*e1b0*/  HMMA.16816.F32 R84, R108, R120.reuse, R84 ;  /* 0x000000786c54723c */ /* 0x084ff00000001854 */
[C---:B------:R-:W-:Y:S08]  /*e1c0*/  HMMA.16816.F32 R88, R112.reuse, R120, R88 ;  /* 0x000000787058723c */ /* 0x040ff00000001858 */
[-C--:B------:R-:W-:Y:S04]  /*e1d0*/  HMMA.16816.F32 R92, R112, R122.reuse, R92 ;  /* 0x0000007a705c723c */ /* 0x080fe8000000185c */
[--C-:B-----5:R-:W-:Y:S01]  /*e1e0*/  FFMA.FTZ R105, R137, c[0x0][0x2d0], -R178.reuse ;  /* 0x0000b40089697a23 */ /* 0x120fe200000108b2 */
[----:B------:R-:W-:Y:S02]  /*e1f0*/  MOV R137, R136 ;  /* 0x0000008800897202 */ /* 0x000fe40000000f00 */
[----:B------:R-:W-:Y:S01]  /*e200*/  MOV R136, R131 ;  /* 0x0000008300887202 */ /* 0x000fe20000000f00 */
[----:B------:R-:W-:Y:S01]  /*e210*/  HMMA.16816.F32 R96, R108, R122, R96 ;  /* 0x0000007a6c60723c */ /* 0x000fe20000001860 */
[----:B------:R2:W5:Y:S01]  /*e220*/  MUFU.EX2 R219, R105 ;  /* 0x0000006900db7308 */ /* 0x0005620000000800 */
[----:B------:R-:W3:Y:S02]  /*e230*/  LDL.LU R131, [R1+0x20] ;  /* 0x0000200001837983 */ /* 0x000ee40000300800 */
[----:B------:R-:W-:Y:S01]  /*e240*/  MOV R152, R136 ;  /* 0x0000008800987202 */ /* 0x000fe20000000f00 */
[--C-:B------:R-:W-:Y:S01]  /*e250*/  FFMA.FTZ R136, R182, c[0x0][0x2d0], -R179.reuse ;  /* 0x0000b400b6887a23 */ /* 0x100fe200000108b3 */
[----:B------:R-:W-:Y:S01]  /*e260*/  LDSM.16.MT88.4 R120, [R202+0x1800] ;  /* 0x00180000ca78783b */ /* 0x000fe20000004200 */
[----:B------:R-:W-:Y:S02]  /*e270*/  F2FP.PACK_AB R108, R236, R234 ;  /* 0x000000eaec6c723e */ /* 0x000fe400000000ff */
[----:B----4-:R-:W-:Y:S02]  /*e280*/  F2FP.PACK_AB R109, R235, R233 ;  /* 0x000000e9eb6d723e */ /* 0x010fe400000000ff */
[----:B------:R-:W-:Y:S01]  /*e290*/  MUFU.EX2 R191, R136 ;  /* 0x0000008800bf7308 */ /* 0x000fe20000000800 */
[----:B------:R-:W-:Y:S02]  /*e2a0*/  F2FP.PACK_AB R110, R231, R232 ;  /* 0x000000e8e76e723e */ /* 0x000fe400000000ff */
[----:B-1----:R-:W-:Y:S01]  /*e2b0*/  F2FP.PACK_AB R111, R227, R229 ;  /* 0x000000e5e36f723e */ /* 0x002fe200000000ff */
[----:B------:R-:W-:Y:S01]  /*e2c0*/  LDSM.16.MT88.4 R180, [R201+0x2c00] ;  /* 0x002c0000c9b4783b */ /* 0x000fe20000004200 */
[----:B------:R-:W-:Y:S01]  /*e2d0*/  MOV R146, R137 ;  /* 0x0000008900927202 */ /* 0x000fe20000000f00 */
[--C-:B------:R-:W-:Y:S01]  /*e2e0*/  FFMA.FTZ R137, R248, c[0x0][0x2d0], -R178.reuse ;  /* 0x0000b400f8897a23 */ /* 0x100fe200000108b2 */
[----:B------:R-:W-:Y:S02]  /*e2f0*/  MOV R248, R160 ;  /* 0x000000a000f87202 */ /* 0x000fe40000000f00 */
[----:B------:R-:W-:Y:S01]  /*e300*/  MOV R157, R146 ;  /* 0x00000092009d7202 */ /* 0x000fe20000000f00 */
[-C--:B------:R-:W-:Y:S03]  /*e310*/  HMMA.16816.F32 R4, R108, R116.reuse, R4 ;  /* 0x000000746c04723c */ /* 0x080fe60000001804 */
[----:B------:R-:W-:Y:S01]  /*e320*/  MOV R146, R186 ;  /* 0x000000ba00927202 */ /* 0x000fe20000000f00 */
[--C-:B--2---:R-:W-:Y:S01]  /*e330*/  FFMA.FTZ R105, R252, c[0x0][0x2d0], -R178.reuse ;  /* 0x0000b400fc697a23 */ /* 0x104fe200000108b2 */
[----:B-----5:R-:W-:Y:S01]  /*e340*/  F2FP.PACK_AB R112, R219, R221 ;  /* 0x000000dddb70723e */ /* 0x020fe200000000ff */
[----:B------:R-:W-:Y:S01]  /*e350*/  MUFU.EX2 R186, R141 ;  /* 0x0000008d00ba7308 */ /* 0x000fe20000000800 */
[----:B------:R-:W-:Y:S09]  /*e360*/  MOV R252, R164 ;  /* 0x000000a400fc7202 */ /* 0x000ff20000000f00 */
[----:B------:R1:W-:Y:S02]  /*e370*/  MUFU.EX2 R222, R105 ;  /* 0x0000006900de7308 */ /* 0x0003e40000000800 */
[----:B-1----:R-:W-:Y:S01]  /*e380*/  FFMA.FTZ R105, R251, c[0x0][0x2d0], -R178 ;  /* 0x0000b400fb697a23 */ /* 0x002fe200000108b2 */
[----:B------:R-:W-:Y:S02]  /*e390*/  F2FP.PACK_AB R178, R187, R188 ;  /* 0x000000bcbbb2723e */ /* 0x000fe400000000ff */
[----:B------:R-:W-:Y:S05]  /*e3a0*/  MOV R251, R163 ;  /* 0x000000a300fb7202 */ /* 0x000fea0000000f00 */
[----:B------:R1:W2:Y:S02]  /*e3b0*/  MUFU.EX2 R223, R105 ;  /* 0x0000006900df7308 */ /* 0x0002a40000000800 */
[----:B-1----:R-:W-:Y:S01]  /*e3c0*/  FFMA.FTZ R105, R244, c[0x0][0x2d0], -R179 ;  /* 0x0000b400f4697a23 */ /* 0x002fe200000108b3 */
[----:B--2---:R-:W-:Y:S02]  /*e3d0*/  F2FP.PACK_AB R114, R223, R222 ;  /* 0x000000dedf72723e */ /* 0x004fe400000000ff */
[----:B------:R-:W-:Y:S05]  /*e3e0*/  MOV R244, R162 ;  /* 0x000000a200f47202 */ /* 0x000fea0000000f00 */
[----:B------:R1:W-:Y:S02]  /*e3f0*/  MUFU.EX2 R220, R105 ;  /* 0x0000006900dc7308 */ /* 0x0003e40000000800 */
[--C-:B-1----:R-:W-:Y:S02]  /*e400*/  FFMA.FTZ R105, R130, c[0x0][0x2d0], -R177.reuse ;  /* 0x0000b40082697a23 */ /* 0x102fe400000108b1 */
[----:B------:R-:W2:Y:S06]  /*e410*/  LDL.LU R130, [R1+0x2c] ;  /* 0x00002c0001827983 */ /* 0x000eac0000300800 */
[----:B------:R1:W-:Y:S02]  /*e420*/  MUFU.EX2 R199, R105 ;  /* 0x0000006900c77308 */ /* 0x0003e40000000800 */
[--C-:B-1----:R-:W-:Y:S02]  /*e430*/  FFMA.FTZ R105, R129, c[0x0][0x2d0], -R177.reuse ;  /* 0x0000b40081697a23 */ /* 0x102fe400000108b1 */
[----:B------:R-:W4:Y:S06]  /*e440*/  LDL.LU R129, [R1+0x28] ;  /* 0x0000280001817983 */ /* 0x000f2c0000300800 */
[----:B------:R1:W5:Y:S01]  /*e450*/  MUFU.EX2 R197, R105 ;  /* 0x0000006900c57308 */ /* 0x0003620000000800 */
[----:B------:R-:W4:Y:S01]  /*e460*/  LDL.LU R128, [R1+0x24] ;  /* 0x0000240001807983 */ /* 0x000f220000300800 */
[----:B-1----:R-:W-:Y:S01]  /*e470*/  FFMA.FTZ R105, R106, c[0x0][0x2d0], -R177 ;  /* 0x0000b4006a697a23 */ /* 0x002fe200000108b1 */
[----:B-----5:R-:W-:Y:S01]  /*e480*/  F2FP.PACK_AB R113, R197, R199 ;  /* 0x000000c7c571723e */ /* 0x020fe200000000ff */
[----:B------:R-:W-:Y:S01]  /*e490*/  FFMA.FTZ R106, R250, c[0x0][0x2d0], -R179 ;  /* 0x0000b400fa6a7a23 */ /* 0x000fe200000108b3 */
[----:B------:R-:W-:Y:S05]  /*e4a0*/  MOV R250, R161 ;  /* 0x000000a100fa7202 */ /* 0x000fea0000000f00 */
[----:B------:R1:W-:Y:S10]  /*e4b0*/  MUFU.EX2 R198, R105 ;  /* 0x0000006900c67308 */ /* 0x0003f40000000800 */
[----:B------:R-:W5:Y:S01]  /*e4c0*/  MUFU.EX2 R195, R106 ;  /* 0x0000006a00c37308 */ /* 0x000f620000000800 */
[--C-:B-1----:R-:W-:Y:S02]  /*e4d0*/  FFMA.FTZ R105, R124, c[0x0][0x2d0], -R177.reuse ;  /* 0x0000b4007c697a23 */ /* 0x102fe400000108b1 */
[----:B------:R-:W1:Y:S07]  /*e4e0*/  LDSM.16.MT88.4 R124, [R202+0x800] ;  /* 0x00080000ca7c783b */ /* 0x000e6e0000004200 */
[----:B------:R-:W1:Y:S01]  /*e4f0*/  MUFU.EX2 R196, R105 ;  /* 0x0000006900c47308 */ /* 0x000e620000000800 */
[----:B-----5:R-:W-:Y:S02]  /*e500*/  F2FP.PACK_AB R173, R195, R220 ;  /* 0x000000dcc3ad723e */ /* 0x020fe400000000ff */
[----:B-1----:R-:W-:Y:S01]  /*e510*/  F2FP.PACK_AB R115, R196, R198 ;  /* 0x000000c6c473723e */ /* 0x002fe200000000ff */
[----:B------:R-:W-:Y:S01]  /*e520*/  FFMA.FTZ R105, R247, c[0x0][0x2d0], -R177 ;  /* 0x0000b400f7697a23 */ /* 0x000fe200000108b1 */
[----:B------:R-:W-:Y:S05]  /*e530*/  MOV R247, R149 ;  /* 0x0000009500f77202 */ /* 0x000fea0000000f00 */
[C---:B------:R-:W-:Y:S08]  /*e540*/  HMMA.16816.F32 R8, R112.reuse, R116, R8 ;  /* 0x000000747008723c */ /* 0x040ff00000001808 */
[-C--:B------:R-:W-:Y:S08]  /*e550*/  HMMA.16816.F32 R12, R112, R118.reuse, R12 ;  /* 0x00000076700c723c */ /* 0x080ff0000000180c */
[C---:B------:R-:W-:Y:S01]  /*e560*/  HMMA.16816.F32 R16, R108.reuse, R118, R16 ;  /* 0x000000766c10723c */ /* 0x040fe20000001810 */
[----:B------:R-:W-:Y:S07]  /*e570*/  LDSM.16.MT88.4 R116, [R202+0x2800] ;  /* 0x00280000ca74783b */ /* 0x000fee0000004200 */
[-C--:B------:R-:W-:Y:S08]  /*e580*/  HMMA.16816.F32 R20, R108, R124.reuse, R20 ;  /* 0x0000007c6c14723c */ /* 0x080ff00000001814 */
[C---:B------:R-:W-:Y:S08]  /*e590*/  HMMA.16816.F32 R24, R112.reuse, R124, R24 ;  /* 0x0000007c7018723c */ /* 0x040ff00000001818 */
[-C--:B------:R-:W-:Y:S08]  /*e5a0*/  HMMA.16816.F32 R28, R112, R126.reuse, R28 ;  /* 0x0000007e701c723c */ /* 0x080ff0000000181c */
[C---:B------:R-:W-:Y:S04]  /*e5b0*/  HMMA.16816.F32 R32, R108.reuse, R126, R32 ;  /* 0x0000007e6c20723c */ /* 0x040fe80000001820 */
[----:B---3--:R-:W-:Y:S04]  /*e5c0*/  FFMA.FTZ R101, R101, R131, R143 ;  /* 0x0000008365657223 */ /* 0x008fe8000001008f */
[----:B------:R-:W-:Y:S01]  /*e5d0*/  FADD.FTZ R106, R152, R101 ;  /* 0x00000065986a7221 */ /* 0x000fe20000010000 */
[----:B------:R-:W-:Y:S02]  /*e5e0*/  MOV R152, R189 ;  /* 0x000000bd00987202 */ /* 0x000fe40000000f00 */
[----:B------:R-:W-:Y:S01]  /*e5f0*/  MUFU.EX2 R189, R138 ;  /* 0x0000008a00bd7308 */ /* 0x000fe20000000800 */
[----:B--2---:R-:W-:Y:S09]  /*e600*/  FFMA.FTZ R100, R100, R130, R190 ;  /* 0x0000008264647223 */ /* 0x004ff200000100be */
[----:B------:R1:W2:Y:S02]  /*e610*/  MUFU.EX2 R190, R137 ;  /* 0x0000008900be7308 */ /* 0x0002a40000000800 */
[----:B-1----:R-:W-:Y:S01]  /*e620*/  LDSM.16.MT88.4 R136, [R202+0xc00] ;  /* 0x000c0000ca88783b */ /* 0x002fe20000004200 */
[----:B--2---:R-:W-:Y:S01]  /*e630*/  F2FP.PACK_AB R176, R189, R190 ;  /* 0x000000bebdb0723e */ /* 0x004fe200000000ff */
[----:B----4-:R-:W-:Y:S02]  /*e640*/  FFMA.FTZ R143, R3, R129, R185 ;  /* 0x00000081038f7223 */ /* 0x010fe400000100b9 */
[----:B------:R-:W-:Y:S04]  /*e650*/  FADD.FTZ R3, R152, R100 ;  /* 0x0000006498037221 */ /* 0x000fe80000010000 */
[----:B------:R-:W1:Y:S01]  /*e660*/  MUFU.EX2 R185, R105 ;  /* 0x0000006900b97308 */ /* 0x000e620000000800 */
[----:B------:R-:W-:Y:S02]  /*e670*/  FFMA.FTZ R0, R0, R128, R184 ;  /* 0x0000008000007223 */ /* 0x000fe400000100b8 */
[----:B------:R-:W2:Y:S01]  /*e680*/  LDSM.16.MT88.4 R128, [R201+0x1800] ;  /* 0x00180000c980783b */ /* 0x000ea20000004200 */
[----:B------:R-:W-:Y:S02]  /*e690*/  FADD.FTZ R101, R170, R143 ;  /* 0x0000008faa657221 */ /* 0x000fe40000010000 */
[----:B------:R-:W-:Y:S02]  /*e6a0*/  FADD.FTZ R100, R169, R0 ;  /* 0x00000000a9647221 */ /* 0x000fe40000010000 */
[----:B------:R-:W-:Y:S01]  /*e6b0*/  FADD.FTZ R0, R168, R106 ;  /* 0x0000006aa8007221 */ /* 0x000fe20000010000 */
[----:B------:R-:W-:Y:S01]  /*e6c0*/  MOV R106, R156 ;  /* 0x0000009c006a7202 */ /* 0x000fe20000000f00 */
[----:B------:R-:W-:Y:S01]  /*e6d0*/  FADD.FTZ R3, R175, R3 ;  /* 0x00000003af037221 */ /* 0x000fe20000010000 */
[----:B------:R-:W-:Y:S01]  /*e6e0*/  LDSM.16.MT88.4 R152, [R201+0x1c00] ;  /* 0x001c0000c998783b */ /* 0x000fe20000004200 */
[----:B------:R-:W-:Y:S01]  /*e6f0*/  F2FP.PACK_AB R175, R191, R192 ;  /* 0x000000c0bfaf723e */ /* 0x000fe200000000ff */
[----:B------:R-:W3:Y:S06]  /*e700*/  MUFU.EX2 R184, R142 ;  /* 0x0000008e00b87308 */ /* 0x000eec0000000800 */
[----:B------:R-:W-:Y:S01]  /*e710*/  LDSM.16.MT88.4 R168, [R202+0x1c00] ;  /* 0x001c0000caa8783b */ /* 0x000fe20000004200 */
[----:B-1----:R-:W-:Y:S01]  /*e720*/  F2FP.PACK_AB R177, R185, R186 ;  /* 0x000000bab9b1723e */ /* 0x002fe200000000ff */
[----:B------:R-:W-:Y:S01]  /*e730*/  FADD.FTZ R105, R238, R101 ;  /* 0x00000065ee697221 */ /* 0x000fe20000010000 */
[----:B------:R-:W-:Y:S01]  /*e740*/  MOV R238, R165 ;  /* 0x000000a500ee7202 */ /* 0x000fe20000000f00 */
[----:B------:R-:W-:Y:S01]  /*e750*/  FADD.FTZ R101, R237, R100 ;  /* 0x00000064ed657221 */ /* 0x000fe20000010000 */
[----:B------:R-:W-:Y:S01]  /*e760*/  MOV R237, R166 ;  /* 0x000000a600ed7202 */ /* 0x000fe20000000f00 */
[----:B------:R-:W-:Y:S01]  /*e770*/  FADD.FTZ R100, R239, R0 ;  /* 0x00000000ef647221 */ /* 0x000fe20000010000 */
[----:B------:R-:W-:Y:S02]  /*e780*/  MOV R239, R167 ;  /* 0x000000a700ef7202 */ /* 0x000fe40000000f00 */
[----:B------:R-:W-:Y:S02]  /*e790*/  MOV R0, R157 ;  /* 0x0000009d00007202 */ /* 0x000fe40000000f00 */
[----:B---3--:R-:W-:Y:S01]  /*e7a0*/  F2FP.PACK_AB R179, R107, R184 ;  /* 0x000000b86bb3723e */ /* 0x008fe200000000ff */
[-C--:B--2---:R-:W-:Y:S08]  /*e7b0*/  HMMA.16816.F32 R36, R108, R128.reuse, R36 ;  /* 0x000000806c24723c */ /* 0x084ff00000001824 */
[C---:B------:R-:W-:Y:S08]  /*e7c0*/  HMMA.16816.F32 R40, R112.reuse, R128, R40 ;  /* 0x000000807028723c */ /* 0x040ff00000001828 */
[-C--:B------:R-:W-:Y:S08]  /*e7d0*/  HMMA.16816.F32 R44, R112, R130.reuse, R44 ;  /* 0x00000082702c723c */ /* 0x080ff0000000182c */
[C---:B------:R-:W-:Y:S08]  /*e7e0*/  HMMA.16816.F32 R48, R108.reuse, R130, R48 ;  /* 0x000000826c30723c */ /* 0x040ff00000001830 */
[-C--:B------:R-:W-:Y:S08]  /*e7f0*/  HMMA.16816.F32 R52, R108, R120.reuse, R52 ;  /* 0x000000786c34723c */ /* 0x080ff00000001834 */
        /* <DEDUP_REMOVED lines=12> */
[-C--:B-1----:R-:W-:Y:S01]  /*e8c0*/  HMMA.16816.F32 R108, R172, R120.reuse, R4 ;  /* 0x00000078ac6c723c */ /* 0x082fe20000001804 */
[----:B------:R-:W1:Y:S07]  /*e8d0*/  LDSM.16.MT88.4 R4, [R202+0x2c00] ;  /* 0x002c0000ca04783b */ /* 0x000e6e0000004200 */
[C---:B------:R-:W-:Y:S07]  /*e8e0*/  HMMA.16816.F32 R112, R176.reuse, R120, R8 ;  /* 0x00000078b070723c */ /* 0x040fee0000001808 */
[----:B------:R-:W-:Y:S01]  /*e8f0*/  MOV R11, R146 ;  /* 0x00000092000b7202 */ /* 0x000fe20000000f00 */
[-C--:B------:R-:W-:Y:S04]  /*e900*/  HMMA.16816.F32 R116, R176, R122.reuse, R12 ;  /* 0x0000007ab074723c */ /* 0x080fe8000000180c */
[----:B------:R-:W-:Y:S02]  /*e910*/  FADD.FTZ R3, R11, R3 ;  /* 0x000000030b037221 */ /* 0x000fe40000010000 */
[----:B------:R-:W-:Y:S01]  /*e920*/  FADD.FTZ R10, R0, R105 ;  /* 0x00000069000a7221 */ /* 0x000fe20000010000 */
[----:B------:R-:W-:Y:S01]  /*e930*/  MOV R105, R102 ;  /* 0x0000006600697202 */ /* 0x000fe20000000f00 */
[C---:B------:R-:W-:Y:S04]  /*e940*/  HMMA.16816.F32 R120, R172.reuse, R122, R16 ;  /* 0x0000007aac78723c */ /* 0x040fe80000001810 */
[----:B------:R-:W-:Y:S01]  /*e950*/  FADD.FTZ R0, R106, R101 ;  /* 0x000000656a007221 */ /* 0x000fe20000010000 */
[-C--:B------:R-:W-:Y:S01]  /*e960*/  MOV R101, R2.reuse ;  /* 0x0000000200657202 */ /* 0x080fe20000000f00 */
[----:B------:R-:W-:Y:S01]  /*e970*/  FADD.FTZ R3, R243, R3 ;  /* 0x00000003f3037221 */ /* 0x000fe20000010000 */
[----:B------:R-:W-:Y:S01]  /*e980*/  MOV R106, R2 ;  /* 0x00000002006a7202 */ /* 0x000fe20000000f00 */
        /* <DEDUP_REMOVED lines=13> */
[----:B------:R-:W-:Y:S01]  /*ea60*/  FADD.FTZ R8, R241, R100 ;  /* 0x00000064f1087221 */ /* 0x000fe20000010000 */
[----:B------:R-:W-:Y:S03]  /*ea70*/  MOV R100, R103 ;  /* 0x0000006700647202 */ /* 0x000fe60000000f00 */
        /* <DEDUP_REMOVED lines=30> */
[----:B------:R-:W-:Y:S01]  /*ec60*/  FADD.FTZ R8, R186, R8 ;  /* 0x00000008ba087221 */ /* 0x000fe20000010000 */
        /* <DEDUP_REMOVED lines=19> */
[----:B------:R-:W-:Y:S03]  /*eda0*/  FADD.FTZ R0, R185, R8 ;  /* 0x00000008b9007221 */ /* 0x000fe60000010000 */
[----:B------:R2:W-:Y:S01]  /*edb0*/  STL [R1+0x2c], R6 ;  /* 0x00002c0601007387 */ /* 0x0005e20000100800 */
[----:B------:R-:W-:Y:S01]  /*edc0*/  FADD.FTZ R3, R184, R0 ;  /* 0x00000000b8037221 */ /* 0x000fe20000010000 */
[----:B------:R-:W-:Y:S03]  /*edd0*/  IADD3 R0, R225, -0x1, RZ ;  /* 0xffffffffe1007810 */ /* 0x000fe60007ffe0ff */
[----:B------:R-:W-:Y:S01]  /*ede0*/  FADD.FTZ R3, R107, R3 ;  /* 0x000000036b037221 */ /* 0x000fe20000010000 */
[----:B------:R-:W-:Y:S02]  /*edf0*/  MOV R225, R0 ;  /* 0x0000000000e17202 */ /* 0x000fe40000000f00 */
[----:B------:R-:W-:Y:S01]  /*ee00*/  MOV R0, R104 ;  /* 0x0000006800007202 */ /* 0x000fe20000000f00 */
[----:B-1----:R-:W-:Y:S05]  /*ee10*/  FADD.FTZ R4, R187, R5 ;  /* 0x00000005bb047221 */ /* 0x002fea0000010000 */
[----:B------:R2:W-:Y:S04]  /*ee20*/  STL [R1+0x28], R4 ;  /* 0x0000280401007387 */ /* 0x0005e80000100800 */
[----:B------:R2:W-:Y:S02]  /*ee30*/  STL [R1+0x24], R3 ;  /* 0x0000240301007387 */ /* 0x0005e40000100800 */
[----:B--2---:R-:W-:-:S05]  /*ee40*/  @P0 BRA `(.L_x_632) ;  /* 0xffffbf4000000947 */ /* 0x004fca000383ffff */
.L_x_625:
[----:B------:R-:W-:Y:S05]  /*ee50*/  BRA.DIV ~URZ, `(.L_x_633) ;  /* 0x000057927f007947 */ /* 0x000fea000b800000 */
[----:B-1----:R-:W2:Y:S04]  /*ee60*/  LDL R0, [R1+0x20] ;  /* 0x0000200001007983 */ /* 0x002ea80000100800 */
[----:B--2---:R1:W2:Y:S02]  /*ee70*/  SHFL.BFLY PT, R5, R0, 0x2, 0x1f ;  /* 0x0c401f0000057f89 */ /* 0x0042a400000e0000 */
.L_x_685:
[----:B-1----:R-:W3:Y:S02]  /*ee80*/  LDL.LU R0, [R1+0x20] ;  /* 0x0000200001007983 */ /* 0x002ee40000300800 */
[----:B--23--:R-:W-:Y:S01]  /*ee90*/  FADD.FTZ R5, R5, R0 ;  /* 0x0000000005057221 */ /* 0x00cfe20000010000 */
[----:B------:R-:W-:Y:S05]  /*eea0*/  BRA.DIV ~URZ, `(.L_x_634) ;  /* 0x000057a27f007947 */ /* 0x000fea000b800000 */
[----:B------:R-:W2:Y:S04]  /*eeb0*/  LDL.LU R2, [R1+0x2c] ;  /* 0x00002c0001027983 */ /* 0x000ea80000300800 */
[----:B------:R-:W3:Y:S04]  /*eec0*/  LDL.LU R0, [R1+0x28] ;  /* 0x0000280001007983 */ /* 0x000ee80000300800 */
[----:B------:R-:W4:Y:S04]  /*eed0*/  LDL.LU R9, [R1+0x24] ;  /* 0x0000240001097983 */ /* 0x000f280000300800 */
[----:B--2---:R-:W1:Y:S04]  /*eee0*/  SHFL.BFLY PT, R7, R2, 0x2, 0x1f ;  /* 0x0c401f0002077f89 */ /* 0x004e6800000e0000 */
[----:B---3--:R-:W2:Y:S04]  /*eef0*/  SHFL.BFLY PT, R8, R0, 0x2, 0x1f ;  /* 0x0c401f0000087f89 */ /* 0x008ea800000e0000 */
[----:B----4-:R-:W3:Y:S01]  /*ef00*/  SHFL.BFLY PT, R4, R9, 0x2, 0x1f ;  /* 0x0c401f0009047f89 */ /* 0x010ee200000e0000 */
[----:B-1----:R-:W-:-:S02]  /*ef10*/  FADD.FTZ R7, R7, R2 ;  /* 0x0000000207077221 */ /* 0x002fc40000010000 */
[----:B--2---:R-:W-:-:S03]  /*ef20*/  FADD.FTZ R8, R8, R0 ;  /* 0x0000000008087221 */ /* 0x004fc60000010000 */
[----:B------:R-:W1:Y:S01]  /*ef30*/  SHFL.BFLY PT, R2, R7, 0x1, 0x1f ;  /* 0x0c201f0007027f89 */ /* 0x000e6200000e0000 */
[----:B---3--:R-:W-:-:S03]  /*ef40*/  FADD.FTZ R4, R4, R9 ;  /* 0x0000000904047221 */ /* 0x008fc60000010000 */
[----:B------:R-:W2:Y:S04]  /*ef50*/  SHFL.BFLY PT, R0, R5, 0x1, 0x1f ;  /* 0x0c201f0005007f89 */ /* 0x000ea800000e0000 */
[----:B------:R-:W3:Y:S04]  /*ef60*/  SHFL.BFLY PT, R3, R8, 0x1, 0x1f ;  /* 0x0c201f0008037f89 */ /* 0x000ee800000e0000 */
[----:B------:R4:W4:Y:S01]  /*ef70*/  SHFL.BFLY PT, R6, R4, 0x1, 0x1f ;  /* 0x0c201f0004067f89 */ /* 0x00092200000e0000 */
[----:B-1----:R-:W-:Y:S02]  /*ef80*/  FADD.FTZ R7, R7, R2 ;  /* 0x0000000207077221 */ /* 0x002fe40000010000 */
[----:B--2---:R-:W-:-:S02]  /*ef90*/  FADD.FTZ R5, R5, R0 ;  /* 0x0000000005057221 */ /* 0x004fc40000010000 */
[----:B---3--:R-:W-:-:S03]  /*efa0*/  FADD.FTZ R8, R8, R3 ;  /* 0x0000000308087221 */ /* 0x008fc60000010000 */
.L_x_686:
[----:B------:R-:W-:Y:S01]  /*efb0*/  FSETP.NE.FTZ.AND P3, PT, R5, RZ, PT ;  /* 0x000000ff0500720b */ /* 0x000fe20003f75000 */
[----:B------:R-:W-:Y:S01]  /*efc0*/  CS2R R2, SRZ ;  /* 0x0000000000027805 */ /* 0x000fe2000001ff00 */
[----:B------:R-:W-:Y:S01]  /*efd0*/  FSETP.NE.FTZ.AND P2, PT, R7, RZ, PT ;  /* 0x000000ff0700720b */ /* 0x000fe20003f55000 */
[----:B----4-:R-:W-:Y:S01]  /*efe0*/  FADD.FTZ R6, R6, R4 ;  /* 0x0000000406067221 */ /* 0x010fe20000010000 */
[----:B------:R-:W-:Y:S02]  /*eff0*/  FSETP.NE.FTZ.AND P1, PT, R8, RZ, PT ;  /* 0x000000ff0800720b */ /* 0x000fe40003f35000 */
[----:B------:R-:W-:Y:S02]  /*f000*/  MOV R0, RZ ;  /* 0x000000ff00007202 */ /* 0x000fe40000000f00 */
[----:B------:R-:W-:Y:S02]  /*f010*/  FSETP.NE.FTZ.AND P0, PT, R6, RZ, PT ;  /* 0x000000ff0600720b */ /* 0x000fe40003f15000 */
[----:B------:R-:W-:-:S02]  /*f020*/  MOV R47, 0xff800000 ;  /* 0xff800000002f7802 */ /* 0x000fc40000000f00 */
[----:B------:R-:W-:Y:S01]  /*f030*/  MOV R46, 0xff800000 ;  /* 0xff800000002e7802 */ /* 0x000fe20000000f00 */
[----:B------:R-:W1:Y:S01]  /*f040*/  @P3 MUFU.RCP R0, R5 ;  /* 0x0000000500003308 */ /* 0x000e620000001000 */
[----:B------:R-:W-:Y:S02]  /*f050*/  MOV R45, 0xff800000 ;  /* 0xff800000002d7802 */ /* 0x000fe40000000f00 */
[----:B------:R-:W-:Y:S02]  /*f060*/  @P2 MOV R4, 0x3f317218 ;  /* 0x3f31721800042802 */ /* 0x000fe40000000f00 */
[----:B------:R-:W-:Y:S02]  /*f070*/  @P1 MOV R13, 0x3f317218 ;  /* 0x3f317218000d1802 */ /* 0x000fe40000000f00 */
[----:B------:R-:W-:Y:S01]  /*f080*/  MOV R44, 0xff800000 ;  /* 0xff800000002c7802 */ /* 0x000fe20000000f00 */
[----:B------:R-:W2:Y:S01]  /*f090*/  @P2 MUFU.RCP R3, R7 ;  /* 0x0000000700032308 */ /* 0x000ea20000001000 */
[----:B------:R-:W-:-:S07]  /*f0a0*/  @P2 FMUL.FTZ R4, R4, c[0x0][0x2d0] ;  /* 0x0000b40004042a20 */ /* 0x000fce0000410000 */
[----:B------:R-:W3:Y:S01]  /*f0b0*/  @P1 MUFU.RCP R2, R8 ;  /* 0x0000000800021308 */ /* 0x000ee20000001000 */
[C---:B-1----:R-:W-:Y:S02]  /*f0c0*/  FMUL.FTZ R108, R0.reuse, R108 ;  /* 0x0000006c006c7220 */ /* 0x042fe40000410000 */
[C---:B------:R-:W-:Y:S02]  /*f0d0*/  FMUL.FTZ R43, R0.reuse, R109 ;  /* 0x0000006d002b7220 */ /* 0x040fe40000410000 */
[C---:B------:R-:W-:Y:S02]  /*f0e0*/  FMUL.FTZ R120, R0.reuse, R120 ;  /* 0x0000007800787220 */ /* 0x040fe40000410000 */
[C---:B------:R-:W-:Y:S01]  /*f0f0*/  FMUL.FTZ R40, R0.reuse, R121 ;  /* 0x0000007900287220 */ /* 0x040fe20000410000 */
[----:B------:R-:W1:Y:S01]  /*f100*/  @P3 MUFU.LG2 R5, R5 ;  /* 0x0000000500053308 */ /* 0x000e620000000c00 */
[C---:B------:R-:W-:Y:S02]  /*f110*/  FMUL.FTZ R124, R0.reuse, R124 ;  /* 0x0000007c007c7220 */ /* 0x040fe40000410000 */
[----:B------:R-:W-:-:S02]  /*f120*/  FMUL.FTZ R37, R0, R125 ;  /* 0x0000007d00257220 */ /* 0x000fc40000410000 */
[C---:B------:R-:W-:Y:S02]  /*f130*/  FMUL.FTZ R136, R0.reuse, R136 ;  /* 0x0000008800887220 */ /* 0x040fe40000410000 */
[C---:B------:R-:W-:Y:S01]  /*f140*/  FMUL.FTZ R34, R0.reuse, R137 ;  /* 0x0000008900227220 */ /* 0x040fe20000410000 */
[----:B------:R-:W4:Y:S01]  /*f150*/  @P1 MUFU.LG2 R8, R8 ;  /* 0x0000000800081308 */ /* 0x000f220000000c00 */
[C---:B------:R-:W-:Y:S02]  /*f160*/  FMUL.FTZ R140, R0.reuse, R140 ;  /* 0x0000008c008c7220 */ /* 0x040fe40000410000 */
[C---:B------:R-:W-:Y:S02]  /*f170*/  FMUL.FTZ R31, R0.reuse, R141 ;  /* 0x0000008d001f7220 */ /* 0x040fe40000410000 */
[C---:B------:R-:W-:Y:S02]  /*f180*/  FMUL.FTZ R152, R0.reuse, R152 ;  /* 0x0000009800987220 */ /* 0x040fe40000410000 */
[C---:B------:R-:W-:Y:S01]  /*f190*/  FMUL.FTZ R28, R0.reuse, R153 ;  /* 0x00000099001c7220 */ /* 0x040fe20000410000 */
[----:B------:R-:W5:Y:S01]  /*f1a0*/  @P2 MUFU.LG2 R7, R7 ;  /* 0x0000000700072308 */ /* 0x000f620000000c00 */
        /* <DEDUP_REMOVED lines=12> */
[----:B------:R-:W-:Y:S01]  /*f270*/  MOV R0, RZ ;  /* 0x000000ff00007202 */ /* 0x000fe20000000f00 */
[----:B--2---:R-:W-:-:S02]  /*f280*/  FMUL.FTZ R110, R3, R110 ;  /* 0x0000006e036e7220 */ /* 0x004fc40000410000 */
[C---:B------:R-:W-:Y:S02]  /*f290*/  FMUL.FTZ R42, R3.reuse, R111 ;  /* 0x0000006f032a7220 */ /* 0x040fe40000410000 */
[C---:B------:R-:W-:Y:S01]  /*f2a0*/  FMUL.FTZ R122, R3.reuse, R122 ;  /* 0x0000007a037a7220 */ /* 0x040fe20000410000 */
[----:B------:R-:W-:Y:S01]  /*f2b0*/  @P0 MUFU.RCP R0, R6 ;  /* 0x0000000600000308 */ /* 0x000fe20000001000 */
        /* <DEDUP_REMOVED lines=21> */
[----:B------:R-:W-:Y:S01]  /*f410*/  @P3 MOV R3, 0x3f317218 ;  /* 0x3f31721800033802 */ /* 0x000fe20000000f00 */
[----:B---3--:R-:W-:-:S02]  /*f420*/  FMUL.FTZ R112, R2, R112 ;  /* 0x0000007002707220 */ /* 0x008fc40000410000 */
        /* <DEDUP_REMOVED lines=22> */
[----:B------:R-:W-:Y:S02]  /*f590*/  FMUL.FTZ R93, R2, R93 ;  /* 0x0000005d025d7220 */ /* 0x000fe40000410000 */
[----:B------:R-:W2:Y:S01]  /*f5a0*/  @P0 MUFU.LG2 R2, R6 ;  /* 0x0000000600020308 */ /* 0x000ea20000000c00 */
[----:B-1----:R-:W-:-:S02]  /*f5b0*/  @P3 FMUL.FTZ R9, R5, 0.69314718246459960938 ;  /* 0x3f31721805093820 */ /* 0x002fc40000410000 */
[----:B------:R-:W-:Y:S02]  /*f5c0*/  @P3 FMUL.FTZ R5, R3, c[0x0][0x2d0] ;  /* 0x0000b40003053a20 */ /* 0x000fe40000410000 */
[----:B----4-:R-:W-:Y:S02]  /*f5d0*/  @P1 FMUL.FTZ R8, R8, 0.69314718246459960938 ;  /* 0x3f31721808081820 */ /* 0x010fe40000410000 */
[----:B------:R-:W-:Y:S02]  /*f5e0*/  @P1 FMUL.FTZ R3, R13, c[0x0][0x2d0] ;  /* 0x0000b4000d031a20 */ /* 0x000fe40000410000 */
[----:B-----5:R-:W-:Y:S02]  /*f5f0*/  @P2 FMUL.FTZ R7, R7, 0.69314718246459960938 ;  /* 0x3f31721807072820 */ /* 0x020fe40000410000 */
[----:B------:R-:W-:Y:S01]  /*f600*/  @P1 FFMA.FTZ R47, R3, R102, R8 ;  /* 0x00000066032f1223 */ /* 0x000fe20000010008 */
[----:B------:R-:W-:Y:S01]  /*f610*/  @P0 MOV R3, 0x3f317218 ;  /* 0x3f31721800030802 */ /* 0x000fe20000000f00 */
[----:B------:R-:W-:Y:S01]  /*f620*/  @P2 FFMA.FTZ R46, R4, R103, R7 ;  /* 0x00000067042e2223 */ /* 0x000fe20000010007 */
[----:B------:R-:W-:Y:S01]  /*f630*/  MOV R4, 0x1 ;  /* 0x0000000100047802 */ /* 0x000fe20000000f00 */
[----:B------:R-:W-:-:S02]  /*f640*/  @P3 FFMA.FTZ R45, R5, R104, R9 ;  /* 0x00000068052d3223 */ /* 0x000fc40000010009 */
[----:B--2---:R-:W-:Y:S02]  /*f650*/  @P0 FMUL.FTZ R2, R2, 0.69314718246459960938 ;  /* 0x3f31721802020820 */ /* 0x004fe40000410000 */
[----:B------:R-:W-:Y:S02]  /*f660*/  @P0 FMUL.FTZ R3, R3, c[0x0][0x2d0] ;  /* 0x0000b40003030a20 */ /* 0x000fe40000410000 */
        /* <DEDUP_REMOVED lines=24> */
[----:B------:R-:W-:Y:S01]  /*f7f0*/  PRMT R0, R4, 0x7610, R0 ;  /* 0x0000761004007816 */ /* 0x000fe20000000000 */
[----:B------:R-:W-:Y:S02]  /*f800*/  @P0 FFMA.FTZ R44, R3, R101, R2 ;  /* 0x00000065032c0223 */ /* 0x000fe40000010002 */
.L_x_594:
[----:B------:R2:W5:Y:S01]  /*f810*/  LDL R8, [R1+0x7c] ;  /* 0x00007c0001087983 */ /* 0x0005620000100800 */
[----:B------:R-:W-:Y:S03]  /*f820*/  BSSY B0, `(.L_x_635) ;  /* 0x0000012000007945 */ /* 0x000fe60003800000 */
[----:B------:R-:W3:Y:S02]  /*f830*/  S2R R49, SR_TID.X ;  /* 0x0000000000317919 */ /* 0x000ee40000002100 */
[----:B---3--:R-:W-:-:S13]  /*f840*/  LOP3.LUT P6, RZ, R49, 0x7f, RZ, 0xc0, !PT ;  /* 0x0000007f31ff7812 */ /* 0x008fda00078cc0ff */
[----:B------:R-:W-:Y:S05]  /*f850*/  @P6 BRA `(.L_x_636) ;  /* 0x000000e000006947 */ /* 0x000fea0003800000 */
[----:B--2---:R-:W2:Y:S01]  /*f860*/  S2R R4, SR_LANEID ;  /* 0x0000000000047919 */ /* 0x004ea20000000000 */
[----:B------:R-:W-:Y:S01]  /*f870*/  VOTEU.ANY UR4, UPT, PT ;  /* 0x0000000000047886 */ /* 0x000fe200038e0100 */
[----:B-1----:R-:W-:Y:S01]  /*f880*/  IMAD.MOV.U32 R6, RZ, RZ, c[0x0][0x580] ;  /* 0x00016000ff067624 */ /* 0x002fe200078e00ff */
[----:B------:R-:W2:Y:S01]  /*f890*/  FLO.U32 R3, UR4 ;  /* 0x0000000400037d00 */ /* 0x000ea200080e0000 */
[----:B------:R-:W-:-:S07]  /*f8a0*/  IMAD.MOV.U32 R7, RZ, RZ, c[0x0][0x584] ;  /* 0x00016100ff077624 */ /* 0x000fce00078e00ff */
[----:B------:R-:W1:Y:S01]  /*f8b0*/  POPC R2, UR4 ;  /* 0x0000000400027d09 */ /* 0x000e620008000000 */
[----:B--2---:R-:W-:-:S13]  /*f8c0*/  ISETP.EQ.U32.AND P0, PT, R3, R4, PT ;  /* 0x000000040300720c */ /* 0x004fda0003f02070 */
[----:B-1----:R-:W2:Y:S04]  /*f8d0*/  @P0 ATOMG.E.ADD.STRONG.GPU PT, R2, [R6.64], R2 ;  /* 0x00000002060209a8 */ /* 0x002ea800081ee1c6 */
[----:B------:R-:W1:Y:S04]  /*f8e0*/  S2R R4, SR_LTMASK ;  /* 0x0000000000047919 */ /* 0x000e680000003900 */
[----:B--2---:R1:W2:Y:S02]  /*f8f0*/  SHFL.IDX PT, R3, R2, R3, 0x1f ;  /* 0x00001f0302037589 */ /* 0x0042a400000e0000 */
[----:B-1----:R-:W-:-:S06]  /*f900*/  LOP3.LUT R2, R4, UR4, RZ, 0xc0, !PT ;  /* 0x0000000404027c12 */ /* 0x002fcc000f8ec0ff */
[----:B------:R-:W2:Y:S02]  /*f910*/  POPC R2, R2 ;  /* 0x0000000200027309 */ /* 0x000ea40000000000 */
[----:B--2--5:R-:W-:-:S05]  /*f920*/  IADD3 R8, R3, c[0x0][0xc], R2 ;  /* 0x0000030003087a10 */ /* 0x024fca0007ffe002 */
[----:B------:R1:W-:Y:S02]  /*f930*/  STL [R1+0x7c], R8 ;  /* 0x00007c0801007387 */ /* 0x0003e40000100800 */
.L_x_636:
[----:B--2---:R-:W-:Y:S05]  /*f940*/  BSYNC B0 ;  /* 0x0000000000007941 */ /* 0x004fea0003800000 */
.L_x_635:
[----:B------:R-:W-:Y:S01]  /*f950*/  PRMT R0, R0, 0x9910, RZ ;  /* 0x0000991000007816 */ /* 0x000fe200000000ff */
[----:B------:R-:W-:Y:S01]  /*f960*/  BSSY B1, `(.L_x_637) ;  /* 0x00001ef000017945 */ /* 0x000fe20003800000 */
[----:B-----5:R-:W-:Y:S02]  /*f970*/  IMAD.MOV.U32 R64, RZ, RZ, R8 ;  /* 0x000000ffff407224 */ /* 0x020fe400078e0008 */
[----:B------:R-:W-:-:S13]  /*f980*/  ISETP.NE.AND P0, PT, R0, RZ, PT ;  /* 0x000000ff0000720c */ /* 0x000fda0003f05270 */
[----:B------:R-:W-:Y:S05]  /*f990*/  @!P0 BRA `(.L_x_638) ;  /* 0x0000130000008947 */ /* 0x000fea0003800000 */
[----:B------:R-:W2:Y:S04]  /*f9a0*/  LDL R52, [R1+0x6c] ;  /* 0x00006c0001347983 */ /* 0x000ea80000100800 */
[----:B------:R-:W3:Y:S04]  /*f9b0*/  LDL R51, [R1+0x70] ;  /* 0x0000700001337983 */ /* 0x000ee80000100800 */
[----:B------:R-:W4:Y:S04]  /*f9c0*/  LDL R50, [R1+0x78] ;  /* 0x0000780001327983 */ /* 0x000f280000100800 */
[----:B------:R-:W5:Y:S01]  /*f9d0*/  LDL R48, [R1+0x74] ;  /* 0x0000740001307983 */ /* 0x000f620000100800 */
[----:B------:R-:W-:Y:S01]  /*f9e0*/  WARPSYNC 0xffffffff ;  /* 0xffffffff00007948 */ /* 0x000fe20003800000 */
[----:B------:R-:W-:-:S02]  /*f9f0*/  F2FP.PACK_AB R43, R43, R108 ;  /* 0x0000006c2b2b723e */ /* 0x000fc400000000ff */
[----:B------:R-:W-:Y:S01]  /*fa00*/  BAR.SYNC.DEFER_BLOCKING 0x1, 0x80 ;  /* 0x0042000000007b1d */ /* 0x000fe20000010000 */
        /* <DEDUP_REMOVED lines=39> */
[----:B-1----:R-:W-:Y:S02]  /*fc80*/  F2FP.PACK_AB R8, R85, R84 ;  /* 0x000000545508723e */ /* 0x002fe400000000ff */
[----:B------:R-:W-:Y:S02]  /*fc90*/  F2FP.PACK_AB R7, R87, R86 ;  /* 0x000000565707723e */ /* 0x000fe400000000ff */
[----:B------:R-:W-:-:S02]  /*fca0*/  F2FP.PACK_AB R4, R97, R96 ;  /* 0x000000606104723e */ /* 0x000fc400000000ff */
[----:B------:R-:W-:Y:S02]  /*fcb0*/  F2FP.PACK_AB R3, R99, R98 ;  /* 0x000000626303723e */ /* 0x000fe400000000ff */
[----:B------:R-:W-:Y:S02]  /*fcc0*/  F2FP.PACK_AB R6, R89, R88 ;  /* 0x000000585906723e */ /* 0x000fe400000000ff */
[----:B------:R-:W-:Y:S02]  /*fcd0*/  F2FP.PACK_AB R5, R5, R90 ;  /* 0x0000005a0505723e */ /* 0x000fe400000000ff */
[----:B------:R-:W-:Y:S02]  /*fce0*/  F2FP.PACK_AB R2, R93, R92 ;  /* 0x0000005c5d02723e */ /* 0x000fe400000000ff */
[----:B------:R-:W-:Y:S01]  /*fcf0*/  F2FP.PACK_AB R0, R95, R94 ;  /* 0x0000005e5f00723e */ /* 0x000fe200000000ff */
[----:B--2---:R1:W-:Y:S04]  /*fd00*/  STS [R52+0x80], R43 ;  /* 0x0000802b34007388 */ /* 0x0043e80000000800 */
[----:B------:R1:W-:Y:S04]  /*fd10*/  STS [R52+0x280], R42 ;  /* 0x0002802a34007388 */ /* 0x0003e80000000800 */
[----:B---3--:R1:W-:Y:S04]  /*fd20*/  STS [R51], R40 ;  /* 0x0000002833007388 */ /* 0x0083e80000000800 */
[----:B------:R1:W-:Y:S04]  /*fd30*/  STS [R51+0x200], R39 ;  /* 0x0002002733007388 */ /* 0x0003e80000000800 */
[----:B------:R1:W-:Y:S04]  /*fd40*/  STS [R52+0x1080], R41 ;  /* 0x0010802934007388 */ /* 0x0003e80000000800 */
[----:B------:R1:W-:Y:S04]  /*fd50*/  STS [R52+0x1280], R114 ;  /* 0x0012807234007388 */ /* 0x0003e80000000800 */
[----:B------:R1:W-:Y:S04]  /*fd60*/  STS [R51+0x1000], R38 ;  /* 0x0010002633007388 */ /* 0x0003e80000000800 */
[----:B------:R1:W-:Y:S04]  /*fd70*/  STS [R51+0x1200], R118 ;  /* 0x0012007633007388 */ /* 0x0003e80000000800 */
[----:B----4-:R1:W-:Y:S04]  /*fd80*/  STS [R50+0x80], R37 ;  /* 0x0000802532007388 */ /* 0x0103e80000000800 */
[----:B------:R1:W-:Y:S04]  /*fd90*/  STS [R50+0x280], R36 ;  /* 0x0002802432007388 */ /* 0x0003e80000000800 */
[----:B-----5:R1:W-:Y:S04]  /*fda0*/  STS [R48], R34 ;  /* 0x0000002230007388 */ /* 0x0203e80000000800 */
[----:B------:R1:W-:Y:S04]  /*fdb0*/  STS [R48+0x200], R33 ;  /* 0x0002002130007388 */ /* 0x0003e80000000800 */
        /* <DEDUP_REMOVED lines=36> */
[----:B------:R-:W-:Y:S06]  /*10000*/  BAR.SYNC.DEFER_BLOCKING 0x1, 0x80 ;  /* 0x0042000000007b1d */ /* 0x000fec0000010000 */
[----:B------:R-:W-:Y:S05]  /*10010*/  BRA.CONV ~URZ, `(.L_x_639) ;  /* 0x000000837f007947 */ /* 0x000fea000b800000 */
[----:B-1----:R-:W-:Y:S01]  /*10020*/  SHF.R.S32.HI R48, RZ, 0x1f, R49 ;  /* 0x0000001fff307819 */ /* 0x002fe20000011431 */
[----:B------:R-:W-:Y:S01]  /*10030*/  IMAD.MOV.U32 R6, RZ, RZ, RZ ;  /* 0x000000ffff067224 */ /* 0x000fe200078e00ff */
[----:B------:R-:W-:Y:S01]  /*10040*/  MOV R2, 0x100a0 ;  /* 0x000100a000027802 */ /* 0x000fe20000000f00 */
[----:B------:R-:W-:Y:S01]  /*10050*/  IMAD.MOV.U32 R3, RZ, RZ, 0x1f ;  /* 0x0000001fff037424 */ /* 0x000fe200078e00ff */
[----:B------:R-:W-:-:S04]  /*10060*/  LEA.HI R48, R48, R49, RZ, 0x7 ;  /* 0x0000003130307211 */ /* 0x000fc800078f38ff */
[----:B------:R-:W-:-:S05]  /*10070*/  SHF.R.S32.HI R48, RZ, 0x7, R48 ;  /* 0x00000007ff307819 */ /* 0x000fca0000011430 */
[----:B------:R-:W-:Y:S02]  /*10080*/  IMAD.MOV.U32 R4, RZ, RZ, R48 ;  /* 0x000000ffff047224 */ /* 0x000fe400078e0030 */
[----:B------:R-:W-:Y:S05]  /*10090*/  CALL.REL.NOINC `($__internal_4_$__cuda_sm70_shflsync_idx_p) ;  /* 0x00004c3000007944 */ /* 0x000fea0003c00000 */
.L_x_639:
[----:B-1----:R-:W2:Y:S04]  /*100a0*/  LDL R2, [R1+0x68] ;  /* 0x0000680001027983 */ /* 0x002ea80000100800 */
[----:B------:R-:W3:Y:S04]  /*100b0*/  LDL.LU R8, [R1+0x60] ;  /* 0x0000600001087983 */ /* 0x000ee80000300800 */
[----:B------:R-:W4:Y:S04]  /*100c0*/  LDL.LU R15, [R1+0x5c] ;  /* 0x00005c00010f7983 */ /* 0x000f280000300800 */
[----:B------:R-:W2:Y:S04]  /*100d0*/  LDL R14, [R1+0x18] ;  /* 0x00001800010e7983 */ /* 0x000ea80000100800 */
[----:B------:R-:W2:Y:S01]  /*100e0*/  LDL.LU R19, [R1+0x58] ;  /* 0x0000580001137983 */ /* 0x000ea20000300800 */
[----:B-----5:R-:W-:-:S03]  /*100f0*/  IMAD.MOV.U32 R0, RZ, RZ, 0x1 ;  /* 0x00000001ff007424 */ /* 0x020fc600078e00ff */
[----:B------:R-:W4:Y:S02]  /*10100*/  LDL R13, [R1+0x88] ;  /* 0x00008800010d7983 */ /* 0x000f240000100800 */
[----:B------:R-:W-:Y:S02]  /*10110*/  ISETP.NE.AND P1, PT, R0, c[0x0][0x4e8], PT ;  /* 0x00013a0000007a0c */ /* 0x000fe40003f25270 */
[----:B------:R-:W4:Y:S01]  /*10120*/  LDL R18, [R1+0x80] ;  /* 0x0000800001127983 */ /* 0x000f220000100800 */
[----:B------:R-:W-:Y:S02]  /*10130*/  ULDC UR5, c[0x0][0x4e8] ;  /* 0x00013a0000057ab9 */ /* 0x000fe40000000800 */
[----:B------:R-:W-:Y:S02]  /*10140*/  ULDC UR4, c[0x0][0x388] ;  /* 0x0000e20000047ab9 */ /* 0x000fe40000000800 */
[----:B------:R-:W-:Y:S01]  /*10150*/  UIMAD UR4, UR5, UR4, URZ ;  /* 0x00000004050472a4 */ /* 0x000fe2000f8e023f */
[----:B------:R-:W1:Y:S01]  /*10160*/  S2R R20, SR_TID.X ;  /* 0x0000000000147919 */ /* 0x000e620000002100 */
[C---:B------:R-:W-:Y:S01]  /*10170*/  IADD3 R67, R217.reuse, 0x20, RZ ;  /* 0x00000020d9437810 */ /* 0x040fe20007ffe0ff */
[----:B------:R-:W-:Y:S01]  /*10180*/  BSSY B0, `(.L_x_640) ;  /* 0x0000078000007945 */ /* 0x000fe20003800000 */
[----:B------:R-:W-:-:S02]  /*10190*/  IADD3 R65, R217, 0x40, RZ ;  /* 0x00000040d9417810 */ /* 0x000fc40007ffe0ff */
[----:B------:R-:W-:Y:S02]  /*101a0*/  IADD3 R66, R217, 0x20, RZ ;  /* 0x00000020d9427810 */ /* 0x000fe40007ffe0ff */
[----:B------:R-:W-:Y:S02]  /*101b0*/  SHF.R.S32.HI R67, RZ, 0x1f, R67 ;  /* 0x0000001fff437819 */ /* 0x000fe40000011443 */
[----:B------:R-:W-:Y:S02]  /*101c0*/  SHF.R.S32.HI R68, RZ, 0x1f, R217 ;  /* 0x0000001fff447819 */ /* 0x000fe400000114d9 */
[----:B---3--:R-:W-:-:S05]  /*101d0*/  SHF.R.S32.HI R5, RZ, 0x1f, R8 ;  /* 0x0000001fff057819 */ /* 0x008fca0000011408 */
[----:B------:R-:W-:Y:S02]  /*101e0*/  IMAD R6, R5, c[0x0][0x490], RZ ;  /* 0x0001240005067a24 */ /* 0x000fe400078e02ff */
[----:B--2---:R-:W-:-:S04]  /*101f0*/  IMAD.IADD R4, R2, 0x1, R19 ;  /* 0x0000000102047824 */ /* 0x004fc800078e0213 */
[----:B------:R-:W-:-:S04]  /*10200*/  @P1 IMAD.HI.U32 R7, R4, c[0x0][0x4ec], RZ ;  /* 0x00013b0004071a27 */ /* 0x000fc800078e00ff */
[----:B------:R-:W-:-:S04]  /*10210*/  IMAD.WIDE.U32 R2, R8, c[0x0][0x490], RZ ;  /* 0x0001240008027a25 */ /* 0x000fc800078e00ff */
[----:B------:R-:W-:Y:S01]  /*10220*/  IMAD.MOV.U32 R0, RZ, RZ, R4 ;  /* 0x000000ffff007224 */ /* 0x000fe200078e0004 */
[----:B------:R-:W-:Y:S01]  /*10230*/  @P1 SHF.R.U32.HI R0, RZ, c[0x0][0x4f0], R7 ;  /* 0x00013c00ff001a19 */ /* 0x000fe20000011607 */
[----:B------:R-:W-:-:S03]  /*10240*/  IMAD R6, R8, c[0x0][0x494], R6 ;  /* 0x0001250008067a24 */ /* 0x000fc600078e0206 */
[----:B------:R-:W-:Y:S01]  /*10250*/  IADD3 R7, -R0, RZ, RZ ;  /* 0x000000ff00077210 */ /* 0x000fe20007ffe1ff */
[----:B------:R-:W-:Y:S02]  /*10260*/  IMAD.IADD R3, R3, 0x1, R6 ;  /* 0x0000000103037824 */ /* 0x000fe400078e0206 */
[----:B------:R-:W-:Y:S01]  /*10270*/  IMAD R6, R5, c[0x0][0x3e8], RZ ;  /* 0x0000fa0005067a24 */ /* 0x000fe200078e02ff */
[----:B----4-:R-:W-:Y:S01]  /*10280*/  SHF.R.S32.HI R5, RZ, 0x1f, R15 ;  /* 0x0000001fff057819 */ /* 0x010fe2000001140f */
[----:B------:R-:W-:Y:S02]  /*10290*/  IMAD R4, R7, c[0x0][0x4e8], R4 ;  /* 0x00013a0007047a24 */ /* 0x000fe400078e0204 */
[----:B------:R-:W-:Y:S02]  /*102a0*/  IMAD R10, R8, c[0x0][0x3ec], R6 ;  /* 0x0000fb00080a7a24 */ /* 0x000fe400078e0206 */
[----:B------:R-:W-:Y:S02]  /*102b0*/  IMAD R11, R5, c[0x0][0x498], RZ ;  /* 0x00012600050b7a24 */ /* 0x000fe400078e02ff */
[----:B------:R-:W-:-:S04]  /*102c0*/  IMAD.WIDE.U32 R6, R15, c[0x0][0x498], R2 ;  /* 0x000126000f067a25 */ /* 0x000fc800078e0002 */
[----:B------:R-:W-:Y:S01]  /*102d0*/  IMAD.WIDE.U32 R8, R8, c[0x0][0x3e8], RZ ;  /* 0x0000fa0008087a25 */ /* 0x000fe200078e00ff */
[----:B------:R-:W-:-:S03]  /*102e0*/  IADD3 R6, P0, R0, R6, RZ ;  /* 0x0000000600067210 */ /* 0x000fc60007f1e0ff */
[----:B------:R-:W-:Y:S01]  /*102f0*/  IMAD R12, R5, c[0x0][0x3f0], RZ ;  /* 0x0000fc00050c7a24 */ /* 0x000fe200078e02ff */
[----:B------:R-:W-:Y:S01]  /*10300*/  SHF.R.S32.HI R5, RZ, 0x1f, R0 ;  /* 0x0000001fff057819 */ /* 0x000fe20000011400 */
[----:B------:R-:W-:Y:S02]  /*10310*/  IMAD R11, R15, c[0x0][0x49c], R11 ;  /* 0x000127000f0b7a24 */ /* 0x000fe400078e020b */
[----:B------:R-:W-:Y:S02]  /*10320*/  IMAD.IADD R3, R9, 0x1, R10 ;  /* 0x0000000109037824 */ /* 0x000fe400078e020a */
[----:B------:R-:W-:Y:S01]  /*10330*/  IMAD.MOV.U32 R2, RZ, RZ, R8 ;  /* 0x000000ffff027224 */ /* 0x000fe200078e0008 */
[----:B------:R-:W-:Y:S01]  /*10340*/  IADD3.X R7, R5, R7, R11, P0, !PT ;  /* 0x0000000705077210 */ /* 0x000fe200007fe40b */
[C---:B------:R-:W-:Y:S02]  /*10350*/  IMAD R11, R15.reuse, c[0x0][0x3f4], R12 ;  /* 0x0000fd000f0b7a24 */ /* 0x040fe400078e020c */
[----:B------:R-:W-:-:S02]  /*10360*/  IMAD.WIDE.U32 R8, R15, c[0x0][0x3f0], R2 ;  /* 0x0000fc000f087a25 */ /* 0x000fc400078e0002 */
[----:B------:R-:W2:Y:S01]  /*10370*/  S2R R15, SR_TID.X ;  /* 0x00000000000f7919 */ /* 0x000ea20000002100 */
[----:B------:R-:W-:Y:S01]  /*10380*/  SHF.R.S32.HI R0, RZ, 0x1f, R4 ;  /* 0x0000001fff007819 */ /* 0x000fe20000011404 */
[----:B------:R-:W-:-:S04]  /*10390*/  IMAD.IADD R5, R14, 0x1, R19 ;  /* 0x000000010e057824 */ /* 0x000fc800078e0213 */
[----:B------:R-:W-:Y:S02]  /*103a0*/  IMAD R0, R0, c[0x0][0x488], RZ ;  /* 0x0001220000007a24 */ /* 0x000fe400078e02ff */
[----:B------:R-:W-:-:S04]  /*103b0*/  IMAD.WIDE.U32 R2, R4, c[0x0][0x488], R6 ;  /* 0x0001220004027a25 */ /* 0x000fc800078e0006 */
[----:B------:R-:W-:Y:S02]  /*103c0*/  IMAD R10, R4, c[0x0][0x48c], R0 ;  /* 0x00012300040a7a24 */ /* 0x000fe400078e0200 */
[----:B------:R-:W-:Y:S01]  /*103d0*/  @P1 IMAD.HI.U32 R6, R5, c[0x0][0x4ec], RZ ;  /* 0x00013b0005061a27 */ /* 0x000fe200078e00ff */
[----:B------:R-:W-:-:S03]  /*103e0*/  LEA R4, P0, R2, c[0x0][0x450], 0x2 ;  /* 0x0001140002047a11 */ /* 0x000fc600078010ff */
[----:B------:R-:W-:Y:S01]  /*103f0*/  IMAD.IADD R3, R3, 0x1, R10 ;  /* 0x0000000103037824 */ /* 0x000fe200078e020a */
[----:B--2---:R-:W-:-:S04]  /*10400*/  SHF.R.S32.HI R14, RZ, 0x1f, R15 ;  /* 0x0000001fff0e7819 */ /* 0x004fc8000001140f */
[----:B------:R-:W-:Y:S02]  /*10410*/  LEA.HI R14, R14, R15, RZ, 0x5 ;  /* 0x0000000f0e0e7211 */ /* 0x000fe400078f28ff */
[----:B------:R-:W-:Y:S02]  /*10420*/  MOV R0, R5 ;  /* 0x0000000500007202 */ /* 0x000fe40000000f00 */
[----:B------:R-:W-:Y:S02]  /*10430*/  LOP3.LUT R14, R14, 0xffffffe0, RZ, 0xc0, !PT ;  /* 0xffffffe00e0e7812 */ /* 0x000fe400078ec0ff */
[----:B------:R-:W-:Y:S01]  /*10440*/  @P1 SHF.R.U32.HI R0, RZ, c[0x0][0x4f0], R6 ;  /* 0x00013c00ff001a19 */ /* 0x000fe20000011606 */
[----:B------:R-:W-:Y:S01]  /*10450*/  IMAD.MOV.U32 R6, RZ, RZ, R8 ;  /* 0x000000ffff067224 */ /* 0x000fe200078e0008 */
[----:B------:R-:W-:Y:S02]  /*10460*/  LEA.HI.X R3, R2, c[0x0][0x454], R3, 0x2, P0 ;  /* 0x0001150002037a11 */ /* 0x000fe400000f1403 */
[----:B------:R-:W-:-:S02]  /*10470*/  IADD3 R14, -R14, R15, RZ ;  /* 0x0000000f0e0e7210 */ /* 0x000fc40007ffe1ff */
[----:B------:R-:W-:Y:S01]  /*10480*/  SHF.R.S32.HI R8, RZ, 0x1f, R0 ;  /* 0x0000001fff087819 */ /* 0x000fe20000011400 */
[----:B------:R-:W-:Y:S01]  /*10490*/  IMAD.IADD R2, R13, 0x1, R19 ;  /* 0x000000010d027824 */ /* 0x000fe200078e0213 */
[----:B------:R-:W-:Y:S01]  /*104a0*/  SHFL.IDX PT, R12, R4, RZ, 0x1c1f ;  /* 0x001c1fff040c7589 */ /* 0x000fe200000e0000 */
[----:B------:R-:W-:Y:S01]  /*104b0*/  IMAD.IADD R7, R9, 0x1, R11 ;  /* 0x0000000109077824 */ /* 0x000fe200078e020b */
[----:B------:R-:W-:Y:S02]  /*104c0*/  LOP3.LUT P0, RZ, R14, 0x3, RZ, 0xc0, !PT ;  /* 0x000000030eff7812 */ /* 0x000fe4000780c0ff */
[----:B------:R-:W2:Y:S01]  /*104d0*/  SHFL.IDX PT, R13, R3, RZ, 0x1c1f ;  /* 0x001c1fff030d7589 */ /* 0x000ea200000e0000 */
[----:B------:R-:W-:-:S03]  /*104e0*/  IMAD R16, R8, c[0x0][0x3e0], RZ ;  /* 0x0000f80008107a24 */ /* 0x000fc600078e02ff */
[----:B------:R-:W-:Y:S04]  /*104f0*/  SHFL.IDX PT, R10, R4, 0x1, 0x1c1f ;  /* 0x003c1f00040a7f89 */ /* 0x000fe800000e0000 */
[----:B------:R-:W3:Y:S04]  /*10500*/  SHFL.IDX PT, R11, R3, 0x1, 0x1c1f ;  /* 0x003c1f00030b7f89 */ /* 0x000ee800000e0000 */
[----:B------:R-:W-:Y:S04]  /*10510*/  SHFL.IDX PT, R14, R4, 0x2, 0x1c1f ;  /* 0x005c1f00040e7f89 */ /* 0x000fe800000e0000 */
[----:B------:R-:W4:Y:S04]  /*10520*/  SHFL.IDX PT, R15, R3, 0x2, 0x1c1f ;  /* 0x005c1f00030f7f89 */ /* 0x000f2800000e0000 */
[----:B------:R-:W-:Y:S04]  /*10530*/  SHFL.IDX PT, R8, R4, 0x3, 0x1c1f ;  /* 0x007c1f0004087f89 */ /* 0x000fe800000e0000 */
[----:B------:R1:W2:Y:S01]  /*10540*/  SHFL.IDX PT, R9, R3, 0x3, 0x1c1f ;  /* 0x007c1f0003097f89 */ /* 0x0002a200000e0000 */
[----:B------:R-:W-:-:S02]  /*10550*/  IADD3 R17, R2, 0x8, RZ ;  /* 0x0000000802117810 */ /* 0x000fc40007ffe0ff */
[----:B------:R-:W-:Y:S02]  /*10560*/  ISETP.GE.OR P3, PT, R2, UR4, P0 ;  /* 0x0000000402007c0c */ /* 0x000fe40008766670 */
[----:B------:R-:W-:Y:S01]  /*10570*/  ISETP.GE.OR P2, PT, R17, UR4, P0 ;  /* 0x0000000411007c0c */ /* 0x000fe20008746670 */
[C---:B------:R-:W-:Y:S02]  /*10580*/  IMAD R16, R0.reuse, c[0x0][0x3e4], R16 ;  /* 0x0000f90000107a24 */ /* 0x040fe400078e0210 */
[----:B------:R-:W-:Y:S01]  /*10590*/  IMAD.WIDE.U32 R6, R0, c[0x0][0x3e0], R6 ;  /* 0x0000f80000067a25 */ /* 0x000fe200078e0006 */
[C---:B-1----:R-:W-:Y:S02]  /*105a0*/  IADD3 R3, R2.reuse, 0x40, RZ ;  /* 0x0000004002037810 */ /* 0x042fe40007ffe0ff */
[----:B------:R-:W-:Y:S02]  /*105b0*/  IADD3 R2, R2, 0x48, RZ ;  /* 0x0000004802027810 */ /* 0x000fe40007ffe0ff */
[----:B------:R-:W-:-:S02]  /*105c0*/  ISETP.GE.OR P1, PT, R3, UR4, P0 ;  /* 0x0000000403007c0c */ /* 0x000fc40008726670 */
[----:B------:R-:W-:Y:S01]  /*105d0*/  ISETP.GE.OR P0, PT, R2, UR4, P0 ;  /* 0x0000000402007c0c */ /* 0x000fe20008706670 */
[----:B------:R-:W-:Y:S01]  /*105e0*/  IMAD.MOV R4, RZ, RZ, -R0 ;  /* 0x000000ffff047224 */ /* 0x000fe200078e0a00 */
[----:B--2---:R1:W-:Y:S01]  /*105f0*/  @!P3 ST.E [R12.64], R45 ;  /* 0x0000002d0c00b985 */ /* 0x0043e2000c101906 */
[----:B------:R-:W-:Y:S02]  /*10600*/  IMAD.SHL.U32 R0, R18, 0x2, RZ ;  /* 0x0000000212007824 */ /* 0x000fe400078e00ff */
[----:B------:R-:W-:Y:S01]  /*10610*/  IMAD R4, R4, c[0x0][0x4e8], R5 ;  /* 0x00013a0004047a24 */ /* 0x000fe200078e0205 */
[----:B---3--:R2:W-:Y:S05]  /*10620*/  @!P2 ST.E [R10.64], R46 ;  /* 0x0000002e0a00a985 */ /* 0x0085ea000c101906 */
[----:B----4-:R3:W-:Y:S01]  /*10630*/  @!P1 ST.E [R14.64], R47 ;  /* 0x0000002f0e009985 */ /* 0x0107e2000c101906 */
[----:B------:R-:W-:-:S03]  /*10640*/  SHF.R.S32.HI R5, RZ, 0x1f, R4 ;  /* 0x0000001fff057819 */ /* 0x000fc60000011404 */
[----:B------:R3:W-:Y:S01]  /*10650*/  @!P0 ST.E [R8.64], R44 ;  /* 0x0000002c08008985 */ /* 0x0007e2000c101906 */
[----:B------:R-:W-:-:S03]  /*10660*/  SHF.R.S32.HI R18, RZ, 0x1f, R20 ;  /* 0x0000001fff127819 */ /* 0x000fc60000011414 */
[----:B------:R3:W4:Y:S04]  /*10670*/  LDS.128 R36, [R0+0x880] ;  /* 0x0008800000247984 */ /* 0x0007280000000c00 */
[----:B------:R3:W2:Y:S04]  /*10680*/  LDS.128 R48, [R0+0x1080] ;  /* 0x0010800000307984 */ /* 0x0006a80000000c00 */
[----:B------:R3:W3:Y:S04]  /*10690*/  LDS.128 R56, [R0+0x1880] ;  /* 0x0018800000387984 */ /* 0x0006e80000000c00 */
[----:B------:R1:W3:Y:S04]  /*106a0*/  LDS.128 R32, [R0+0x2880] ;  /* 0x0028800000207984 */ /* 0x0002e80000000c00 */
[----:B------:R1:W3:Y:S04]  /*106b0*/  LDS.128 R44, [R0+0x3080] ;  /* 0x00308000002c7984 */ /* 0x0002e80000000c00 */
[----:B------:R1:W3:Y:S04]  /*106c0*/  LDS.128 R52, [R0+0x3880] ;  /* 0x0038800000347984 */ /* 0x0002e80000000c00 */
[----:B------:R3:W3:Y:S04]  /*106d0*/  LDS.128 R28, [R0+0x4880] ;  /* 0x00488000001c7984 */ /* 0x0006e80000000c00 */
[----:B------:R3:W3:Y:S04]  /*106e0*/  LDS.128 R40, [R0+0x5080] ;  /* 0x0050800000287984 */ /* 0x0006e80000000c00 */
[----:B------:R3:W3:Y:S01]  /*106f0*/  LDS.128 R60, [R0+0x5880] ;  /* 0x00588000003c7984 */ /* 0x0006e20000000c00 */
[----:B------:R-:W-:Y:S01]  /*10700*/  IADD3 R3, R7, R16, RZ ;  /* 0x0000001007037210 */ /* 0x000fe20007ffe0ff */
[----:B------:R-:W-:Y:S01]  /*10710*/  IMAD.MOV.U32 R2, RZ, RZ, R6 ;  /* 0x000000ffff027224 */ /* 0x000fe200078e0006 */
[----:B------:R-:W-:Y:S01]  /*10720*/  LEA.HI R18, R18, R20, RZ, 0x2 ;  /* 0x0000001412127211 */ /* 0x000fe200078f10ff */
[----:B------:R-:W-:-:S02]  /*10730*/  IMAD R5, R5, c[0x0][0x3d8], RZ ;  /* 0x0000f60005057a24 */ /* 0x000fc400078e02ff */
[----:B------:R-:W-:Y:S01]  /*10740*/  IMAD.WIDE.U32 R2, R4, c[0x0][0x3d8], R2 ;  /* 0x0000f60004027a25 */ /* 0x000fe200078e0002 */
[----:B------:R-:W-:-:S03]  /*10750*/  SHF.R.S32.HI R18, RZ, 0x2, R18 ;  /* 0x00000002ff127819 */ /* 0x000fc60000011412 */
[----:B------:R-:W-:Y:S01]  /*10760*/  IMAD R5, R4, c[0x0][0x3dc], R5 ;  /* 0x0000f70004057a24 */ /* 0x000fe200078e0205 */
[----:B-1----:R-:W-:Y:S01]  /*10770*/  LEA R12, P0, R2, c[0x0][0x380], 0x1 ;  /* 0x0000e000020c7a11 */ /* 0x002fe200078008ff */
[----:B--2---:R-:W-:-:S03]  /*10780*/  IMAD.IADD R11, R18, 0x1, R19 ;  /* 0x00000001120b7824 */ /* 0x004fc600078e0213 */
[----:B------:R-:W-:-:S04]  /*10790*/  IADD3 R3, R3, R5, RZ ;  /* 0x0000000503037210 */ /* 0x000fc80007ffe0ff */
[----:B------:R-:W-:Y:S02]  /*107a0*/  LEA.HI.X R10, R2, c[0x0][0x384], R3, 0x1, P0 ;  /* 0x0000e100020a7a11 */ /* 0x000fe400000f0c03 */
[----:B------:R-:W-:Y:S01]  /*107b0*/  ISETP.GE.AND P0, PT, R11, UR4, PT ;  /* 0x000000040b007c0c */ /* 0x000fe2000bf06270 */
[----:B------:R1:W2:Y:S01]  /*107c0*/  SHFL.IDX PT, R2, R12, RZ, 0x1c1f ;  /* 0x001c1fff0c027589 */ /* 0x0002a200000e0000 */
[----:B------:R-:W-:-:S03]  /*107d0*/  IADD3 R13, R217, 0x40, RZ ;  /* 0x00000040d90d7810 */ /* 0x000fc60007ffe0ff */
[----:B------:R1:W1:Y:S01]  /*107e0*/  SHFL.IDX PT, R3, R10, RZ, 0x1c1f ;  /* 0x001c1fff0a037589 */ /* 0x00026200000e0000 */
[----:B------:R-:W-:-:S07]  /*107f0*/  SHF.R.S32.HI R13, RZ, 0x1f, R13 ;  /* 0x0000001fff0d7819 */ /* 0x000fce000001140d */
[----:B------:R-:W-:Y:S05]  /*10800*/  @P0 BRA `(.L_x_641) ;  /* 0x000000f000000947 */ /* 0x000fea0003800000 */
[----:B----4-:R-:W4:Y:S01]  /*10810*/  LDS.128 R24, [R0+0x80] ;  /* 0x0000800000187984 */ /* 0x010f220000000c00 */
[----:B------:R-:W-:Y:S02]  /*10820*/  ISETP.GE.AND P5, PT, R217, c[0x0][0x3c8], PT ;  /* 0x0000f200d9007a0c */ /* 0x000fe40003fa6270 */
[----:B------:R-:W-:Y:S01]  /*10830*/  ISETP.GE.AND P4, PT, R66, c[0x0][0x3c8], PT ;  /* 0x0000f20042007a0c */ /* 0x000fe20003f86270 */
[----:B------:R-:W5:Y:S01]  /*10840*/  LDS.128 R20, [R0+0x2080] ;  /* 0x0020800000147984 */ /* 0x000f620000000c00 */
[----:B------:R-:W-:-:S03]  /*10850*/  ISETP.GE.AND P3, PT, R65, c[0x0][0x3c8], PT ;  /* 0x0000f20041007a0c */ /* 0x000fc60003f66270 */
[----:B------:R-:W3:Y:S06]  /*10860*/  LDS.128 R16, [R0+0x4080] ;  /* 0x0040800000107984 */ /* 0x000eec0000000c00 */
[-C--:B--2---:R-:W-:Y:S02]  /*10870*/  @!P5 LEA R6, P2, R217, R2.reuse, 0x1 ;  /* 0x00000002d906d211 */ /* 0x084fe400078408ff */
[-C--:B------:R-:W-:Y:S02]  /*10880*/  @!P4 LEA R4, P1, R66, R2.reuse, 0x1 ;  /* 0x000000024204c211 */ /* 0x080fe400078208ff */
[----:B------:R-:W-:-:S02]  /*10890*/  @!P3 LEA R2, P0, R65, R2, 0x1 ;  /* 0x000000024102b211 */ /* 0x000fc400078008ff */
[-C--:B-1----:R-:W-:Y:S02]  /*108a0*/  @!P5 LEA.HI.X R7, R217, R3.reuse, R68, 0x1, P2 ;  /* 0x00000003d907d211 */ /* 0x082fe400010f0c44 */
[-C--:B------:R-:W-:Y:S02]  /*108b0*/  @!P4 LEA.HI.X R5, R66, R3.reuse, R67, 0x1, P1 ;  /* 0x000000034205c211 */ /* 0x080fe400008f0c43 */
[----:B------:R-:W-:Y:S01]  /*108c0*/  @!P3 LEA.HI.X R3, R65, R3, R13, 0x1, P0 ;  /* 0x000000034103b211 */ /* 0x000fe200000f0c0d */
[----:B----4-:R1:W-:Y:S04]  /*108d0*/  @!P5 ST.E.128 [R6.64], R24 ;  /* 0x000000180600d985 */ /* 0x0103e8000c101d06 */
[----:B-----5:R1:W-:Y:S04]  /*108e0*/  @!P4 ST.E.128 [R4.64], R20 ;  /* 0x000000140400c985 */ /* 0x0203e8000c101d06 */
[----:B---3--:R1:W-:Y:S02]  /*108f0*/  @!P3 ST.E.128 [R2.64], R16 ;  /* 0x000000100200b985 */ /* 0x0083e4000c101d06 */
.L_x_641:
[----:B----4-:R-:W-:Y:S05]  /*10900*/  BSYNC B0 ;  /* 0x0000000000007941 */ /* 0x010fea0003800000 */
.L_x_640:
[----:B-1----:R-:W-:Y:S01]  /*10910*/  IADD3 R3, R11, 0x20, RZ ;  /* 0x000000200b037810 */ /* 0x002fe20007ffe0ff */
[----:B--2---:R1:W2:Y:S01]  /*10920*/  SHFL.IDX PT, R2, R10, 0x1, 0x1c1f ;  /* 0x003c1f000a027f89 */ /* 0x0042a200000e0000 */
[----:B------:R-:W-:Y:S02]  /*10930*/  BSSY B0, `(.L_x_642) ;  /* 0x0000010000007945 */ /* 0x000fe40003800000 */
[----:B------:R-:W-:Y:S01]  /*10940*/  ISETP.GE.AND P0, PT, R3, UR4, PT ;  /* 0x0000000403007c0c */ /* 0x000fe2000bf06270 */
[----:B---3--:R1:W3:-:S12]  /*10950*/  SHFL.IDX PT, R0, R12, 0x1, 0x1c1f ;  /* 0x003c1f000c007f89 */ /* 0x0082d800000e0000 */
[----:B------:R-:W-:Y:S05]  /*10960*/  @P0 BRA `(.L_x_643) ;  /* 0x000000c000000947 */ /* 0x000fea0003800000 */
[----:B------:R-:W-:Y:S02]  /*10970*/  ISETP.GE.AND P2, PT, R217, c[0x0][0x3c8], PT ;  /* 0x0000f200d9007a0c */ /* 0x000fe40003f46270 */
[----:B------:R-:W-:Y:S02]  /*10980*/  ISETP.GE.AND P1, PT, R66, c[0x0][0x3c8], PT ;  /* 0x0000f20042007a0c */ /* 0x000fe40003f26270 */
[----:B------:R-:W-:-:S09]  /*10990*/  ISETP.GE.AND P0, PT, R65, c[0x0][0x3c8], PT ;  /* 0x0000f20041007a0c */ /* 0x000fd20003f06270 */
[-C--:B---3--:R-:W-:Y:S02]  /*109a0*/  @!P2 LEA R8, P5, R217, R0.reuse, 0x1 ;  /* 0x00000000d908a211 */ /* 0x088fe400078a08ff */
[CC--:B------:R-:W-:Y:S02]  /*109b0*/  @!P1 LEA R6, P4, R66.reuse, R0.reuse, 0x1 ;  /* 0x0000000042069211 */ /* 0x0c0fe400078808ff */
[----:B------:R-:W-:Y:S02]  /*109c0*/  @!P0 LEA R4, P3, R65, R0, 0x1 ;  /* 0x0000000041048211 */ /* 0x000fe400078608ff */
[-C--:B--2---:R-:W-:Y:S02]  /*109d0*/  @!P2 LEA.HI.X R9, R217, R2.reuse, R68, 0x1, P5 ;  /* 0x00000002d909a211 */ /* 0x084fe400028f0c44 */
[-C--:B------:R-:W-:Y:S02]  /*109e0*/  @!P1 LEA.HI.X R7, R66, R2.reuse, R67, 0x1, P4 ;  /* 0x0000000242079211 */ /* 0x080fe400020f0c43 */
[----:B------:R-:W-:Y:S01]  /*109f0*/  @!P0 LEA.HI.X R5, R65, R2, R13, 0x1, P3 ;  /* 0x0000000241058211 */ /* 0x000fe200018f0c0d */
[----:B------:R2:W-:Y:S04]  /*10a00*/  @!P2 ST.E.128 [R8.64], R36 ;  /* 0x000000240800a985 */ /* 0x0005e8000c101d06 */
[----:B------:R2:W-:Y:S04]  /*10a10*/  @!P1 ST.E.128 [R6.64], R32 ;  /* 0x0000002006009985 */ /* 0x0005e8000c101d06 */
[----:B------:R2:W-:Y:S02]  /*10a20*/  @!P0 ST.E.128 [R4.64], R28 ;  /* 0x0000001c04008985 */ /* 0x0005e4000c101d06 */
.L_x_643:
[----:B------:R-:W-:Y:S05]  /*10a30*/  BSYNC B0 ;  /* 0x0000000000007941 */ /* 0x000fea0003800000 */
.L_x_642:
[----:B------:R-:W-:Y:S01]  /*10a40*/  IADD3 R3, R11, 0x40, RZ ;  /* 0x000000400b037810 */ /* 0x000fe20007ffe0ff */
[----:B--2---:R2:W4:Y:S01]  /*10a50*/  SHFL.IDX PT, R2, R10, 0x2, 0x1c1f ;  /* 0x005c1f000a027f89 */ /* 0x00452200000e0000 */
        /* <DEDUP_REMOVED lines=10> */
[-C--:B----4-:R-:W-:Y:S02]  /*10b00*/  @!P2 LEA.HI.X R9, R217, R2.reuse, R68, 0x1, P5 ;  /* 0x00000002d909a211 */ /* 0x090fe400028f0c44 */
[-C--:B------:R-:W-:Y:S02]  /*10b10*/  @!P1 LEA.HI.X R7, R66, R2.reuse, R67, 0x1, P4 ;  /* 0x0000000242079211 */ /* 0x080fe400020f0c43 */
[----:B------:R-:W-:Y:S01]  /*10b20*/  @!P0 LEA.HI.X R5, R65, R2, R13, 0x1, P3 ;  /* 0x0000000241058211 */ /* 0x000fe200018f0c0d */
[----:B------:R3:W-:Y:S04]  /*10b30*/  @!P2 ST.E.128 [R8.64], R48 ;  /* 0x000000300800a985 */ /* 0x0007e8000c101d06 */
[----:B------:R3:W-:Y:S04]  /*10b40*/  @!P1 ST.E.128 [R6.64], R44 ;  /* 0x0000002c06009985 */ /* 0x0007e8000c101d06 */
[----:B------:R3:W-:Y:S02]  /*10b50*/  @!P0 ST.E.128 [R4.64], R40 ;  /* 0x0000002804008985 */ /* 0x0007e4000c101d06 */
.L_x_645:
[----:B------:R-:W-:Y:S05]  /*10b60*/  BSYNC B0 ;  /* 0x0000000000007941 */ /* 0x000fea0003800000 */
.L_x_644:
[----:B------:R-:W-:Y:S01]  /*10b70*/  IADD3 R3, R11, 0x60, RZ ;  /* 0x000000600b037810 */ /* 0x000fe20007ffe0ff */
[----:B----4-:R4:W1:Y:S03]  /*10b80*/  SHFL.IDX PT, R2, R10, 0x3, 0x1c1f ;  /* 0x007c1f000a027f89 */ /* 0x01086600000e0000 */
[----:B------:R-:W-:Y:S01]  /*10b90*/  ISETP.GE.AND P0, PT, R3, UR4, PT ;  /* 0x0000000403007c0c */ /* 0x000fe2000bf06270 */
[----:B---3--:R4:W3:-:S12]  /*10ba0*/  SHFL.IDX PT, R0, R12, 0x3, 0x1c1f ;  /* 0x007c1f000c007f89 */ /* 0x0088d800000e0000 */
[----:B------:R-:W-:Y:S05]  /*10bb0*/  @P0 BRA `(.L_x_646) ;  /* 0x00000c9000000947 */ /* 0x000fea0003800000 */
[----:B------:R-:W-:Y:S02]  /*10bc0*/  ISETP.GE.AND P1, PT, R217, c[0x0][0x3c8], PT ;  /* 0x0000f200d9007a0c */ /* 0x000fe40003f26270 */
[----:B------:R-:W-:-:S11]  /*10bd0*/  ISETP.GE.AND P0, PT, R66, c[0x0][0x3c8], PT ;  /* 0x0000f20042007a0c */ /* 0x000fd60003f06270 */
[CC--:B---3--:R-:W-:Y:S02]  /*10be0*/  @!P1 LEA R6, P3, R217.reuse, R0.reuse, 0x1 ;  /* 0x00000000d9069211 */ /* 0x0c8fe400078608ff */
[C---:B------:R-:W-:Y:S02]  /*10bf0*/  @!P0 LEA R4, P2, R66.reuse, R0, 0x1 ;  /* 0x0000000042048211 */ /* 0x040fe400078408ff */
[-C--:B-1----:R-:W-:Y:S02]  /*10c00*/  @!P1 LEA.HI.X R7, R217, R2.reuse, R68, 0x1, P3 ;  /* 0x00000002d9079211 */ /* 0x082fe400018f0c44 */
[----:B------:R-:W-:-:S03]  /*10c10*/  @!P0 LEA.HI.X R5, R66, R2, R67, 0x1, P2 ;  /* 0x0000000242058211 */ /* 0x000fc600010f0c43 */
[----:B------:R1:W-:Y:S04]  /*10c20*/  @!P1 ST.E.128 [R6.64], R56 ;  /* 0x0000003806009985 */ /* 0x0003e8000c101d06 */
[----:B------:R1:W-:Y:S01]  /*10c30*/  @!P0 ST.E.128 [R4.64], R52 ;  /* 0x0000003404008985 */ /* 0x0003e2000c101d06 */
[----:B------:R-:W-:-:S13]  /*10c40*/  ISETP.GE.AND P0, PT, R65, c[0x0][0x3c8], PT ;  /* 0x0000f20041007a0c */ /* 0x000fda0003f06270 */
[----:B------:R-:W-:Y:S05]  /*10c50*/  @P0 BRA `(.L_x_646) ;  /* 0x00000bf000000947 */ /* 0x000fea0003800000 */
[----:B-1----:R-:W-:-:S04]  /*10c60*/  LEA R4, P0, R65, R0, 0x1 ;  /* 0x0000000041047211 */ /* 0x002fc800078008ff */
[----:B------:R-:W-:-:S05]  /*10c70*/  LEA.HI.X R5, R65, R2, R13, 0x1, P0 ;  /* 0x0000000241057211 */ /* 0x000fca00000f0c0d */
[----:B------:R1:W-:Y:S01]  /*10c80*/  ST.E.128 [R4.64], R60 ;  /* 0x0000003c04007985 */ /* 0x0003e2000c101d06 */
[----:B------:R-:W-:Y:S05]  /*10c90*/  BRA `(.L_x_646) ;  /* 0x00000bb000007947 */ /* 0x000fea0003800000 */
.L_x_638:
[----:B------:R-:W2:Y:S04]  /*10ca0*/  LDL R2, [R1+0x60] ;  /* 0x0000600001027983 */ /* 0x000ea80000100800 */
[----:B------:R-:W3:Y:S04]  /*10cb0*/  LDL R0, [R1+0x5c] ;  /* 0x00005c0001007983 */ /* 0x000ee80000100800 */
[----:B------:R-:W4:Y:S04]  /*10cc0*/  LDL R4, [R1+0x58] ;  /* 0x0000580001047983 */ /* 0x000f280000100800 */
[----:B------:R-:W5:Y:S01]  /*10cd0*/  S2R R3, SR_TID.X ;  /* 0x0000000000037919 */ /* 0x000f620000002100 */
[----:B------:R-:W-:Y:S01]  /*10ce0*/  BSSY B0, `(.L_x_647) ;  /* 0x0000026000007945 */ /* 0x000fe20003800000 */
[----:B-----5:R-:W-:Y:S01]  /*10cf0*/  ISETP.GE.AND P0, PT, R3, 0x80, PT ;  /* 0x000000800300780c */ /* 0x020fe20003f06270 */
[----:B--2---:R-:W-:-:S02]  /*10d00*/  IMAD.MOV.U32 R12, RZ, RZ, R2 ;  /* 0x000000ffff0c7224 */ /* 0x004fc400078e0002 */
[----:B---3--:R-:W-:-:S03]  /*10d10*/  IMAD.MOV.U32 R11, RZ, RZ, R0 ;  /* 0x000000ffff0b7224 */ /* 0x008fc600078e0000 */
[----:B-1----:R-:W-:Y:S01]  /*10d20*/  SHF.R.S32.HI R8, RZ, 0x1f, R12 ;  /* 0x0000001fff087819 */ /* 0x002fe2000001140c */
[----:B----4-:R-:W-:Y:S01]  /*10d30*/  IMAD.MOV.U32 R13, RZ, RZ, R4 ;  /* 0x000000ffff0d7224 */ /* 0x010fe200078e0004 */
[----:B------:R-:W-:-:S05]  /*10d40*/  SHF.R.S32.HI R10, RZ, 0x1f, R11 ;  /* 0x0000001fff0a7819 */ /* 0x000fca000001140b */
[----:B------:R-:W-:Y:S05]  /*10d50*/  @P0 BRA `(.L_x_648) ;  /* 0x000001e000000947 */ /* 0x000fea0003800000 */
[----:B------:R-:W-:Y:S02]  /*10d60*/  MOV R2, c[0x0][0x4e8] ;  /* 0x00013a0000027a02 */ /* 0x000fe40000000f00 */
[----:B------:R-:W-:-:S03]  /*10d70*/  IADD3 R6, R13, R3, RZ ;  /* 0x000000030d067210 */ /* 0x000fc60007ffe0ff */
[----:B------:R-:W-:-:S05]  /*10d80*/  IMAD R0, R2, c[0x0][0x388], RZ ;  /* 0x0000e20002007a24 */ /* 0x000fca00078e02ff */
[----:B------:R-:W-:-:S13]  /*10d90*/  ISETP.GE.AND P0, PT, R6, R0, PT ;  /* 0x000000000600720c */ /* 0x000fda0003f06270 */
[----:B------:R-:W-:Y:S05]  /*10da0*/  @P0 BRA `(.L_x_648) ;  /* 0x0000019000000947 */ /* 0x000fea0003800000 */
[----:B------:R-:W-:Y:S01]  /*10db0*/  ISETP.NE.AND P0, PT, R2, 0x1, PT ;  /* 0x000000010200780c */ /* 0x000fe20003f05270 */
[----:B------:R-:W-:Y:S01]  /*10dc0*/  IMAD R4, R8, c[0x0][0x490], RZ ;  /* 0x0001240008047a24 */ /* 0x000fe200078e02ff */
[----:B------:R-:W-:Y:S01]  /*10dd0*/  MOV R0, R6 ;  /* 0x0000000600007202 */ /* 0x000fe20000000f00 */
[----:B------:R-:W-:-:S04]  /*10de0*/  IMAD.WIDE.U32 R2, R12, c[0x0][0x490], RZ ;  /* 0x000124000c027a25 */ /* 0x000fc800078e00ff */
[----:B------:R-:W-:Y:S02]  /*10df0*/  IMAD R4, R12, c[0x0][0x494], R4 ;  /* 0x000125000c047a24 */ /* 0x000fe400078e0204 */
[----:B------:R-:W-:-:S03]  /*10e00*/  IMAD R9, R10, c[0x0][0x498], RZ ;  /* 0x000126000a097a24 */ /* 0x000fc600078e02ff */
[----:B------:R-:W-:Y:S01]  /*10e10*/  IADD3 R3, R3, R4, RZ ;  /* 0x0000000403037210 */ /* 0x000fe20007ffe0ff */
[----:B------:R-:W-:-:S05]  /*10e20*/  @P0 IMAD.HI.U32 R5, R6, c[0x0][0x4ec], RZ ;  /* 0x00013b0006050a27 */ /* 0x000fca00078e00ff */
[----:B------:R-:W-:Y:S01]  /*10e30*/  @P0 SHF.R.U32.HI R0, RZ, c[0x0][0x4f0], R5 ;  /* 0x00013c00ff000a19 */ /* 0x000fe20000011605 */
[----:B------:R-:W-:-:S03]  /*10e40*/  IMAD.WIDE.U32 R4, R11, c[0x0][0x498], R2 ;  /* 0x000126000b047a25 */ /* 0x000fc600078e0002 */
[C---:B------:R-:W-:Y:S01]  /*10e50*/  IADD3 R7, -R0.reuse, RZ, RZ ;  /* 0x000000ff00077210 */ /* 0x040fe20007ffe1ff */
[----:B------:R-:W-:Y:S01]  /*10e60*/  IMAD R3, R11, c[0x0][0x49c], R9 ;  /* 0x000127000b037a24 */ /* 0x000fe200078e0209 */
[----:B------:R-:W-:-:S03]  /*10e70*/  IADD3 R4, P0, R0, R4, RZ ;  /* 0x0000000400047210 */ /* 0x000fc60007f1e0ff */
[----:B------:R-:W-:Y:S01]  /*10e80*/  IMAD R2, R7, c[0x0][0x4e8], R6 ;  /* 0x00013a0007027a24 */ /* 0x000fe200078e0206 */
[----:B------:R-:W-:-:S04]  /*10e90*/  SHF.R.S32.HI R6, RZ, 0x1f, R0 ;  /* 0x0000001fff067819 */ /* 0x000fc80000011400 */
[----:B------:R-:W-:Y:S02]  /*10ea0*/  SHF.R.S32.HI R0, RZ, 0x1f, R2 ;  /* 0x0000001fff007819 */ /* 0x000fe40000011402 */
[----:B------:R-:W-:-:S03]  /*10eb0*/  IADD3.X R5, R6, R5, R3, P0, !PT ;  /* 0x0000000506057210 */ /* 0x000fc600007fe403 */
[----:B------:R-:W-:-:S04]  /*10ec0*/  IMAD R0, R0, c[0x0][0x488], RZ ;  /* 0x0001220000007a24 */ /* 0x000fc800078e02ff */
[C---:B------:R-:W-:Y:S02]  /*10ed0*/  IMAD R0, R2.reuse, c[0x0][0x48c], R0 ;  /* 0x0001230002007a24 */ /* 0x040fe400078e0200 */
[----:B------:R-:W-:-:S05]  /*10ee0*/  IMAD.WIDE.U32 R2, R2, c[0x0][0x488], R4 ;  /* 0x0001220002027a25 */ /* 0x000fca00078e0004 */
[----:B------:R-:W-:Y:S02]  /*10ef0*/  IADD3 R0, R3, R0, RZ ;  /* 0x0000000003007210 */ /* 0x000fe40007ffe0ff */
[----:B------:R-:W-:-:S04]  /*10f00*/  LEA R4, P0, R2, c[0x0][0x450], 0x2 ;  /* 0x0001140002047a11 */ /* 0x000fc800078010ff */
[----:B------:R-:W-:Y:S02]  /*10f10*/  LEA.HI.X R5, R2, c[0x0][0x454], R0, 0x2, P0 ;  /* 0x0001150002057a11 */ /* 0x000fe400000f1400 */
[----:B------:R-:W-:-:S05]  /*10f20*/  MOV R0, 0xff800000 ;  /* 0xff80000000007802 */ /* 0x000fca0000000f00 */
[----:B------:R1:W-:Y:S02]  /*10f30*/  STG.E [R4.64], R0 ;  /* 0x0000000004007986 */ /* 0x0003e4000c101906 */
.L_x_648:
[----:B------:R-:W-:Y:S05]  /*10f40*/  BSYNC B0 ;  /* 0x0000000000007941 */ /* 0x000fea0003800000 */
.L_x_647:
[----:B------:R-:W2:Y:S01]  /*10f50*/  LDL R2, [R1+0x18] ;  /* 0x0000180001027983 */ /* 0x000ea20000100800 */
[----:B-1----:R-:W-:Y:S01]  /*10f60*/  MOV R0, c[0x0][0x4e8] ;  /* 0x00013a0000007a02 */ /* 0x002fe20000000f00 */
[----:B------:R-:W-:-:S03]  /*10f70*/  IMAD R6, R10, c[0x0][0x3f0], RZ ;  /* 0x0000fc000a067a24 */ /* 0x000fc600078e02ff */
[----:B------:R-:W-:Y:S01]  /*10f80*/  ISETP.NE.AND P0, PT, R0, 0x1, PT ;  /* 0x000000010000780c */ /* 0x000fe20003f05270 */
[----:B------:R-:W-:Y:S02]  /*10f90*/  IMAD R0, R8, c[0x0][0x3e8], RZ ;  /* 0x0000fa0008007a24 */ /* 0x000fe400078e02ff */
[----:B------:R-:W-:Y:S02]  /*10fa0*/  IMAD R8, R11, c[0x0][0x3f4], R6 ;  /* 0x0000fd000b087a24 */ /* 0x000fe400078e0206 */
[----:B------:R-:W-:Y:S01]  /*10fb0*/  IMAD R5, R12, c[0x0][0x3ec], R0 ;  /* 0x0000fb000c057a24 */ /* 0x000fe200078e0200 */
[----:B--2---:R-:W-:Y:S01]  /*10fc0*/  IADD3 R4, R2, R13, RZ ;  /* 0x0000000d02047210 */ /* 0x004fe20007ffe0ff */
[----:B------:R-:W-:-:S03]  /*10fd0*/  IMAD.WIDE.U32 R2, R12, c[0x0][0x3e8], RZ ;  /* 0x0000fa000c027a25 */ /* 0x000fc600078e00ff */
[----:B------:R-:W-:-:S03]  /*10fe0*/  MOV R0, R4 ;  /* 0x0000000400007202 */ /* 0x000fc60000000f00 */
[----:B------:R-:W-:Y:S01]  /*10ff0*/  @P0 IMAD.HI.U32 R7, R4, c[0x0][0x4ec], RZ ;  /* 0x00013b0004070a27 */ /* 0x000fe200078e00ff */
[----:B------:R-:W-:-:S04]  /*11000*/  IADD3 R3, R3, R5, RZ ;  /* 0x0000000503037210 */ /* 0x000fc80007ffe0ff */
[----:B------:R-:W-:Y:S01]  /*11010*/  @P0 SHF.R.U32.HI R0, RZ, c[0x0][0x4f0], R7 ;  /* 0x00013c00ff000a19 */ /* 0x000fe20000011607 */
[----:B------:R-:W-:-:S03]  /*11020*/  IMAD.WIDE.U32 R2, R11, c[0x0][0x3f0], R2 ;  /* 0x0000fc000b027a25 */ /* 0x000fc600078e0002 */
[----:B------:R-:W-:Y:S02]  /*11030*/  SHF.R.S32.HI R6, RZ, 0x1f, R0 ;  /* 0x0000001fff067819 */ /* 0x000fe40000011400 */
[----:B------:R-:W-:Y:S02]  /*11040*/  IADD3 R5, -R0, RZ, RZ ;  /* 0x000000ff00057210 */ /* 0x000fe40007ffe1ff */
[----:B------:R-:W-:Y:S01]  /*11050*/  IADD3 R3, R3, R8, RZ ;  /* 0x0000000803037210 */ /* 0x000fe20007ffe0ff */
[----:B------:R-:W-:Y:S02]  /*11060*/  IMAD R6, R6, c[0x0][0x3e0], RZ ;  /* 0x0000f80006067a24 */ /* 0x000fe400078e02ff */
[----:B------:R-:W-:Y:S02]  /*11070*/  IMAD R4, R5, c[0x0][0x4e8], R4 ;  /* 0x00013a0005047a24 */ /* 0x000fe400078e0204 */
[C---:B------:R-:W-:Y:S02]  /*11080*/  IMAD R5, R0.reuse, c[0x0][0x3e4], R6 ;  /* 0x0000f90000057a24 */ /* 0x040fe400078e0206 */
[----:B------:R-:W-:Y:S01]  /*11090*/  IMAD.WIDE.U32 R2, R0, c[0x0][0x3e0], R2 ;  /* 0x0000f80000027a25 */ /* 0x000fe200078e0002 */
[----:B------:R-:W-:-:S04]  /*110a0*/  SHF.R.S32.HI R0, RZ, 0x1f, R4 ;  /* 0x0000001fff007819 */ /* 0x000fc80000011404 */
[----:B------:R-:W-:Y:S01]  /*110b0*/  IADD3 R3, R3, R5, RZ ;  /* 0x0000000503037210 */ /* 0x000fe20007ffe0ff */
[----:B------:R-:W-:-:S04]  /*110c0*/  IMAD R0, R0, c[0x0][0x3d8], RZ ;  /* 0x0000f60000007a24 */ /* 0x000fc800078e02ff */
[----:B------:R-:W-:-:S04]  /*110d0*/  IMAD.WIDE.U32 R2, R4, c[0x0][0x3d8], R2 ;  /* 0x0000f60004027a25 */ /* 0x000fc800078e0002 */
[----:B------:R-:W-:Y:S01]  /*110e0*/  IMAD R4, R4, c[0x0][0x3dc], R0 ;  /* 0x0000f70004047a24 */ /* 0x000fe200078e0200 */
[----:B------:R-:W-:-:S04]  /*110f0*/  LEA R12, P0, R2, c[0x0][0x380], 0x1 ;  /* 0x0000e000020c7a11 */ /* 0x000fc800078008ff */
[----:B------:R-:W-:-:S04]  /*11100*/  IADD3 R4, R3, R4, RZ ;  /* 0x0000000403047210 */ /* 0x000fc80007ffe0ff */
[----:B------:R-:W-:Y:S01]  /*11110*/  LEA.HI.X R10, R2, c[0x0][0x384], R4, 0x1, P0 ;  /* 0x0000e100020a7a11 */ /* 0x000fe200000f0c04 */
[----:B------:R-:W-:Y:S05]  /*11120*/  BRA.DIV ~URZ, `(.L_x_649) ;  /* 0x000037727f007947 */ /* 0x000fea000b800000 */
[----:B------:R1:W2:Y:S02]  /*11130*/  SHFL.IDX PT, R5, R10, RZ, 0x1c1f ;  /* 0x001c1fff0a057589 */ /* 0x0002a400000e0000 */
.L_x_687:
[----:B------:R-:W-:Y:S05]  /*11140*/  BRA.DIV ~URZ, `(.L_x_650) ;  /* 0x000037c27f007947 */ /* 0x000fea000b800000 */
[----:B------:R3:W4:Y:S02]  /*11150*/  SHFL.IDX PT, R0, R12, RZ, 0x1c1f ;  /* 0x001c1fff0c007589 */ /* 0x00072400000e0000 */
.L_x_688:
[----:B------:R-:W5:Y:S04]  /*11160*/  LDL.LU R3, [R1+0x58] ;  /* 0x0000580001037983 */ /* 0x000f680000300800 */
[----:B------:R-:W1:Y:S01]  /*11170*/  S2R R4, SR_TID.X ;  /* 0x0000000000047919 */ /* 0x000e620000002100 */
[----:B------:R-:W-:-:S04]  /*11180*/  IMAD.MOV.U32 R13, RZ, RZ, c[0x0][0x4e8] ;  /* 0x00013a00ff0d7624 */ /* 0x000fc800078e00ff */
[----:B------:R-:W-:Y:S01]  /*11190*/  IMAD R13, R13, c[0x0][0x388], RZ ;  /* 0x0000e2000d0d7a24 */ /* 0x000fe200078e02ff */
[----:B-1----:R-:W-:-:S04]  /*111a0*/  SHF.R.S32.HI R2, RZ, 0x1f, R4 ;  /* 0x0000001fff027819 */ /* 0x002fc80000011404 */
[----:B------:R-:W-:-:S04]  /*111b0*/  LEA.HI R2, R2, R4, RZ, 0x2 ;  /* 0x0000000402027211 */ /* 0x000fc800078f10ff */
[----:B------:R-:W-:Y:S01]  /*111c0*/  SHF.R.S32.HI R2, RZ, 0x2, R2 ;  /* 0x00000002ff027819 */ /* 0x000fe20000011402 */
[----:B------:R-:W-:Y:S04]  /*111d0*/  BSSY B0, `(.L_x_651) ;  /* 0x0000017000007945 */ /* 0x000fe80003800000 */
[----:B-----5:R-:W-:-:S05]  /*111e0*/  IMAD.IADD R11, R2, 0x1, R3 ;  /* 0x00000001020b7824 */ /* 0x020fca00078e0203 */
[----:B------:R-:W-:-:S13]  /*111f0*/  ISETP.GE.AND P0, PT, R11, R13, PT ;  /* 0x0000000d0b00720c */ /* 0x000fda0003f06270 */
[----:B------:R-:W-:Y:S05]  /*11200*/  @P0 BRA `(.L_x_652) ;  /* 0x0000013000000947 */ /* 0x000fea0003800000 */
[C---:B------:R-:W-:Y:S02]  /*11210*/  IADD3 R15, R217.reuse, 0x20, RZ ;  /* 0x00000020d90f7810 */ /* 0x040fe40007ffe0ff */
[C---:B------:R-:W-:Y:S02]  /*11220*/  IADD3 R4, R217.reuse, 0x40, RZ ;  /* 0x00000040d9047810 */ /* 0x040fe40007ffe0ff */
[----:B------:R-:W-:Y:S02]  /*11230*/  ISETP.GE.AND P2, PT, R217, c[0x0][0x3c8], PT ;  /* 0x0000f200d9007a0c */ /* 0x000fe40003f46270 */
[----:B------:R-:W-:Y:S02]  /*11240*/  ISETP.GE.AND P1, PT, R15, c[0x0][0x3c8], PT ;  /* 0x0000f2000f007a0c */ /* 0x000fe40003f26270 */
[----:B------:R-:W-:Y:S02]  /*11250*/  ISETP.GE.AND P0, PT, R4, c[0x0][0x3c8], PT ;  /* 0x0000f20004007a0c */ /* 0x000fe40003f06270 */
[----:B------:R-:W-:-:S02]  /*11260*/  IADD3 R16, R217, 0x20, RZ ;  /* 0x00000020d9107810 */ /* 0x000fc40007ffe0ff */
[C---:B------:R-:W-:Y:S02]  /*11270*/  IADD3 R14, R217.reuse, 0x40, RZ ;  /* 0x00000040d90e7810 */ /* 0x040fe40007ffe0ff */
[----:B------:R-:W-:Y:S02]  /*11280*/  SHF.R.S32.HI R17, RZ, 0x1f, R217 ;  /* 0x0000001fff117819 */ /* 0x000fe400000114d9 */
[----:B------:R-:W-:Y:S02]  /*11290*/  SHF.R.S32.HI R16, RZ, 0x1f, R16 ;  /* 0x0000001fff107819 */ /* 0x000fe40000011410 */
[-C--:B----4-:R-:W-:Y:S02]  /*112a0*/  @!P2 LEA R8, P5, R217, R0.reuse, 0x1 ;  /* 0x00000000d908a211 */ /* 0x090fe400078a08ff */
[----:B------:R-:W-:Y:S02]  /*112b0*/  @!P1 LEA R6, P4, R15, R0, 0x1 ;  /* 0x000000000f069211 */ /* 0x000fe400078808ff */
[----:B------:R-:W-:-:S02]  /*112c0*/  SHF.R.S32.HI R14, RZ, 0x1f, R14 ;  /* 0x0000001fff0e7819 */ /* 0x000fc4000001140e */
[C---:B------:R-:W-:Y:S02]  /*112d0*/  @!P0 LEA R2, P3, R4.reuse, R0, 0x1 ;  /* 0x0000000004028211 */ /* 0x040fe400078608ff */
[-C--:B--2---:R-:W-:Y:S02]  /*112e0*/  @!P2 LEA.HI.X R9, R217, R5.reuse, R17, 0x1, P5 ;  /* 0x00000005d909a211 */ /* 0x084fe400028f0c11 */
[-C--:B------:R-:W-:Y:S02]  /*112f0*/  @!P1 LEA.HI.X R7, R15, R5.reuse, R16, 0x1, P4 ;  /* 0x000000050f079211 */ /* 0x080fe400020f0c10 */
[----:B------:R-:W-:Y:S01]  /*11300*/  @!P0 LEA.HI.X R3, R4, R5, R14, 0x1, P3 ;  /* 0x0000000504038211 */ /* 0x000fe200018f0c0e */
[----:B------:R1:W-:Y:S04]  /*11310*/  @!P2 ST.E.128 [R8.64], RZ ;  /* 0x000000ff0800a985 */ /* 0x0003e8000c101d06 */
[----:B------:R1:W-:Y:S04]  /*11320*/  @!P1 ST.E.128 [R6.64], RZ ;  /* 0x000000ff06009985 */ /* 0x0003e8000c101d06 */
[----:B------:R1:W-:Y:S02]  /*11330*/  @!P0 ST.E.128 [R2.64], RZ ;  /* 0x000000ff02008985 */ /* 0x0003e4000c101d06 */
.L_x_652:
[----:B------:R-:W-:Y:S05]  /*11340*/  BSYNC B0 ;  /* 0x0000000000007941 */ /* 0x000fea0003800000 */
.L_x_651:
[----:B------:R-:W-:Y:S05]  /*11350*/  BRA.DIV ~URZ, `(.L_x_653) ;  /* 0x000036227f007947 */ /* 0x000fea000b800000 */
[----:B--2---:R2:W1:Y:S04]  /*11360*/  SHFL.IDX PT, R5, R10, 0x1, 0x1c1f ;  /* 0x003c1f000a057f89 */ /* 0x00446800000e0000 */
[----:B----4-:R2:W4:Y:S02]  /*11370*/  SHFL.IDX PT, R0, R12, 0x1, 0x1c1f ;  /* 0x003c1f000c007f89 */ /* 0x01052400000e0000 */
.L_x_689:
[----:B-1----:R-:W-:Y:S01]  /*11380*/  IADD3 R2, R11, 0x20, RZ ;  /* 0x000000200b027810 */ /* 0x002fe20007ffe0ff */
[----:B------:R-:W-:Y:S03]  /*11390*/  BSSY B0, `(.L_x_654) ;  /* 0x0000016000007945 */ /* 0x000fe60003800000 */
        /* <DEDUP_REMOVED lines=15> */
[-C--:B------:R-:W-:Y:S02]  /*11490*/  @!P2 LEA.HI.X R9, R217, R5.reuse, R17, 0x1, P5 ;  /* 0x00000005d909a211 */ /* 0x080fe400028f0c11 */
[-C--:B------:R-:W-:Y:S02]  /*114a0*/  @!P1 LEA.HI.X R7, R15, R5.reuse, R16, 0x1, P4 ;  /* 0x000000050f079211 */ /* 0x080fe400020f0c10 */
[----:B------:R-:W-:Y:S01]  /*114b0*/  @!P0 LEA.HI.X R3, R4, R5, R14, 0x1, P3 ;  /* 0x0000000504038211 */ /* 0x000fe200018f0c0e */
[----:B------:R1:W-:Y:S04]  /*114c0*/  @!P2 ST.E.128 [R8.64], RZ ;  /* 0x000000ff0800a985 */ /* 0x0003e8000c101d06 */
[----:B------:R1:W-:Y:S04]  /*114d0*/  @!P1 ST.E.128 [R6.64], RZ ;  /* 0x000000ff06009985 */ /* 0x0003e8000c101d06 */
[----:B------:R1:W-:Y:S02]  /*114e0*/  @!P0 ST.E.128 [R2.64], RZ ;  /* 0x000000ff02008985 */ /* 0x0003e4000c101d06 */
.L_x_655:
[----:B------:R-:W-:Y:S05]  /*114f0*/  BSYNC B0 ;  /* 0x0000000000007941 */ /* 0x000fea0003800000 */
.L_x_654:
[----:B------:R-:W-:Y:S05]  /*11500*/  BRA.DIV ~URZ, `(.L_x_656) ;  /* 0x000035427f007947 */ /* 0x000fea000b800000 */
[----:B------:R1:W2:Y:S02]  /*11510*/  SHFL.IDX PT, R5, R10, 0x2, 0x1c1f ;  /* 0x005c1f000a057f89 */ /* 0x0002a400000e0000 */
.L_x_690:
[----:B------:R-:W-:Y:S05]  /*11520*/  BRA.DIV ~URZ, `(.L_x_657) ;  /* 0x000035927f007947 */ /* 0x000fea000b800000 */
[----:B----4-:R4:W1:Y:S02]  /*11530*/  SHFL.IDX PT, R0, R12, 0x2, 0x1c1f ;  /* 0x005c1f000c007f89 */ /* 0x01086400000e0000 */
.L_x_691:
        /* <DEDUP_REMOVED lines=13> */
[-C--:B------:R-:W-:Y:S02]  /*11610*/  @!P2 LEA R8, P5, R217, R0.reuse, 0x1 ;  /* 0x00000000d908a211 */ /* 0x080fe400078a08ff */
        /* <DEDUP_REMOVED lines=9> */
.L_x_659:
[----:B------:R-:W-:Y:S05]  /*116b0*/  BSYNC B0 ;  /* 0x0000000000007941 */ /* 0x000fea0003800000 */
.L_x_658:
[----:B------:R-:W-:Y:S05]  /*116c0*/  BRA.DIV ~URZ, `(.L_x_660) ;  /* 0x000034627f007947 */ /* 0x000fea000b800000 */
[----:B--2---:R2:W1:Y:S04]  /*116d0*/  SHFL.IDX PT, R5, R10, 0x3, 0x1c1f ;  /* 0x007c1f000a057f89 */ /* 0x00446800000e0000 */
[----:B------:R2:W3:Y:S02]  /*116e0*/  SHFL.IDX PT, R0, R12, 0x3, 0x1c1f ;  /* 0x007c1f000c007f89 */ /* 0x0004e400000e0000 */
.L_x_692:
[----:B------:R-:W-:-:S04]  /*116f0*/  IADD3 R11, R11, 0x60, RZ ;  /* 0x000000600b0b7810 */ /* 0x000fc80007ffe0ff */
[----:B------:R-:W-:-:S13]  /*11700*/  ISETP.GE.AND P0, PT, R11, R13, PT ;  /* 0x0000000d0b00720c */ /* 0x000fda0003f06270 */
[----:B------:R-:W-:Y:S05]  /*11710*/  @P0 BRA `(.L_x_646) ;  /* 0x0000013000000947 */ /* 0x000fea0003800000 */
[C---:B--234-:R-:W-:Y:S02]  /*11720*/  IADD3 R12, R217.reuse, 0x20, RZ ;  /* 0x00000020d90c7810 */ /* 0x05cfe40007ffe0ff */
[C---:B------:R-:W-:Y:S02]  /*11730*/  IADD3 R4, R217.reuse, 0x40, RZ ;  /* 0x00000040d9047810 */ /* 0x040fe40007ffe0ff */
[C---:B------:R-:W-:Y:S02]  /*11740*/  ISETP.GE.AND P2, PT, R217.reuse, c[0x0][0x3c8], PT ;  /* 0x0000f200d9007a0c */ /* 0x040fe40003f46270 */
[----:B------:R-:W-:Y:S02]  /*11750*/  ISETP.GE.AND P1, PT, R12, c[0x0][0x3c8], PT ;  /* 0x0000f2000c007a0c */ /* 0x000fe40003f26270 */
[----:B------:R-:W-:Y:S02]  /*11760*/  ISETP.GE.AND P0, PT, R4, c[0x0][0x3c8], PT ;  /* 0x0000f20004007a0c */ /* 0x000fe40003f06270 */
[----:B------:R-:W-:-:S02]  /*11770*/  IADD3 R14, R217, 0x20, RZ ;  /* 0x00000020d90e7810 */ /* 0x000fc40007ffe0ff */
[C---:B------:R-:W-:Y:S02]  /*11780*/  IADD3 R10, R217.reuse, 0x40, RZ ;  /* 0x00000040d90a7810 */ /* 0x040fe40007ffe0ff */
[----:B------:R-:W-:Y:S02]  /*11790*/  SHF.R.S32.HI R15, RZ, 0x1f, R217 ;  /* 0x0000001fff0f7819 */ /* 0x000fe400000114d9 */
[----:B------:R-:W-:Y:S02]  /*117a0*/  SHF.R.S32.HI R14, RZ, 0x1f, R14 ;  /* 0x0000001fff0e7819 */ /* 0x000fe4000001140e */
[-C--:B-1----:R-:W-:Y:S02]  /*117b0*/  @!P2 LEA R8, P5, R217, R0.reuse, 0x1 ;  /* 0x00000000d908a211 */ /* 0x082fe400078a08ff */
[----:B------:R-:W-:Y:S02]  /*117c0*/  @!P1 LEA R6, P4, R12, R0, 0x1 ;  /* 0x000000000c069211 */ /* 0x000fe400078808ff */
[----:B------:R-:W-:-:S02]  /*117d0*/  SHF.R.S32.HI R10, RZ, 0x1f, R10 ;  /* 0x0000001fff0a7819 */ /* 0x000fc4000001140a */
[----:B------:R-:W-:Y:S02]  /*117e0*/  @!P0 LEA R2, P3, R4, R0, 0x1 ;  /* 0x0000000004028211 */ /* 0x000fe400078608ff */
[-C--:B------:R-:W-:Y:S02]  /*117f0*/  @!P2 LEA.HI.X R9, R217, R5.reuse, R15, 0x1, P5 ;  /* 0x00000005d909a211 */ /* 0x080fe400028f0c0f */
[-C--:B------:R-:W-:Y:S02]  /*11800*/  @!P1 LEA.HI.X R7, R12, R5.reuse, R14, 0x1, P4 ;  /* 0x000000050c079211 */ /* 0x080fe400020f0c0e */
[----:B------:R-:W-:Y:S01]  /*11810*/  @!P0 LEA.HI.X R3, R4, R5, R10, 0x1, P3 ;  /* 0x0000000504038211 */ /* 0x000fe200018f0c0a */
[----:B------:R1:W-:Y:S04]  /*11820*/  @!P2 ST.E.128 [R8.64], RZ ;  /* 0x000000ff0800a985 */ /* 0x0003e8000c101d06 */
[----:B------:R1:W-:Y:S04]  /*11830*/  @!P1 ST.E.128 [R6.64], RZ ;  /* 0x000000ff06009985 */ /* 0x0003e8000c101d06 */
[----:B------:R1:W-:Y:S02]  /*11840*/  @!P0 ST.E.128 [R2.64], RZ ;  /* 0x000000ff02008985 */ /* 0x0003e4000c101d06 */
.L_x_646:
[----:B------:R-:W-:Y:S05]  /*11850*/  BSYNC B1 ;  /* 0x0000000000017941 */ /* 0x000fea0003800000 */
.L_x_637:
[----:B---3--:R-:W3:Y:S02]  /*11860*/  LDL R0, [R1+0x84] ;  /* 0x0000840001007983 */ /* 0x008ee40000100800 */
[----:B---3--:R-:W-:-:S13]  /*11870*/  ISETP.NE.AND P0, PT, R0, RZ, PT ;  /* 0x000000ff0000720c */ /* 0x008fda0003f05270 */
[----:B------:R-:W-:Y:S01]  /*11880*/  @P0 WARPSYNC 0xffffffff ;  /* 0xffffffff00000948 */ /* 0x000fe20003800000 */
[----:B------:R-:W-:Y:S06]  /*11890*/  @P0 BAR.SYNC.DEFER_BLOCKING 0x5, 0x80 ;  /* 0x0142000000000b1d */ /* 0x000fec0000010000 */
[----:B------:R-:W3:Y:S04]  /*118a0*/  @P0 LDS R0, [0xc100] ;  /* 0x00c10000ff000984 */ /* 0x000ee80000000800 */
[----:B---3--:R3:W-:Y:S04]  /*118b0*/  @P0 STL [R1+0x7c], R0 ;  /* 0x00007c0001000387 */ /* 0x0087e80000100800 */
[----:B------:R-:W-:Y:S06]  /*118c0*/  @P0 BAR.ARV 0x4, 0x80 ;  /* 0x0102000000000b1d */ /* 0x000fec0000002000 */
[----:B------:R-:W-:Y:S05]  /*118d0*/  @P0 BRA `(.L_x_661) ;  /* 0x0000007000000947 */ /* 0x000fea0003800000 */
[----:B------:R-:W-:Y:S05]  /*118e0*/  BRA.DIV ~URZ, `(.L_x_662) ;  /* 0x000033127f007947 */ /* 0x000fea000b800000 */
[----:B---3--:R3:W2:Y:S02]  /*118f0*/  SHFL.IDX PT, R0, R64, RZ, 0x1f ;  /* 0x00001fff40007589 */ /* 0x0086a400000e0000 */
.L_x_693:
[----:B------:R-:W-:Y:S01]  /*11900*/  WARPSYNC 0xffffffff ;  /* 0xffffffff00007948 */ /* 0x000fe20003800000 */
[----:B------:R-:W-:Y:S06]  /*11910*/  BAR.SYNC.DEFER_BLOCKING 0x4, 0x80 ;  /* 0x0102000000007b1d */ /* 0x000fec0000010000 */
[----:B--2---:R2:W-:Y:S04]  /*11920*/  STL [R1+0x7c], R0 ;  /* 0x00007c0001007387 */ /* 0x0045e80000100800 */
[----:B------:R2:W-:Y:S04]  /*11930*/  @!P6 STS [0xc100], R64 ;  /* 0x00c10040ff00e388 */ /* 0x0005e80000000800 */
[----:B------:R-:W-:Y:S06]  /*11940*/  BAR.ARV 0x5, 0x80 ;  /* 0x0142000000007b1d */ /* 0x000fec0000002000 */
.L_x_661:
[----:B--23--:R-:W2:Y:S02]  /*11950*/  LDL R0, [R1+0x7c] ;  /* 0x00007c0001007983 */ /* 0x00cea40000100800 */
[----:B--2---:R-:W-:-:S13]  /*11960*/  ISETP.GE.AND P0, PT, R0, c[0x0][0x538], PT ;  /* 0x00014e0000007a0c */ /* 0x004fda0003f06270 */
[----:B-1--4-:R-:W-:Y:S01]  /*11970*/  @P0 CALL.REL.NOINC `(.L_x_663) ;  /* 0x0000001000000944 */ /* 0x012fe20003c00000 */
[----:B------:R-:W-:Y:S05]  /*11980*/  BRA `(.L_x_664) ;  /* 0xfffef07000007947 */ /* 0x000fea000383ffff */
.L_x_663:
[----:B------:R-:W-:Y:S05]  /*11990*/  EXIT ;  /* 0x000000000000794d */ /* 0x000fea0003800000 */
.L_x_595:
[----:B------:R-:W-:Y:S01]  /*119a0*/  IMAD.MOV.U32 R4, RZ, RZ, R10 ;  /* 0x000000ffff047224 */ /* 0x000fe200078e000a */
[----:B------:R-:W-:Y:S01]  /*119b0*/  MOV R6, RZ ;  /* 0x000000ff00067202 */ /* 0x000fe20000000f00 */
[----:B------:R-:W-:Y:S01]  /*119c0*/  IMAD.MOV.U32 R3, RZ, RZ, 0x1c1f ;  /* 0x00001c1fff037424 */ /* 0x000fe200078e00ff */
[----:B------:R-:W-:Y:S02]  /*119d0*/  MOV R2, 0x119f0 ;  /* 0x000119f000027802 */ /* 0x000fe40000000f00 */
[----:B-----5:R-:W-:Y:S05]  /*119e0*/  CALL.REL.NOINC `($__internal_4_$__cuda_sm70_shflsync_idx_p) ;  /* 0x000032e000007944 */ /* 0x020fea0003c00000 */
[----:B------:R-:W-:Y:S01]  /*119f0*/  MOV R5, R6 ;  /* 0x0000000600057202 */ /* 0x000fe20000000f00 */
[----:B-1---5:R-:W-:Y:S05]  /*11a00*/  BRA `(.L_x_665) ;  /* 0xfffefb4000007947 */ /* 0x022fea000383ffff */
.L_x_596:
[----:B------:R-:W-:Y:S01]  /*11a10*/  IMAD.MOV.U32 R4, RZ, RZ, R12 ;  /* 0x000000ffff047224 */ /* 0x000fe200078e000c */
[----:B------:R-:W-:Y:S01]  /*11a20*/  MOV R6, RZ ;  /* 0x000000ff00067202 */ /* 0x000fe20000000f00 */
[----:B------:R-:W-:Y:S01]  /*11a30*/  IMAD.MOV.U32 R3, RZ, RZ, 0x1c1f ;  /* 0x00001c1fff037424 */ /* 0x000fe200078e00ff */
[----:B------:R-:W-:Y:S02]  /*11a40*/  MOV R2, 0x11a60 ;  /* 0x00011a6000027802 */ /* 0x000fe40000000f00 */
[----:B-12--5:R-:W-:Y:S05]  /*11a50*/  CALL.REL.NOINC `($__internal_4_$__cuda_sm70_shflsync_idx_p) ;  /* 0x0000327000007944 */ /* 0x026fea0003c00000 */
[----:B-----5:R-:W-:Y:S01]  /*11a60*/  MOV R0, R6 ;  /* 0x0000000600007202 */ /* 0x020fe20000000f00 */
[----:B-1----:R-:W-:Y:S05]  /*11a70*/  BRA `(.L_x_666) ;  /* 0xfffefaf000007947 */ /* 0x002fea000383ffff */
.L_x_599:
[----:B------:R-:W-:Y:S01]  /*11a80*/  IMAD.MOV.U32 R4, RZ, RZ, R10 ;  /* 0x000000ffff047224 */ /* 0x000fe200078e000a */
[----:B-1----:R-:W-:Y:S01]  /*11a90*/  MOV R6, 0x1 ;  /* 0x0000000100067802 */ /* 0x002fe20000000f00 */
[----:B------:R-:W-:Y:S01]  /*11aa0*/  IMAD.MOV.U32 R3, RZ, RZ, 0x1c1f ;  /* 0x00001c1fff037424 */ /* 0x000fe200078e00ff */
[----:B------:R-:W-:-:S02]  /*11ab0*/  MOV R2, 0x11ad0 ;  /* 0x00011ad000027802 */ /* 0x000fc40000000f00 */
[----:B--2-45:R-:W-:Y:S05]  /*11ac0*/  CALL.REL.NOINC `($__internal_4_$__cuda_sm70_shflsync_idx_p) ;  /* 0x0000320000007944 */ /* 0x034fea0003c00000 */
[----:B------:R-:W-:Y:S01]  /*11ad0*/  IMAD.MOV.U32 R5, RZ, RZ, R6 ;  /* 0x000000ffff057224 */ /* 0x000fe200078e0006 */
[----:B------:R-:W-:Y:S01]  /*11ae0*/  MOV R6, 0x1 ;  /* 0x0000000100067802 */ /* 0x000fe20000000f00 */
[----:B------:R-:W-:Y:S01]  /*11af0*/  IMAD.MOV.U32 R4, RZ, RZ, R12 ;  /* 0x000000ffff047224 */ /* 0x000fe200078e000c */
[----:B------:R-:W-:-:S02]  /*11b00*/  MOV R3, 0x1c1f ;  /* 0x00001c1f00037802 */ /* 0x000fc40000000f00 */
[----:B------:R-:W-:Y:S02]  /*11b10*/  MOV R2, 0x11b30 ;  /* 0x00011b3000027802 */ /* 0x000fe40000000f00 */
[----:B-1---5:R-:W-:Y:S05]  /*11b20*/  CALL.REL.NOINC `($__internal_4_$__cuda_sm70_shflsync_idx_p) ;  /* 0x000031a000007944 */ /* 0x022fea0003c00000 */
[----:B-----5:R-:W-:Y:S01]  /*11b30*/  MOV R0, R6 ;  /* 0x0000000600007202 */ /* 0x020fe20000000f00 */
[----:B-1----:R-:W-:Y:S05]  /*11b40*/  BRA `(.L_x_667) ;  /* 0xfffefc6000007947 */ /* 0x002fea000383ffff */
.L_x_602:
[----:B------:R-:W-:Y:S01]  /*11b50*/  IMAD.MOV.U32 R4, RZ, RZ, R10 ;  /* 0x000000ffff047224 */ /* 0x000fe200078e000a */
[----:B-1----:R-:W-:Y:S01]  /*11b60*/  MOV R6, 0x2 ;  /* 0x0000000200067802 */ /* 0x002fe20000000f00 */
[----:B------:R-:W-:Y:S01]  /*11b70*/  IMAD.MOV.U32 R3, RZ, RZ, 0x1c1f ;  /* 0x00001c1fff037424 */ /* 0x000fe200078e00ff */
[----:B------:R-:W-:Y:S02]  /*11b80*/  MOV R2, 0x11ba0 ;  /* 0x00011ba000027802 */ /* 0x000fe40000000f00 */
[----:B--23-5:R-:W-:Y:S05]  /*11b90*/  CALL.REL.NOINC `($__internal_4_$__cuda_sm70_shflsync_idx_p) ;  /* 0x0000313000007944 */ /* 0x02cfea0003c00000 */
[----:B------:R-:W-:Y:S01]  /*11ba0*/  MOV R5, R6 ;  /* 0x0000000600057202 */ /* 0x000fe20000000f00 */
[----:B-1---5:R-:W-:Y:S05]  /*11bb0*/  BRA `(.L_x_668) ;  /* 0xfffefdb000007947 */ /* 0x022fea000383ffff */
.L_x_603:
[----:B------:R-:W-:Y:S01]  /*11bc0*/  IMAD.MOV.U32 R4, RZ, RZ, R12 ;  /* 0x000000ffff047224 */ /* 0x000fe200078e000c */
[----:B-1----:R-:W-:Y:S01]  /*11bd0*/  MOV R6, 0x2 ;  /* 0x0000000200067802 */ /* 0x002fe20000000f00 */
[----:B------:R-:W-:Y:S01]  /*11be0*/  IMAD.MOV.U32 R3, RZ, RZ, 0x1c1f ;  /* 0x00001c1fff037424 */ /* 0x000fe200078e00ff */
[----:B------:R-:W-:Y:S02]  /*11bf0*/  MOV R2, 0x11c10 ;  /* 0x00011c1000027802 */ /* 0x000fe40000000f00 */
[----:B--2345:R-:W-:Y:S05]  /*11c00*/  CALL.REL.NOINC `($__internal_4_$__cuda_sm70_shflsync_idx_p) ;  /* 0x000030c000007944 */ /* 0x03cfea0003c00000 */
[----:B-----5:R-:W-:Y:S01]  /*11c10*/  MOV R0, R6 ;  /* 0x0000000600007202 */ /* 0x020fe20000000f00 */
[----:B-1----:R-:W-:Y:S05]  /*11c20*/  BRA `(.L_x_669) ;  /* 0xfffefd6000007947 */ /* 0x002fea000383ffff */
.L_x_606:
[----:B------:R-:W-:Y:S01]  /*11c30*/  IMAD.MOV.U32 R4, RZ, RZ, R10 ;  /* 0x000000ffff047224 */ /* 0x000fe200078e000a */
[----:B--2---:R-:W-:Y:S01]  /*11c40*/  MOV R6, 0x3 ;  /* 0x0000000300067802 */ /* 0x004fe20000000f00 */
[----:B------:R-:W-:Y:S01]  /*11c50*/  IMAD.MOV.U32 R3, RZ, RZ, 0x1c1f ;  /* 0x00001c1fff037424 */ /* 0x000fe200078e00ff */
[----:B------:R-:W-:-:S02]  /*11c60*/  MOV R2, 0x11c80 ;  /* 0x00011c8000027802 */ /* 0x000fc40000000f00 */
[----:B-1-345:R-:W-:Y:S05]  /*11c70*/  CALL.REL.NOINC `($__internal_4_$__cuda_sm70_shflsync_idx_p) ;  /* 0x0000305000007944 */ /* 0x03afea0003c00000 */
        /* <DEDUP_REMOVED lines=8> */
.L_x_609:
[----:B------:R-:W-:Y:S01]  /*11d00*/  IMAD.MOV.U32 R4, RZ, RZ, R10 ;  /* 0x000000ffff047224 */ /* 0x000fe200078e000a */
[----:B------:R-:W-:Y:S01]  /*11d10*/  MOV R6, RZ ;  /* 0x000000ff00067202 */ /* 0x000fe20000000f00 */
[----:B------:R-:W-:Y:S01]  /*11d20*/  IMAD.MOV.U32 R3, RZ, RZ, 0x1c1f ;  /* 0x00001c1fff037424 */ /* 0x000fe200078e00ff */
[----:B------:R-:W-:Y:S02]  /*11d30*/  MOV R2, 0x11d50 ;  /* 0x00011d5000027802 */ /* 0x000fe40000000f00 */
[----:B------:R-:W-:Y:S05]  /*11d40*/  CALL.REL.NOINC `($__internal_4_$__cuda_sm70_shflsync_idx_p) ;  /* 0x00002f8000007944 */ /* 0x000fea0003c00000 */
[----:B------:R-:W-:Y:S01]  /*11d50*/  MOV R5, R6 ;  /* 0x0000000600057202 */ /* 0x000fe20000000f00 */
[----:B-1---5:R-:W-:Y:S05]  /*11d60*/  BRA `(.L_x_671) ;  /* 0xffff1b5000007947 */ /* 0x022fea000383ffff */
.L_x_610:
[----:B------:R-:W-:Y:S01]  /*11d70*/  IMAD.MOV.U32 R4, RZ, RZ, R13 ;  /* 0x000000ffff047224 */ /* 0x000fe200078e000d */
[----:B------:R-:W-:Y:S01]  /*11d80*/  MOV R6, RZ ;  /* 0x000000ff00067202 */ /* 0x000fe20000000f00 */
[----:B------:R-:W-:Y:S01]  /*11d90*/  IMAD.MOV.U32 R3, RZ, RZ, 0x1c1f ;  /* 0x00001c1fff037424 */ /* 0x000fe200078e00ff */
[----:B------:R-:W-:Y:S02]  /*11da0*/  MOV R2, 0x11dc0 ;  /* 0x00011dc000027802 */ /* 0x000fe40000000f00 */
[----:B-12---:R-:W-:Y:S05]  /*11db0*/  CALL.REL.NOINC `($__internal_4_$__cuda_sm70_shflsync_idx_p) ;  /* 0x00002f1000007944 */ /* 0x006fea0003c00000 */
[----:B------:R-:W-:Y:S01]  /*11dc0*/  IADD3 R18, P0, R6, R156, RZ ;  /* 0x0000009c06127210 */ /* 0x000fe20007f1e0ff */
[----:B------:R-:W-:Y:S01]  /*11dd0*/  IMAD.MOV.U32 R4, RZ, RZ, R10 ;  /* 0x000000ffff047224 */ /* 0x000fe200078e000a */
[----:B------:R-:W-:-:S02]  /*11de0*/  IADD3 R2, R217, 0x20, RZ ;  /* 0x00000020d9027810 */ /* 0x000fc40007ffe0ff */
[----:B-----5:R-:W-:Y:S01]  /*11df0*/  IADD3 R0, R217, 0x40, RZ ;  /* 0x00000040d9007810 */ /* 0x020fe20007ffe0ff */
[----:B------:R-:W-:Y:S01]  /*11e00*/  IMAD.X R19, R5, 0x1, R124, P0 ;  /* 0x0000000105137824 */ /* 0x000fe200000e067c */
[----:B------:R-:W-:Y:S02]  /*11e10*/  IADD3 R8, P6, R6, R157, RZ ;  /* 0x0000009d06087210 */ /* 0x000fe40007fde0ff */
[----:B------:R-:W-:Y:S02]  /*11e20*/  ISETP.GE.AND P2, PT, R217, c[0x0][0x1d4], PT ;  /* 0x00007500d9007a0c */ /* 0x000fe40003f46270 */
[----:B------:R-:W-:Y:S01]  /*11e30*/  ISETP.GE.AND P1, PT, R2, c[0x0][0x1d4], PT ;  /* 0x0000750002007a0c */ /* 0x000fe20003f26270 */
[----:B------:R-:W-:Y:S01]  /*11e40*/  IMAD.X R9, R5, 0x1, R126, P6 ;  /* 0x0000000105097824 */ /* 0x000fe200030e067e */
[----:B------:R-:W-:Y:S02]  /*11e50*/  ISETP.GE.AND P0, PT, R0, c[0x0][0x1d4], PT ;  /* 0x0000750000007a0c */ /* 0x000fe40003f06270 */
[----:B------:R-:W-:Y:S01]  /*11e60*/  IADD3 R2, P6, R6, R158, RZ ;  /* 0x0000009e06027210 */ /* 0x000fe20007fde0ff */
[----:B------:R-:W-:Y:S01]  /*11e70*/  IMAD.MOV.U32 R6, RZ, RZ, 0x1 ;  /* 0x00000001ff067424 */ /* 0x000fe200078e00ff */
[----:B------:R-:W-:-:S02]  /*11e80*/  SEL R12, RZ, 0x10, P2 ;  /* 0x00000010ff0c7807 */ /* 0x000fc40001000000 */
[----:B------:R-:W-:Y:S01]  /*11e90*/  SEL R11, RZ, 0x10, P1 ;  /* 0x00000010ff0b7807 */ /* 0x000fe20000800000 */
[----:B------:R-:W-:Y:S01]  /*11ea0*/  IMAD.X R3, R5, 0x1, R125, P6 ;  /* 0x0000000105037824 */ /* 0x000fe200030e067d */
[----:B------:R-:W-:Y:S01]  /*11eb0*/  SEL R10, RZ, 0x10, P0 ;  /* 0x00000010ff0a7807 */ /* 0x000fe20000000000 */
[----:B------:R-:W-:Y:S01]  /*11ec0*/  @!PT LDS RZ, [RZ] ;  /* 0x00000000fffff984 */ /* 0x000fe20000000800 */
[----:B------:R-:W-:Y:S01]  /*11ed0*/  @!PT LDS RZ, [RZ] ;  /* 0x00000000fffff984 */ /* 0x000fe20000000800 */
[----:B------:R-:W-:Y:S01]  /*11ee0*/  @!PT LDS RZ, [RZ] ;  /* 0x00000000fffff984 */ /* 0x000fe20000000800 */
[----:B------:R2:W-:Y:S04]  /*11ef0*/  LDGSTS.E.BYPASS.LTC128B.128 [R218+0x3100], [R18.64], !P2 ;  /* 0x0310000012da7fae */ /* 0x0005e8000d101d46 */
[----:B------:R2:W-:Y:S04]  /*11f00*/  LDGSTS.E.BYPASS.LTC128B.128 [R218+0x4100], [R8.64], !P1 ;  /* 0x0410000008da7fae */ /* 0x0005e8000c901d46 */
[----:B------:R3:W-:Y:S02]  /*11f10*/  LDGSTS.E.BYPASS.LTC128B.128 [R218+0x5100], [R2.64], !P0 ;  /* 0x0510000002da7fae */ /* 0x0007e4000c101d46 */
[----:B---3--:R-:W-:Y:S01]  /*11f20*/  IMAD.MOV.U32 R3, RZ, RZ, 0x1c1f ;  /* 0x00001c1fff037424 */ /* 0x008fe200078e00ff */
[----:B------:R-:W-:-:S02]  /*11f30*/  MOV R2, 0x11f50 ;  /* 0x00011f5000027802 */ /* 0x000fc40000000f00 */
[----:B-12---:R-:W-:Y:S05]  /*11f40*/  CALL.REL.NOINC `($__internal_4_$__cuda_sm70_shflsync_idx_p) ;  /* 0x00002d8000007944 */ /* 0x006fea0003c00000 */
        /* <DEDUP_REMOVED lines=8> */
.L_x_611:
[----:B------:R-:W-:Y:S01]  /*11fd0*/  IMAD.MOV.U32 R6, RZ, RZ, RZ ;  /* 0x000000ffff067224 */ /* 0x000fe200078e00ff */
[----:B------:R-:W-:Y:S02]  /*11fe0*/  MOV R3, 0x1c1f ;  /* 0x00001c1f00037802 */ /* 0x000fe40000000f00 */
[----:B------:R-:W-:Y:S02]  /*11ff0*/  MOV R2, 0x12010 ;  /* 0x0001201000027802 */ /* 0x000fe40000000f00 */
[----:B------:R-:W-:Y:S05]  /*12000*/  CALL.REL.NOINC `($__internal_4_$__cuda_sm70_shflsync_idx_p) ;  /* 0x00002cc000007944 */ /* 0x000fea0003c00000 */
[----:B------:R-:W-:Y:S01]  /*12010*/  MOV R2, R6 ;  /* 0x0000000600027202 */ /* 0x000fe20000000f00 */
[----:B-1---5:R-:W-:Y:S05]  /*12020*/  BRA `(.L_x_673) ;  /* 0xffff1c5000007947 */ /* 0x022fea000383ffff */
.L_x_612:
[----:B------:R-:W-:Y:S01]  /*12030*/  IMAD.MOV.U32 R6, RZ, RZ, 0x1 ;  /* 0x00000001ff067424 */ /* 0x000fe200078e00ff */
[----:B------:R-:W-:Y:S02]  /*12040*/  MOV R3, 0x1c1f ;  /* 0x00001c1f00037802 */ /* 0x000fe40000000f00 */
[----:B------:R-:W-:Y:S02]  /*12050*/  MOV R2, 0x12070 ;  /* 0x0001207000027802 */ /* 0x000fe40000000f00 */
[----:B-1----:R-:W-:Y:S05]  /*12060*/  CALL.REL.NOINC `($__internal_4_$__cuda_sm70_shflsync_idx_p) ;  /* 0x00002c6000007944 */ /* 0x002fea0003c00000 */
[----:B-----5:R-:W-:Y:S02]  /*12070*/  IMAD.IADD R2, R0, 0x1, R6 ;  /* 0x0000000100027824 */ /* 0x020fe400078e0206 */
[----:B------:R-:W-:-:S02]  /*12080*/  IMAD.MOV.U32 R6, RZ, RZ, 0x2 ;  /* 0x00000002ff067424 */ /* 0x000fc400078e00ff */
[----:B------:R-:W-:Y:S01]  /*12090*/  IMAD.MOV.U32 R3, RZ, RZ, 0x1c1f ;  /* 0x00001c1fff037424 */ /* 0x000fe200078e00ff */
        /* <DEDUP_REMOVED lines=32> */
[----:B------:R-:W-:Y:S02]  /*122a0*/  FSEL R180, R31, -INF , P0 ;  /* 0xff8000001fb47808 */ /* 0x000fe40000000000 */
[----:B------:R-:W-:Y:S02]  /*122b0*/  MOV R2, 0x122d0 ;  /* 0x000122d000027802 */ /* 0x000fe40000000f00 */
[----:B-1----:R-:W-:Y:S05]  /*122c0*/  CALL.REL.NOINC `($__internal_4_$__cuda_sm70_shflsync_idx_p) ;  /* 0x00002a0000007944 */ /* 0x002fea0003c00000 */
[----:B-----5:R-:W-:Y:S02]  /*122d0*/  IMAD.IADD R2, R0, 0x1, R6 ;  /* 0x0000000100027824 */ /* 0x020fe400078e0206 */
[----:B------:R-:W-:Y:S02]  /*122e0*/  IMAD.MOV.U32 R6, RZ, RZ, 0x3 ;  /* 0x00000003ff067424 */ /* 0x000fe400078e00ff */
        /* <DEDUP_REMOVED lines=36> */
[----:B-----5:R-:W-:Y:S01]  /*12530*/  IMAD.IADD R0, R0, 0x1, R6 ;  /* 0x0000000100007824 */ /* 0x020fe200078e0206 */
[----:B------:R-:W-:Y:S01]  /*12540*/  FMNMX.FTZ R37, R8, R10, !PT ;  /* 0x0000000a08257209 */ /* 0x000fe20007810000 */
[----:B------:R-:W-:Y:S01]  /*12550*/  IMAD.MOV.U32 R6, RZ, RZ, 0x2 ;  /* 0x00000002ff067424 */ /* 0x000fe200078e00ff */
[----:B------:R-:W-:Y:S02]  /*12560*/  FMNMX.FTZ R3, R7, R9, !PT ;  /* 0x0000000907037209 */ /* 0x000fe40007810000 */
[----:B------:R-:W-:Y:S02]  /*12570*/  IMNMX R5, R5, R0, PT ;  /* 0x0000000005057217 */ /* 0x000fe40003800200 */
[----:B------:R-:W-:-:S02]  /*12580*/  FMNMX.FTZ R0, R23, R25, !PT ;  /* 0x0000001917007209 */ /* 0x000fc40007810000 */
[C---:B------:R-:W-:Y:S02]  /*12590*/  ISETP.GT.AND P6, PT, R5.reuse, RZ, PT ;  /* 0x000000ff0500720c */ /* 0x040fe40003fc4270 */
[C---:B------:R-:W-:Y:S02]  /*125a0*/  ISETP.GT.AND P2, PT, R5.reuse, 0x1, PT ;  /* 0x000000010500780c */ /* 0x040fe40003f44270 */
[----:B------:R-:W-:Y:S02]  /*125b0*/  FMNMX.FTZ R2, R12, R37, !PT ;  /* 0x000000250c027209 */ /* 0x000fe40007810000 */
[----:B------:R-:W-:Y:S02]  /*125c0*/  ISETP.GT.AND P1, PT, R5, 0x8, PT ;  /* 0x000000080500780c */ /* 0x000fe40003f24270 */
[----:B------:R-:W-:Y:S02]  /*125d0*/  FSEL R27, R153, -INF , P6 ;  /* 0xff800000991b7808 */ /* 0x000fe40003000000 */
[----:B------:R-:W-:-:S02]  /*125e0*/  FSEL R29, R151, -INF , P2 ;  /* 0xff800000971d7808 */ /* 0x000fc40001000000 */
[----:B------:R-:W-:Y:S02]  /*125f0*/  ISETP.GT.AND P6, PT, R5, 0x10, PT ;  /* 0x000000100500780c */ /* 0x000fe40003fc4270 */
[----:B------:R-:W-:Y:S02]  /*12600*/  FMNMX.FTZ R3, R11, R3, !PT ;  /* 0x000000030b037209 */ /* 0x000fe40007810000 */
[----:B------:R-:W-:Y:S02]  /*12610*/  FMNMX.FTZ R0, R26, R0, !PT ;  /* 0x000000001a007209 */ /* 0x000fe40007810000 */
[----:B------:R-:W-:Y:S02]  /*12620*/  FMNMX.FTZ R103, R14, R2, !PT ;  /* 0x000000020e677209 */ /* 0x000fe40007810000 */
[----:B------:R-:W-:Y:S02]  /*12630*/  ISETP.GT.AND P0, PT, R5, 0x9, PT ;  /* 0x000000090500780c */ /* 0x000fe40003f04270 */
[----:B------:R-:W-:-:S02]  /*12640*/  FSEL R31, R114, -INF , P1 ;  /* 0xff800000721f7808 */ /* 0x000fc40000800000 */
[----:B------:R-:W-:Y:S02]  /*12650*/  FMNMX.FTZ R2, R27, R29, !PT ;  /* 0x0000001d1b027209 */ /* 0x000fe40007810000 */
[----:B------:R-:W-:Y:S02]  /*12660*/  FSEL R35, R102, -INF , P6 ;  /* 0xff80000066237808 */ /* 0x000fe40003000000 */
[----:B------:R-:W-:Y:S02]  /*12670*/  FMNMX.FTZ R3, R13, R3, !PT ;  /* 0x000000030d037209 */ /* 0x000fe40007810000 */
[----:B------:R-:W-:Y:S02]  /*12680*/  FMNMX.FTZ R102, R28, R0, !PT ;  /* 0x000000001c667209 */ /* 0x000fe40007810000 */
[----:B------:R-:W-:Y:S02]  /*12690*/  FSEL R33, R112, -INF , P0 ;  /* 0xff80000070217808 */ /* 0x000fe40000000000 */
[----:B------:R-:W-:-:S02]  /*126a0*/  FMNMX.FTZ R0, R31, R2, !PT ;  /* 0x000000021f007209 */ /* 0x000fc40007810000 */
[----:B------:R-:W-:Y:S02]  /*126b0*/  FMNMX.FTZ R104, R15, R3, !PT ;  /* 0x000000030f687209 */ /* 0x000fe40007810000 */
[----:B------:R-:W-:Y:S02]  /*126c0*/  ISETP.GT.AND P2, PT, R5, 0x11, PT ;  /* 0x000000110500780c */ /* 0x000fe40003f44270 */
[----:B------:R-:W-:Y:S02]  /*126d0*/  FMNMX.FTZ R0, R33, R0, !PT ;  /* 0x0000000021007209 */ /* 0x000fe40007810000 */
[----:B------:R-:W-:Y:S02]  /*126e0*/  FMNMX.FTZ R104, R18, R104, !PT ;  /* 0x0000006812687209 */ /* 0x000fe40007810000 */
[----:B------:R-:W-:Y:S02]  /*126f0*/  ISETP.GT.AND P1, PT, R5, 0x18, PT ;  /* 0x000000180500780c */ /* 0x000fe40003f24270 */
[----:B------:R-:W-:-:S02]  /*12700*/  FSEL R40, R100, -INF , P2 ;  /* 0xff80000064287808 */ /* 0x000fc40001000000 */
[----:B------:R-:W-:Y:S02]  /*12710*/  FMNMX.FTZ R103, R17, R103, !PT ;  /* 0x0000006711677209 */ /* 0x000fe40007810000 */
[----:B------:R-:W-:Y:S02]  /*12720*/  FMNMX.FTZ R102, R30, R102, !PT ;  /* 0x000000661e667209 */ /* 0x000fe40007810000 */
        /* <DEDUP_REMOVED lines=56> */
[----:B------:R-:W-:Y:S02]  /*12ab0*/  FSEL R172, R48, -INF , P0 ;  /* 0xff80000030ac7808 */ /* 0x000fe40000000000 */
[----:B------:R-:W-:Y:S01]  /*12ac0*/  FMNMX.FTZ R103, R181, R103, !PT ;  /* 0x00000067b5677209 */ /* 0x000fe20007810000 */
[----:B------:R-:W-:Y:S01]  /*12ad0*/  IMAD.MOV.U32 R4, RZ, RZ, R104 ;  /* 0x000000ffff047224 */ /* 0x000fe200078e0068 */
[----:B------:R-:W-:-:S02]  /*12ae0*/  FMNMX.FTZ R102, R186, R102, !PT ;  /* 0x00000066ba667209 */ /* 0x000fc40007810000 */
[----:B------:R-:W-:Y:S02]  /*12af0*/  FMNMX.FTZ R0, R173, R0, !PT ;  /* 0x00000000ad007209 */ /* 0x000fe40007810000 */
[----:B------:R-:W-:Y:S02]  /*12b00*/  FMNMX.FTZ R103, R180, R103, !PT ;  /* 0x00000067b4677209 */ /* 0x000fe40007810000 */
[----:B------:R-:W-:Y:S02]  /*12b10*/  FMNMX.FTZ R102, R185, R102, !PT ;  /* 0x00000066b9667209 */ /* 0x000fe40007810000 */
[----:B------:R-:W-:Y:S02]  /*12b20*/  FMNMX.FTZ R101, R172, R0, !PT ;  /* 0x00000000ac657209 */ /* 0x000fe40007810000 */
[----:B------:R-:W-:Y:S02]  /*12b30*/  MOV R2, 0x12b50 ;  /* 0x00012b5000027802 */ /* 0x000fe40000000f00 */
[----:B-1----:R-:W-:Y:S05]  /*12b40*/  CALL.REL.NOINC `($__internal_3_$__cuda_sm70_shflsync_bfly_p) ;  /* 0x0000212000007944 */ /* 0x002fea0003c00000 */
[----:B------:R-:W-:Y:S01]  /*12b50*/  FMNMX.FTZ R104, R104, R6, !PT ;  /* 0x0000000668687209 */ /* 0x000fe20007810000 */
[----:B------:R-:W-:Y:S01]  /*12b60*/  IMAD.MOV.U32 R6, RZ, RZ, 0x1 ;  /* 0x00000001ff067424 */ /* 0x000fe200078e00ff */
[----:B------:R-:W-:-:S03]  /*12b70*/  MOV R2, 0x12ba0 ;  /* 0x00012ba000027802 */ /* 0x000fc60000000f00 */
[----:B------:R-:W-:Y:S02]  /*12b80*/  IMAD.MOV.U32 R4, RZ, RZ, R104 ;  /* 0x000000ffff047224 */ /* 0x000fe400078e0068 */
[----:B------:R-:W-:Y:S05]  /*12b90*/  CALL.REL.NOINC `($__internal_3_$__cuda_sm70_shflsync_bfly_p) ;  /* 0x000020d000007944 */ /* 0x000fea0003c00000 */
[----:B------:R-:W-:Y:S01]  /*12ba0*/  FMNMX.FTZ R104, R104, R6, !PT ;  /* 0x0000000668687209 */ /* 0x000fe20007810000 */
[----:B------:R-:W-:Y:S01]  /*12bb0*/  IMAD.MOV.U32 R4, RZ, RZ, R103 ;  /* 0x000000ffff047224 */ /* 0x000fe200078e0067 */
[----:B------:R-:W-:Y:S01]  /*12bc0*/  MOV R2, 0x12bf0 ;  /* 0x00012bf000027802 */ /* 0x000fe20000000f00 */
[----:B------:R-:W-:Y:S02]  /*12bd0*/  IMAD.MOV.U32 R6, RZ, RZ, 0x2 ;  /* 0x00000002ff067424 */ /* 0x000fe400078e00ff */
[----:B------:R-:W-:Y:S05]  /*12be0*/  CALL.REL.NOINC `($__internal_3_$__cuda_sm70_shflsync_bfly_p) ;  /* 0x0000208000007944 */ /* 0x000fea0003c00000 */
        /* <DEDUP_REMOVED lines=25> */
[----:B------:R-:W-:Y:S05]  /*12d80*/  BRA `(.L_x_674) ;  /* 0xffff1c6000007947 */ /* 0x000fea000383ffff */
.L_x_616:
[----:B------:R-:W-:Y:S01]  /*12d90*/  MOV R6, RZ ;  /* 0x000000ff00067202 */ /* 0x000fe20000000f00 */
[----:B------:R-:W-:Y:S01]  /*12da0*/  IMAD.MOV.U32 R4, RZ, RZ, R10 ;  /* 0x000000ffff047224 */ /* 0x000fe200078e000a */
[----:B------:R-:W-:Y:S01]  /*12db0*/  MOV R2, 0x12de0 ;  /* 0x00012de000027802 */ /* 0x000fe20000000f00 */
[----:B------:R-:W-:Y:S02]  /*12dc0*/  IMAD.MOV.U32 R3, RZ, RZ, 0x1c1f ;  /* 0x00001c1fff037424 */ /* 0x000fe400078e00ff */
[----:B--2---:R-:W-:Y:S05]  /*12dd0*/  CALL.REL.NOINC `($__internal_4_$__cuda_sm70_shflsync_idx_p) ;  /* 0x00001ef000007944 */ /* 0x004fea0003c00000 */
[----:B------:R-:W-:Y:S01]  /*12de0*/  MOV R5, R6 ;  /* 0x0000000600057202 */ /* 0x000fe20000000f00 */
[----:B-1---5:R-:W-:-:S05]  /*12df0*/  BRA `(.L_x_675) ;  /* 0xffff373000007947 */ /* 0x022fca000383ffff */
.L_x_617:
[----:B------:R-:W-:Y:S01]  /*12e00*/  MOV R6, RZ ;  /* 0x000000ff00067202 */ /* 0x000fe20000000f00 */
[----:B------:R-:W-:Y:S01]  /*12e10*/  IMAD.MOV.U32 R4, RZ, RZ, R13 ;  /* 0x000000ffff047224 */ /* 0x000fe200078e000d */
[----:B------:R-:W-:Y:S01]  /*12e20*/  MOV R2, 0x12e50 ;  /* 0x00012e5000027802 */ /* 0x000fe20000000f00 */
[----:B------:R-:W-:Y:S02]  /*12e30*/  IMAD.MOV.U32 R3, RZ, RZ, 0x1c1f ;  /* 0x00001c1fff037424 */ /* 0x000fe400078e00ff */
[----:B-123--:R-:W-:Y:S05]  /*12e40*/  CALL.REL.NOINC `($__internal_4_$__cuda_sm70_shflsync_idx_p) ;  /* 0x00001e8000007944 */ /* 0x00efea0003c00000 */
[C---:B------:R-:W-:Y:S02]  /*12e50*/  ISETP.GE.AND P6, PT, R217.reuse, c[0x0][0x1d4], PT ;  /* 0x00007500d9007a0c */ /* 0x040fe40003fc6270 */
[----:B------:R-:W-:Y:S02]  /*12e60*/  IADD3 R2, P0, R6, R21, RZ ;  /* 0x0000001506027210 */ /* 0x000fe40007f1e0ff */
[C---:B------:R-:W-:Y:S02]  /*12e70*/  IADD3 R4, R217.reuse, 0x20, RZ ;  /* 0x00000020d9047810 */ /* 0x040fe40007ffe0ff */
[----:B-----5:R-:W-:Y:S01]  /*12e80*/  IADD3 R0, R217, 0x40, RZ ;  /* 0x00000040d9007810 */ /* 0x020fe20007ffe0ff */
[C---:B------:R-:W-:Y:S01]  /*12e90*/  IMAD.X R3, R5.reuse, 0x1, R14, P0 ;  /* 0x0000000105037824 */ /* 0x040fe200000e060e */
[----:B------:R-:W-:Y:S01]  /*12ea0*/  ISETP.GE.AND P2, PT, R4, c[0x0][0x1d4], PT ;  /* 0x0000750004007a0c */ /* 0x000fe20003f46270 */
[----:B------:R-:W-:Y:S01]  /*12eb0*/  IMAD.MOV.U32 R4, RZ, RZ, R10 ;  /* 0x000000ffff047224 */ /* 0x000fe200078e000a */
[----:B------:R-:W-:Y:S02]  /*12ec0*/  IADD3 R8, P1, R6, R22, RZ ;  /* 0x0000001606087210 */ /* 0x000fe40007f3e0ff */
[----:B------:R-:W-:Y:S01]  /*12ed0*/  ISETP.GE.AND P0, PT, R0, c[0x0][0x1d4], PT ;  /* 0x0000750000007a0c */ /* 0x000fe20003f06270 */
[----:B------:R-:W-:Y:S01]  /*12ee0*/  @!PT LDS RZ, [RZ] ;  /* 0x00000000fffff984 */ /* 0x000fe20000000800 */
[----:B------:R-:W-:Y:S01]  /*12ef0*/  @!PT LDS RZ, [RZ] ;  /* 0x00000000fffff984 */ /* 0x000fe20000000800 */
[----:B------:R-:W-:Y:S01]  /*12f00*/  @!PT LDS RZ, [RZ] ;  /* 0x00000000fffff984 */ /* 0x000fe20000000800 */
[----:B------:R2:W-:Y:S01]  /*12f10*/  LDGSTS.E.BYPASS.LTC128B.128 [R218+0x100], [R2.64], !P6 ;  /* 0x0010000002da7fae */ /* 0x0005e2000f101d46 */
[----:B------:R-:W-:Y:S01]  /*12f20*/  SEL R12, RZ, 0x10, P6 ;  /* 0x00000010ff0c7807 */ /* 0x000fe20003000000 */
[C---:B------:R-:W-:Y:S01]  /*12f30*/  IMAD.X R9, R5.reuse, 0x1, R15, P1 ;  /* 0x0000000105097824 */ /* 0x040fe200008e060f */
[----:B------:R-:W-:Y:S02]  /*12f40*/  SEL R11, RZ, 0x10, P2 ;  /* 0x00000010ff0b7807 */ /* 0x000fe40001000000 */
[----:B------:R-:W-:Y:S03]  /*12f50*/  SEL R10, RZ, 0x10, P0 ;  /* 0x00000010ff0a7807 */ /* 0x000fe60000000000 */
[----:B------:R3:W-:Y:S01]  /*12f60*/  LDGSTS.E.BYPASS.LTC128B.128 [R218+0x1100], [R8.64], !P2 ;  /* 0x0110000008da7fae */ /* 0x0007e2000d101d46 */
[----:B--2---:R-:W-:Y:S01]  /*12f70*/  IADD3 R2, P1, R6, R23, RZ ;  /* 0x0000001706027210 */ /* 0x004fe20007f3e0ff */
[----:B------:R-:W-:Y:S04]  /*12f80*/  IMAD.MOV.U32 R6, RZ, RZ, 0x1 ;  /* 0x00000001ff067424 */ /* 0x000fe800078e00ff */
[----:B------:R-:W-:Y:S05]  /*12f90*/  IMAD.X R3, R5, 0x1, R20, P1 ;  /* 0x0000000105037824 */ /* 0x000fea00008e0614 */
[----:B------:R2:W-:Y:S02]  /*12fa0*/  LDGSTS.E.BYPASS.LTC128B.128 [R218+0x2100], [R2.64], !P0 ;  /* 0x0210000002da7fae */ /* 0x0005e4000c101d46 */
[----:B--2---:R-:W-:Y:S01]  /*12fb0*/  MOV R2, 0x12fe0 ;  /* 0x00012fe000027802 */ /* 0x004fe20000000f00 */
[----:B------:R-:W-:Y:S02]  /*12fc0*/  IMAD.MOV.U32 R3, RZ, RZ, 0x1c1f ;  /* 0x00001c1fff037424 */ /* 0x000fe400078e00ff */
[----:B-1-3--:R-:W-:Y:S05]  /*12fd0*/  CALL.REL.NOINC `($__internal_4_$__cuda_sm70_shflsync_idx_p) ;  /* 0x00001cf000007944 */ /* 0x00afea0003c00000 */
[----:B------:R-:W-:Y:S01]  /*12fe0*/  MOV R3, 0x1c1f ;  /* 0x00001c1f00037802 */ /* 0x000fe20000000f00 */
[----:B------:R-:W-:Y:S01]  /*12ff0*/  IMAD.MOV.U32 R5, RZ, RZ, R6 ;  /* 0x000000ffff057224 */ /* 0x000fe200078e0006 */
[----:B------:R-:W-:Y:S01]  /*13000*/  MOV R6, 0x1 ;  /* 0x0000000100067802 */ /* 0x000fe20000000f00 */
[----:B------:R-:W-:Y:S01]  /*13010*/  IMAD.MOV.U32 R4, RZ, RZ, R13 ;  /* 0x000000ffff047224 */ /* 0x000fe200078e000d */
[----:B------:R-:W-:Y:S02]  /*13020*/  MOV R2, 0x13040 ;  /* 0x0001304000027802 */ /* 0x000fe40000000f00 */
[----:B-1---5:R-:W-:Y:S05]  /*13030*/  CALL.REL.NOINC `($__internal_4_$__cuda_sm70_shflsync_idx_p) ;  /* 0x00001c9000007944 */ /* 0x022fea0003c00000 */
[----:B-----5:R-:W-:Y:S01]  /*13040*/  MOV R0, R6 ;  /* 0x0000000600007202 */ /* 0x020fe20000000f00 */
[----:B-1----:R-:W-:-:S05]  /*13050*/  BRA `(.L_x_676) ;  /* 0xffff364000007947 */ /* 0x002fca000383ffff */
.L_x_620:
[----:B------:R-:W-:Y:S01]  /*13060*/  MOV R6, RZ ;  /* 0x000000ff00067202 */ /* 0x000fe20000000f00 */
[----:B------:R-:W-:Y:S01]  /*13070*/  IMAD.MOV.U32 R4, RZ, RZ, R10 ;  /* 0x000000ffff047224 */ /* 0x000fe200078e000a */
[----:B------:R-:W-:Y:S01]  /*13080*/  MOV R2, 0x130b0 ;  /* 0x000130b000027802 */ /* 0x000fe20000000f00 */
[----:B------:R-:W-:Y:S02]  /*13090*/  IMAD.MOV.U32 R3, RZ, RZ, 0x1c1f ;  /* 0x00001c1fff037424 */ /* 0x000fe400078e00ff */
[----:B------:R-:W-:Y:S05]  /*130a0*/  CALL.REL.NOINC `($__internal_4_$__cuda_sm70_shflsync_idx_p) ;  /* 0x00001c2000007944 */ /* 0x000fea0003c00000 */
[----:B------:R-:W-:Y:S01]  /*130b0*/  MOV R5, R6 ;  /* 0x0000000600057202 */ /* 0x000fe20000000f00 */
[----:B-1---5:R-:W-:-:S05]  /*130c0*/  BRA `(.L_x_677) ;  /* 0xffff4a1000007947 */ /* 0x022fca000383ffff */
.L_x_621:
[----:B------:R-:W-:Y:S01]  /*130d0*/  MOV R6, RZ ;  /* 0x000000ff00067202 */ /* 0x000fe20000000f00 */
[----:B------:R-:W-:Y:S01]  /*130e0*/  IMAD.MOV.U32 R4, RZ, RZ, R13 ;  /* 0x000000ffff047224 */ /* 0x000fe200078e000d */
[----:B------:R-:W-:Y:S01]  /*130f0*/  MOV R2, 0x13120 ;  /* 0x0001312000027802 */ /* 0x000fe20000000f00 */
[----:B------:R-:W-:Y:S02]  /*13100*/  IMAD.MOV.U32 R3, RZ, RZ, 0x1c1f ;  /* 0x00001c1fff037424 */ /* 0x000fe400078e00ff */
[----:B-12---:R-:W-:Y:S05]  /*13110*/  CALL.REL.NOINC `($__internal_4_$__cuda_sm70_shflsync_idx_p) ;  /* 0x00001bb000007944 */ /* 0x006fea0003c00000 */
        /* <DEDUP_REMOVED lines=33> */
.L_x_622:
[----:B------:R-:W-:Y:S01]  /*13330*/  MOV R3, 0x1c1f ;  /* 0x00001c1f00037802 */ /* 0x000fe20000000f00 */
[----:B------:R-:W-:Y:S01]  /*13340*/  IMAD.MOV.U32 R6, RZ, RZ, RZ ;  /* 0x000000ffff067224 */ /* 0x000fe200078e00ff */
[----:B------:R-:W-:Y:S02]  /*13350*/  MOV R2, 0x13370 ;  /* 0x0001337000027802 */ /* 0x000fe40000000f00 */
[----:B------:R-:W-:Y:S05]  /*13360*/  CALL.REL.NOINC `($__internal_4_$__cuda_sm70_shflsync_idx_p) ;  /* 0x0000196000007944 */ /* 0x000fea0003c00000 */
[----:B-----5:R-:W-:Y:S01]  /*13370*/  MOV R0, R6 ;  /* 0x0000000600007202 */ /* 0x020fe20000000f00 */
[----:B-1----:R-:W-:-:S05]  /*13380*/  BRA `(.L_x_679) ;  /* 0xffff4b1000007947 */ /* 0x002fca000383ffff */
.L_x_623:
[----:B------:R-:W-:Y:S01]  /*13390*/  MOV R3, 0x1c1f ;  /* 0x00001c1f00037802 */ /* 0x000fe20000000f00 */
[----:B------:R-:W-:Y:S01]  /*133a0*/  IMAD.MOV.U32 R6, RZ, RZ, 0x1 ;  /* 0x00000001ff067424 */ /* 0x000fe200078e00ff */
[----:B------:R-:W-:Y:S02]  /*133b0*/  MOV R2, 0x133d0 ;  /* 0x000133d000027802 */ /* 0x000fe40000000f00 */
[----:B-1----:R-:W-:Y:S05]  /*133c0*/  CALL.REL.NOINC `($__internal_4_$__cuda_sm70_shflsync_idx_p) ;  /* 0x0000190000007944 */ /* 0x002fea0003c00000 */
[----:B------:R-:W-:Y:S01]  /*133d0*/  MOV R2, 0x13620 ;  /* 0x0001362000027802 */ /* 0x000fe20000000f00 */
[----:B------:R-:W-:Y:S02]  /*133e0*/  IMAD.IADD R6, R5, 0x1, R6 ;  /* 0x0000000105067824 */ /* 0x000fe400078e0206 */
[----:B------:R-:W-:Y:S03]  /*133f0*/  IMAD.MOV.U32 R3, RZ, RZ, 0x1c1f ;  /* 0x00001c1fff037424 */ /* 0x000fe600078e00ff */
[C---:B------:R-:W-:Y:S02]  /*13400*/  ISETP.GT.AND P6, PT, R6.reuse, RZ, PT ;  /* 0x000000ff0600720c */ /* 0x040fe40003fc4270 */
[C---:B------:R-:W-:Y:S02]  /*13410*/  ISETP.GT.AND P2, PT, R6.reuse, 0x1, PT ;  /* 0x000000010600780c */ /* 0x040fe40003f44270 */
[C---:B------:R-:W-:Y:S02]  /*13420*/  ISETP.GT.AND P1, PT, R6.reuse, 0x8, PT ;  /* 0x000000080600780c */ /* 0x040fe40003f24270 */
[C---:B------:R-:W-:Y:S02]  /*13430*/  ISETP.GT.AND P0, PT, R6.reuse, 0x9, PT ;  /* 0x000000090600780c */ /* 0x040fe40003f04270 */
        /* <DEDUP_REMOVED lines=23> */
[----:B------:R-:W-:Y:S01]  /*135b0*/  ISETP.GT.AND P0, PT, R6, 0x39, PT ;  /* 0x000000390600780c */ /* 0x000fe20003f04270 */
[----:B------:R-:W-:Y:S01]  /*135c0*/  IMAD.MOV.U32 R6, RZ, RZ, 0x2 ;  /* 0x00000002ff067424 */ /* 0x000fe200078e00ff */
[----:B------:R-:W-:Y:S02]  /*135d0*/  FSEL R221, R54, -INF , P6 ;  /* 0xff80000036dd7808 */ /* 0x000fe40003000000 */
[----:B------:R-:W-:Y:S02]  /*135e0*/  FSEL R227, R55, -INF , P2 ;  /* 0xff80000037e37808 */ /* 0x000fe40001000000 */
[----:B------:R-:W-:Y:S02]  /*135f0*/  FSEL R226, R23, -INF , P1 ;  /* 0xff80000017e27808 */ /* 0x000fe40000800000 */
[----:B------:R-:W-:Y:S02]  /*13600*/  FSEL R219, R25, -INF , P0 ;  /* 0xff80000019db7808 */ /* 0x000fe40000000000 */
[----:B-1---5:R-:W-:Y:S05]  /*13610*/  CALL.REL.NOINC `($__internal_4_$__cuda_sm70_shflsync_idx_p) ;  /* 0x000016b000007944 */ /* 0x022fea0003c00000 */
[----:B------:R-:W-:Y:S01]  /*13620*/  MOV R2, 0x13870 ;  /* 0x0001387000027802 */ /* 0x000fe20000000f00 */
[----:B------:R-:W-:Y:S02]  /*13630*/  IMAD.IADD R6, R5, 0x1, R6 ;  /* 0x0000000105067824 */ /* 0x000fe400078e0206 */
[----:B------:R-:W-:Y:S03]  /*13640*/  IMAD.MOV.U32 R3, RZ, RZ, 0x1c1f ;  /* 0x00001c1fff037424 */ /* 0x000fe600078e00ff */
[C---:B------:R-:W-:Y:S02]  /*13650*/  ISETP.GT.AND P6, PT, R6.reuse, RZ, PT ;  /* 0x000000ff0600720c */ /* 0x040fe40003fc4270 */
[C---:B------:R-:W-:Y:S02]  /*13660*/  ISETP.GT.AND P2, PT, R6.reuse, 0x1, PT ;  /* 0x000000010600780c */ /* 0x040fe40003f44270 */
[C---:B------:R-:W-:Y:S02]  /*13670*/  ISETP.GT.AND P1, PT, R6.reuse, 0x8, PT ;  /* 0x000000080600780c */ /* 0x040fe40003f24270 */
        /* <DEDUP_REMOVED lines=31> */
[----:B------:R-:W-:Y:S01]  /*13870*/  FMNMX.FTZ R2, R9, R100, !PT ;  /* 0x0000006409027209 */ /* 0x000fe20007810000 */
[----:B------:R-:W-:Y:S01]  /*13880*/  IMAD.IADD R5, R5, 0x1, R6 ;  /* 0x0000000105057824 */ /* 0x000fe200078e0206 */
[----:B-----5:R-:W-:Y:S01]  /*13890*/  FMNMX.FTZ R0, R8, R105, !PT ;  /* 0x0000006908007209 */ /* 0x020fe20007810000 */
[----:B------:R-:W-:Y:S01]  /*138a0*/  IMAD.MOV.U32 R6, RZ, RZ, 0x2 ;  /* 0x00000002ff067424 */ /* 0x000fe200078e00ff */
[----:B------:R-:W-:Y:S02]  /*138b0*/  FMNMX.FTZ R4, R12, R106, !PT ;  /* 0x0000006a0c047209 */ /* 0x000fe40007810000 */
        /* <DEDUP_REMOVED lines=12> */
[----:B------:R-:W-:Y:S02]  /*13980*/  FMNMX.FTZ R3, R11, R2, !PT ;  /* 0x000000020b037209 */ /* 0x000fe40007810000 */
[----:B------:R-:W-:Y:S02]  /*13990*/  FMNMX.FTZ R2, R10, R0, !PT ;  /* 0x000000000a027209 */ /* 0x000fe40007810000 */
[----:B------:R-:W-:Y:S02]  /*139a0*/  FSEL R189, R189, -INF , P6 ;  /* 0xff800000bdbd7808 */ /* 0x000fe40003000000 */
[C---:B------:R-:W-:Y:S02]  /*139b0*/  ISETP.GT.AND P6, PT, R5.reuse, 0x20, PT ;  /* 0x000000200500780c */ /* 0x040fe40003fc4270 */
[----:B------:R-:W-:Y:S02]  /*139c0*/  FSEL R190, R190, -INF , P2 ;  /* 0xff800000bebe7808 */ /* 0x000fe40001000000 */
[C---:B------:R-:W-:Y:S02]  /*139d0*/  ISETP.GT.AND P2, PT, R5.reuse, 0x21, PT ;  /* 0x000000210500780c */ /* 0x040fe40003f44270 */
[----:B------:R-:W-:Y:S02]  /*139e0*/  FSEL R191, R30, -INF , P1 ;  /* 0xff8000001ebf7808 */ /* 0x000fe40000800000 */
[----:B------:R-:W-:Y:S02]  /*139f0*/  ISETP.GT.AND P1, PT, R5, 0x28, PT ;  /* 0x000000280500780c */ /* 0x000fe40003f24270 */
[----:B------:R-:W-:Y:S02]  /*13a00*/  FSEL R192, R31, -INF , P0 ;  /* 0xff8000001fc07808 */ /* 0x000fe40000000000 */
[----:B------:R-:W-:Y:S02]  /*13a10*/  ISETP.GT.AND P0, PT, R5, 0x29, PT ;  /* 0x000000290500780c */ /* 0x000fe40003f04270 */
[----:B------:R-:W-:Y:S02]  /*13a20*/  FMNMX.FTZ R0, R17, R4, !PT ;  /* 0x0000000411007209 */ /* 0x000fe40007810000 */
[----:B------:R-:W-:Y:S02]  /*13a30*/  FMNMX.FTZ R7, R13, R2, !PT ;  /* 0x000000020d077209 */ /* 0x000fe40007810000 */
[----:B------:R-:W-:Y:S02]  /*13a40*/  FMNMX.FTZ R2, R20, R107, !PT ;  /* 0x0000006b14027209 */ /* 0x000fe40007810000 */
        /* <DEDUP_REMOVED lines=72> */
[----:B------:R-:W-:Y:S02]  /*13ed0*/  MOV R2, 0x13ef0 ;  /* 0x00013ef000027802 */ /* 0x000fe40000000f00 */
        /* <DEDUP_REMOVED lines=28> */
[----:B------:R-:W-:Y:S01]  /*140a0*/  MOV R3, R6 ;  /* 0x0000000600037202 */ /* 0x000fe20000000f00 */
[----:B------:R-:W-:-:S05]  /*140b0*/  BRA `(.L_x_680) ;  /* 0xffff4b5000007947 */ /* 0x000fca000383ffff */
.L_x_626:
[----:B-1--4-:R-:W-:Y:S01]  /*140c0*/  MOV R6, RZ ;  /* 0x000000ff00067202 */ /* 0x012fe20000000f00 */
[----:B------:R-:W-:Y:S01]  /*140d0*/  IMAD.MOV.U32 R4, RZ, RZ, R53 ;  /* 0x000000ffff047224 */ /* 0x000fe200078e0035 */
[----:B------:R-:W-:Y:S01]  /*140e0*/  MOV R2, 0x14110 ;  /* 0x0001411000027802 */ /* 0x000fe20000000f00 */
[----:B------:R-:W-:Y:S02]  /*140f0*/  IMAD.MOV.U32 R3, RZ, RZ, 0x1c1f ;  /* 0x00001c1fff037424 */ /* 0x000fe400078e00ff */
[----:B------:R-:W-:Y:S05]  /*14100*/  CALL.REL.NOINC `($__internal_4_$__cuda_sm70_shflsync_idx_p) ;  /* 0x00000bc000007944 */ /* 0x000fea0003c00000 */
[----:B------:R-:W-:Y:S01]  /*14110*/  MOV R3, R6 ;  /* 0x0000000600037202 */ /* 0x000fe20000000f00 */
[----:B-1---5:R-:W-:-:S05]  /*14120*/  BRA `(.L_x_681) ;  /* 0xffff6f3000007947 */ /* 0x022fca000383ffff */
.L_x_629:
[----:B------:R-:W-:Y:S01]  /*14130*/  MOV R6, RZ ;  /* 0x000000ff00067202 */ /* 0x000fe20000000f00 */
[----:B------:R-:W-:Y:S01]  /*14140*/  IMAD.MOV.U32 R4, RZ, RZ, R12 ;  /* 0x000000ffff047224 */ /* 0x000fe200078e000c */
[----:B------:R-:W-:Y:S01]  /*14150*/  MOV R2, 0x14180 ;  /* 0x0001418000027802 */ /* 0x000fe20000000f00 */
[----:B------:R-:W-:Y:S02]  /*14160*/  IMAD.MOV.U32 R3, RZ, RZ, 0x1c1f ;  /* 0x00001c1fff037424 */ /* 0x000fe400078e00ff */
[----:B-1----:R-:W-:Y:S05]  /*14170*/  CALL.REL.NOINC `($__internal_4_$__cuda_sm70_shflsync_idx_p) ;  /* 0x00000b5000007944 */ /* 0x002fea0003c00000 */
[----:B------:R-:W-:Y:S01]  /*14180*/  MOV R5, R6 ;  /* 0x0000000600057202 */ /* 0x000fe20000000f00 */
[----:B-1---5:R-:W-:-:S05]  /*14190*/  BRA `(.L_x_682) ;  /* 0xffff843000007947 */ /* 0x022fca000383ffff */
.L_x_630:
[----:B------:R-:W-:Y:S01]  /*141a0*/  MOV R6, RZ ;  /* 0x000000ff00067202 */ /* 0x000fe20000000f00 */
[----:B------:R-:W-:Y:S01]  /*141b0*/  IMAD.MOV.U32 R4, RZ, RZ, R13 ;  /* 0x000000ffff047224 */ /* 0x000fe200078e000d */
[----:B------:R-:W-:Y:S01]  /*141c0*/  MOV R2, 0x141f0 ;  /* 0x000141f000027802 */ /* 0x000fe20000000f00 */
[----:B------:R-:W-:Y:S02]  /*141d0*/  IMAD.MOV.U32 R3, RZ, RZ, 0x1c1f ;  /* 0x00001c1fff037424 */ /* 0x000fe400078e00ff */
[----:B-123--:R-:W-:Y:S05]  /*141e0*/  CALL.REL.NOINC `($__internal_4_$__cuda_sm70_shflsync_idx_p) ;  /* 0x00000ae000007944 */ /* 0x00efea0003c00000 */
[C---:B------:R-:W-:Y:S01]  /*141f0*/  IADD3 R2, -R101.reuse, 0x10, RZ ;  /* 0x0000001065027810 */ /* 0x040fe20007ffe1ff */
[----:B------:R-:W-:Y:S01]  /*14200*/  IMAD.MOV.U32 R4, RZ, RZ, R12 ;  /* 0x000000ffff047224 */ /* 0x000fe200078e000c */
[----:B------:R-:W-:Y:S02]  /*14210*/  ISETP.NE.U32.AND P0, PT, R101, RZ, PT ;  /* 0x000000ff6500720c */ /* 0x000fe40003f05070 */
[----:B------:R-:W-:Y:S04]  /*14220*/  LOP3.LUT R2, R2, 0xf, RZ, 0xc0, !PT ;  /* 0x0000000f02027812 */ /* 0x000fe800078ec0ff */
[----:B------:R-:W-:Y:S04]  /*14230*/  IADD3 R2, P6, P5, R2, R6, R21 ;  /* 0x0000000602027210 */ /* 0x000fe80007dde015 */
[----:B------:R-:W-:Y:S05]  /*14240*/  IADD3.X R3, RZ, R5, R16, P6, P5 ;  /* 0x00000005ff037210 */ /* 0x000fea00037ea410 */
[----:B------:R-:W-:Y:S01]  /*14250*/  @!PT LDS RZ, [RZ] ;  /* 0x00000000fffff984 */ /* 0x000fe20000000800 */
[----:B------:R-:W-:Y:S01]  /*14260*/  @!PT LDS RZ, [RZ] ;  /* 0x00000000fffff984 */ /* 0x000fe20000000800 */
[----:B------:R-:W-:Y:S01]  /*14270*/  @!PT LDS RZ, [RZ] ;  /* 0x00000000fffff984 */ /* 0x000fe20000000800 */
[----:B------:R2:W-:Y:S01]  /*14280*/  LDGSTS.E.BYPASS.LTC128B.128.ZFILL [R218+0x3100], [R2.64], P0 ;  /* 0x0310000002da7fae */ /* 0x0005e20008141d46 */
[C---:B------:R-:W-:Y:S05]  /*14290*/  IADD3 R8, P0, R6.reuse, R19, RZ ;  /* 0x0000001306087210 */ /* 0x040fea0007f1e0ff */
[C---:B------:R-:W-:Y:S05]  /*142a0*/  IMAD.X R9, R5.reuse, 0x1, R14, P0 ;  /* 0x0000000105097824 */ /* 0x040fea00000e060e */
[----:B------:R3:W-:Y:S01]  /*142b0*/  LDGSTS.E.BYPASS.LTC128B.128 [R218+0x4100], [R8.64], !P2 ;  /* 0x0410000008da7fae */ /* 0x0007e2000d101d46 */
[----:B--2---:R-:W-:Y:S01]  /*142c0*/  IADD3 R2, P0, R6, R20, RZ ;  /* 0x0000001406027210 */ /* 0x004fe20007f1e0ff */
[----:B------:R-:W-:Y:S04]  /*142d0*/  IMAD.MOV.U32 R6, RZ, RZ, 0x1 ;  /* 0x00000001ff067424 */ /* 0x000fe800078e00ff */
[----:B------:R-:W-:Y:S05]  /*142e0*/  IMAD.X R3, R5, 0x1, R15, P0 ;  /* 0x0000000105037824 */ /* 0x000fea00000e060f */
[----:B------:R2:W-:Y:S02]  /*142f0*/  LDGSTS.E.BYPASS.LTC128B.128 [R218+0x5100], [R2.64], !P1 ;  /* 0x0510000002da7fae */ /* 0x0005e4000c901d46 */
[----:B--2---:R-:W-:Y:S01]  /*14300*/  MOV R2, 0x14330 ;  /* 0x0001433000027802 */ /* 0x004fe20000000f00 */
[----:B------:R-:W-:Y:S02]  /*14310*/  IMAD.MOV.U32 R3, RZ, RZ, 0x1c1f ;  /* 0x00001c1fff037424 */ /* 0x000fe400078e00ff */
[----:B-1-3-5:R-:W-:Y:S05]  /*14320*/  CALL.REL.NOINC `($__internal_4_$__cuda_sm70_shflsync_idx_p) ;  /* 0x000009a000007944 */ /* 0x02afea0003c00000 */
[----:B------:R-:W-:Y:S01]  /*14330*/  MOV R3, 0x1c1f ;  /* 0x00001c1f00037802 */ /* 0x000fe20000000f00 */
[----:B------:R-:W-:Y:S01]  /*14340*/  IMAD.MOV.U32 R5, RZ, RZ, R6 ;  /* 0x000000ffff057224 */ /* 0x000fe200078e0006 */
[----:B------:R-:W-:Y:S01]  /*14350*/  MOV R6, 0x1 ;  /* 0x0000000100067802 */ /* 0x000fe20000000f00 */
[----:B------:R-:W-:Y:S01]  /*14360*/  IMAD.MOV.U32 R4, RZ, RZ, R13 ;  /* 0x000000ffff047224 */ /* 0x000fe200078e000d */
[----:B------:R-:W-:Y:S02]  /*14370*/  MOV R2, 0x14390 ;  /* 0x0001439000027802 */ /* 0x000fe40000000f00 */
[----:B-1---5:R-:W-:Y:S05]  /*14380*/  CALL.REL.NOINC `($__internal_4_$__cuda_sm70_shflsync_idx_p) ;  /* 0x0000094000007944 */ /* 0x022fea0003c00000 */
[----:B------:R-:W-:Y:S01]  /*14390*/  MOV R2, R6 ;  /* 0x0000000600027202 */ /* 0x000fe20000000f00 */
[----:B-1---5:R-:W-:-:S05]  /*143a0*/  BRA `(.L_x_683) ;  /* 0xffff834000007947 */ /* 0x022fca000383ffff */
.L_x_631:
[----:B------:R-:W-:Y:S02]  /*143b0*/  MOV R6, 0x2 ;  /* 0x0000000200067802 */ /* 0x000fe40000000f00 */
[----:B------:R-:W-:Y:S02]  /*143c0*/  MOV R2, 0x143e0 ;  /* 0x000143e000027802 */ /* 0x000fe40000000f00 */
        /* <DEDUP_REMOVED lines=34> */
.L_x_633:
[----:B------:R2:W5:Y:S01]  /*145f0*/  LDL R4, [R1+0x20] ;  /* 0x0000200001047983 */ /* 0x0005620000100800 */
[----:B------:R-:W-:-:S02]  /*14600*/  MOV R6, 0x2 ;  /* 0x0000000200067802 */ /* 0x000fc40000000f00 */
[----:B-1----:R-:W-:Y:S02]  /*14610*/  MOV R2, 0x14630 ;  /* 0x0001463000027802 */ /* 0x002fe40000000f00 */
[----:B--2--5:R-:W-:Y:S05]  /*14620*/  CALL.REL.NOINC `($__internal_3_$__cuda_sm70_shflsync_bfly_p) ;  /* 0x0000064000007944 */ /* 0x024fea0003c00000 */
[----:B------:R-:W-:Y:S01]  /*14630*/  MOV R5, R6 ;  /* 0x0000000600057202 */ /* 0x000fe20000000f00 */
[----:B------:R-:W-:Y:S05]  /*14640*/  BRA `(.L_x_685) ;  /* 0xffffa83000007947 */ /* 0x000fea000383ffff */
.L_x_634:
[----:B------:R-:W-:Y:S01]  /*14650*/  IMAD.MOV.U32 R4, RZ, RZ, R5 ;  /* 0x000000ffff047224 */ /* 0x000fe200078e0005 */
[----:B------:R-:W-:Y:S02]  /*14660*/  MOV R6, 0x1 ;  /* 0x0000000100067802 */ /* 0x000fe40000000f00 */
[----:B------:R-:W-:Y:S02]  /*14670*/  MOV R2, 0x14690 ;  /* 0x0001469000027802 */ /* 0x000fe40000000f00 */
[----:B------:R-:W-:Y:S05]  /*14680*/  CALL.REL.NOINC `($__internal_3_$__cuda_sm70_shflsync_bfly_p) ;  /* 0x000005e000007944 */ /* 0x000fea0003c00000 */
[----:B------:R1:W5:Y:S01]  /*14690*/  LDL R4, [R1+0x2c] ;  /* 0x00002c0001047983 */ /* 0x0003620000100800 */
[----:B------:R-:W-:Y:S01]  /*146a0*/  FADD.FTZ R5, R5, R6 ;  /* 0x0000000605057221 */ /* 0x000fe20000010000 */
[----:B------:R-:W-:Y:S02]  /*146b0*/  MOV R6, 0x2 ;  /* 0x0000000200067802 */ /* 0x000fe40000000f00 */
[----:B------:R-:W-:Y:S02]  /*146c0*/  MOV R2, 0x146e0 ;  /* 0x000146e000027802 */ /* 0x000fe40000000f00 */
[----:B-1---5:R-:W-:Y:S05]  /*146d0*/  CALL.REL.NOINC `($__internal_3_$__cuda_sm70_shflsync_bfly_p) ;  /* 0x0000059000007944 */ /* 0x022fea0003c00000 */
[----:B------:R-:W2:Y:S01]  /*146e0*/  LDL.LU R0, [R1+0x2c] ;  /* 0x00002c0001007983 */ /* 0x000ea20000300800 */
[----:B------:R-:W-:Y:S01]  /*146f0*/  MOV R2, 0x14740 ;  /* 0x0001474000027802 */ /* 0x000fe20000000f00 */
[----:B--2---:R-:W-:Y:S01]  /*14700*/  FADD.FTZ R7, R0, R6 ;  /* 0x0000000600077221 */ /* 0x004fe20000010000 */
[----:B------:R-:W-:-:S04]  /*14710*/  MOV R6, 0x1 ;  /* 0x0000000100067802 */ /* 0x000fc80000000f00 */
[----:B------:R-:W-:Y:S02]  /*14720*/  MOV R4, R7 ;  /* 0x0000000700047202 */ /* 0x000fe40000000f00 */
        /* <DEDUP_REMOVED lines=20> */
[----:B------:R-:W-:Y:S02]  /*14870*/  MOV R6, 0x1 ;  /* 0x0000000100067802 */ /* 0x000fe40000000f00 */
[----:B------:R-:W-:Y:S05]  /*14880*/  CALL.REL.NOINC `($__internal_3_$__cuda_sm70_shflsync_bfly_p) ;  /* 0x000003e000007944 */ /* 0x000fea0003c00000 */
[----:B------:R-:W-:Y:S05]  /*14890*/  BRA `(.L_x_686) ;  /* 0xffffa71000007947 */ /* 0x000fea000383ffff */
.L_x_649:
[----:B------:R-:W-:Y:S01]  /*148a0*/  IMAD.MOV.U32 R4, RZ, RZ, R10 ;  /* 0x000000ffff047224 */ /* 0x000fe200078e000a */
[----:B------:R-:W-:Y:S01]  /*148b0*/  MOV R6, RZ ;  /* 0x000000ff00067202 */ /* 0x000fe20000000f00 */
[----:B------:R-:W-:Y:S01]  /*148c0*/  IMAD.MOV.U32 R3, RZ, RZ, 0x1c1f ;  /* 0x00001c1fff037424 */ /* 0x000fe200078e00ff */
[----:B------:R-:W-:-:S02]  /*148d0*/  MOV R2, 0x148f0 ;  /* 0x000148f000027802 */ /* 0x000fc40000000f00 */
[----:B------:R-:W-:Y:S05]  /*148e0*/  CALL.REL.NOINC `($__internal_4_$__cuda_sm70_shflsync_idx_p) ;  /* 0x000003e000007944 */ /* 0x000fea0003c00000 */
[----:B------:R-:W-:Y:S01]  /*148f0*/  MOV R5, R6 ;  /* 0x0000000600057202 */ /* 0x000fe20000000f00 */
[----:B-1---5:R-:W-:Y:S05]  /*14900*/  BRA `(.L_x_687) ;  /* 0xffffc83000007947 */ /* 0x022fea000383ffff */
.L_x_650:
[----:B------:R-:W-:Y:S01]  /*14910*/  IMAD.MOV.U32 R4, RZ, RZ, R12 ;  /* 0x000000ffff047224 */ /* 0x000fe200078e000c */
[----:B------:R-:W-:Y:S01]  /*14920*/  MOV R6, RZ ;  /* 0x000000ff00067202 */ /* 0x000fe20000000f00 */
[----:B------:R-:W-:Y:S01]  /*14930*/  IMAD.MOV.U32 R3, RZ, RZ, 0x1c1f ;  /* 0x00001c1fff037424 */ /* 0x000fe200078e00ff */
[----:B------:R-:W-:-:S02]  /*14940*/  MOV R2, 0x14960 ;  /* 0x0001496000027802 */ /* 0x000fc40000000f00 */
[----:B-12---:R-:W-:Y:S05]  /*14950*/  CALL.REL.NOINC `($__internal_4_$__cuda_sm70_shflsync_idx_p) ;  /* 0x0000037000007944 */ /* 0x006fea0003c00000 */
[----:B-----5:R-:W-:Y:S01]  /*14960*/  MOV R0, R6 ;  /* 0x0000000600007202 */ /* 0x020fe20000000f00 */
[----:B-1----:R-:W-:Y:S05]  /*14970*/  BRA `(.L_x_688) ;  /* 0xffffc7e000007947 */ /* 0x002fea000383ffff */
.L_x_653:
[----:B------:R-:W-:Y:S01]  /*14980*/  IMAD.MOV.U32 R4, RZ, RZ, R10 ;  /* 0x000000ffff047224 */ /* 0x000fe200078e000a */
[----:B-1----:R-:W-:Y:S01]  /*14990*/  MOV R6, 0x1 ;  /* 0x0000000100067802 */ /* 0x002fe20000000f00 */
[----:B------:R-:W-:Y:S01]  /*149a0*/  IMAD.MOV.U32 R3, RZ, RZ, 0x1c1f ;  /* 0x00001c1fff037424 */ /* 0x000fe200078e00ff */
[----:B------:R-:W-:-:S02]  /*149b0*/  MOV R2, 0x149d0 ;  /* 0x000149d000027802 */ /* 0x000fc40000000f00 */
[----:B--234-:R-:W-:Y:S05]  /*149c0*/  CALL.REL.NOINC `($__internal_4_$__cuda_sm70_shflsync_idx_p) ;  /* 0x0000030000007944 */ /* 0x01cfea0003c00000 */
        /* <DEDUP_REMOVED lines=8> */
.L_x_656:
[----:B------:R-:W-:Y:S01]  /*14a50*/  IMAD.MOV.U32 R4, RZ, RZ, R10 ;  /* 0x000000ffff047224 */ /* 0x000fe200078e000a */
[----:B-1----:R-:W-:Y:S01]  /*14a60*/  MOV R6, 0x2 ;  /* 0x0000000200067802 */ /* 0x002fe20000000f00 */
[----:B------:R-:W-:Y:S01]  /*14a70*/  IMAD.MOV.U32 R3, RZ, RZ, 0x1c1f ;  /* 0x00001c1fff037424 */ /* 0x000fe200078e00ff */
[----:B------:R-:W-:Y:S02]  /*14a80*/  MOV R2, 0x14aa0 ;  /* 0x00014aa000027802 */ /* 0x000fe40000000f00 */
[----:B--234-:R-:W-:Y:S05]  /*14a90*/  CALL.REL.NOINC `($__internal_4_$__cuda_sm70_shflsync_idx_p) ;  /* 0x0000023000007944 */ /* 0x01cfea0003c00000 */
[----:B------:R-:W-:Y:S01]  /*14aa0*/  MOV R5, R6 ;  /* 0x0000000600057202 */ /* 0x000fe20000000f00 */
[----:B-1---5:R-:W-:Y:S05]  /*14ab0*/  BRA `(.L_x_690) ;  /* 0xffffca6000007947 */ /* 0x022fea000383ffff */
.L_x_657:
[----:B------:R-:W-:Y:S01]  /*14ac0*/  IMAD.MOV.U32 R4, RZ, RZ, R12 ;  /* 0x000000ffff047224 */ /* 0x000fe200078e000c */
[----:B-1----:R-:W-:Y:S01]  /*14ad0*/  MOV R6, 0x2 ;  /* 0x0000000200067802 */ /* 0x002fe20000000f00 */
[----:B------:R-:W-:Y:S01]  /*14ae0*/  IMAD.MOV.U32 R3, RZ, RZ, 0x1c1f ;  /* 0x00001c1fff037424 */ /* 0x000fe200078e00ff */
[----:B------:R-:W-:Y:S02]  /*14af0*/  MOV R2, 0x14b10 ;  /* 0x00014b1000027802 */ /* 0x000fe40000000f00 */
[----:B--234-:R-:W-:Y:S05]  /*14b00*/  CALL.REL.NOINC `($__internal_4_$__cuda_sm70_shflsync_idx_p) ;  /* 0x000001c000007944 */ /* 0x01cfea0003c00000 */
[----:B-----5:R-:W-:Y:S01]  /*14b10*/  MOV R0, R6 ;  /* 0x0000000600007202 */ /* 0x020fe20000000f00 */
[----:B-1----:R-:W-:Y:S05]  /*14b20*/  BRA `(.L_x_691) ;  /* 0xffffca1000007947 */ /* 0x002fea000383ffff */
.L_x_660:
        /* <DEDUP_REMOVED lines=13> */
.L_x_662:
[----:B-1----:R-:W-:Y:S01]  /*14c00*/  IMAD.MOV.U32 R4, RZ, RZ, R64 ;  /* 0x000000ffff047224 */ /* 0x002fe200078e0040 */
[----:B------:R-:W-:Y:S01]  /*14c10*/  MOV R6, RZ ;  /* 0x000000ff00067202 */ /* 0x000fe20000000f00 */
[----:B------:R-:W-:Y:S01]  /*14c20*/  IMAD.MOV.U32 R3, RZ, RZ, 0x1f ;  /* 0x0000001fff037424 */ /* 0x000fe200078e00ff */
[----:B------:R-:W-:Y:S02]  /*14c30*/  MOV R2, 0x14c50 ;  /* 0x00014c5000027802 */ /* 0x000fe40000000f00 */
[----:B--234-:R-:W-:Y:S05]  /*14c40*/  CALL.REL.NOINC `($__internal_4_$__cuda_sm70_shflsync_idx_p) ;  /* 0x0000008000007944 */ /* 0x01cfea0003c00000 */
[----:B-----5:R-:W-:Y:S01]  /*14c50*/  MOV R0, R6 ;  /* 0x0000000600007202 */ /* 0x020fe20000000f00 */
[----:B-1----:R-:W-:Y:S05]  /*14c60*/  BRA `(.L_x_693) ;  /* 0xffffcc9000007947 */ /* 0x002fea000383ffff */
        .weak           $__internal_3_$__cuda_sm70_shflsync_bfly_p
        .type           $__internal_3_$__cuda_sm70_shflsync_bfly_p,@function
        .size           $__internal_3_$__cuda_sm70_shflsync_bfly_p,($__internal_4_$__cuda_sm70_shflsync_idx_p - $__internal_3_$__cuda_sm70_shflsync_bfly_p)
$__internal_3_$__cuda_sm70_shflsync_bfly_p:
[----:B------:R-:W-:Y:S02]  /*14c70*/  MOV R36, 0xffffffff ;  /* 0xffffffff00247802 */ /* 0x000fe40000000f00 */
[----:B------:R-:W-:Y:S02]  /*14c80*/  MOV R3, 0x1f ;  /* 0x0000001f00037802 */ /* 0x000fe40000000f00 */
[----:B------:R-:W-:Y:S04]  /*14c90*/  WARPSYNC R36 ;  /* 0x0000002400007348 */ /* 0x000fe80003800000 */
[----:B------:R1:W2:Y:S02]  /*14ca0*/  SHFL.BFLY PT, R6, R4, R6, R3 ;  /* 0x0c00000604067389 */ /* 0x0002a400000e0003 */
[----:B-1----:R-:W-:-:S04]  /*14cb0*/  MOV R3, 0x0 ;  /* 0x0000000000037802 */ /* 0x002fc80000000f00 */
[----:B--2---:R-:W-:Y:S05]  /*14cc0*/  RET.REL.NODEC R2 `(_ZN7cutlass13device_kernelIN5flash19enable_sm80_to_sm89INS1_16FlashAttnFwdSm80INS1_25CollectiveMainloopFwdSm80ILi4ELi1ELb0EN4cute5tupleIJNS5_1CILi128EEENS7_ILi64EEENS7_ILi96EEEEEELi96ENS_6half_tEfNS_4arch4Sm80ELb1ELb0ELb1ELb0ELb1ELb0ELb1ELb0EEENS1_21CollectiveEpilogueFwdINS6_IJS8_SA_S9_EEENS6_IJNS7_ILi1EEESI_SI_EEESC_SE_Li128ELb0ELb1ELb0ELb0EEENS1_30DynamicPersistentTileSchedulerILi128ELi128ELb0ELb1ELb0EEEEEEEEEvNT_6ParamsE) ;  /* 0xfffeb33002007950 */ /* 0x004fea0003c3ffff */
        .weak           $__internal_4_$__cuda_sm70_shflsync_idx_p
        .type           $__internal_4_$__cuda_sm70_shflsync_idx_p,@function
        .size           $__internal_4_$__cuda_sm70_shflsync_idx_p,(.L_x_864 - $__internal_4_$__cuda_sm70_shflsync_idx_p)
$__internal_4_$__cuda_sm70_shflsync_idx_p:
[----:B------:R1:W-:Y:S02]  /*14cd0*/  STL [R1+0x8c], R0 ;  /* 0x00008c0001007387 */ /* 0x0003e40000100800 */
[----:B-1----:R-:W-:-:S04]  /*14ce0*/  MOV R0, 0xffffffff ;  /* 0xffffffff00007802 */ /* 0x002fc80000000f00 */
[----:B------:R-:W-:Y:S04]  /*14cf0*/  WARPSYNC R0 ;  /* 0x0000000000007348 */ /* 0x000fe80003800000 */
[----:B------:R1:W2:Y:S04]  /*14d00*/  SHFL.IDX PT, R6, R4, R6, R3 ;  /* 0x0000000604067389 */ /* 0x0002a800000e0003 */
[----:B-1----:R1:W5:Y:S01]  /*14d10*/  LDL.LU R0, [R1+0x8c] ;  /* 0x00008c0001007983 */ /* 0x0023620000300800 */
[----:B------:R-:W-:-:S04]  /*14d20*/  MOV R3, 0x0 ;  /* 0x0000000000037802 */ /* 0x000fc80000000f00 */
[----:B--2---:R-:W-:Y:S05]  /*14d30*/  RET.REL.NODEC R2 `(_ZN7cutlass13device_kernelIN5flash19enable_sm80_to_sm89INS1_16FlashAttnFwdSm80INS1_25CollectiveMainloopFwdSm80ILi4ELi1ELb0EN4cute5tupleIJNS5_1CILi128EEENS7_ILi64EEENS7_ILi96EEEEEELi96ENS_6half_tEfNS_4arch4Sm80ELb1ELb0ELb1ELb0ELb1ELb0ELb1ELb0EEENS1_21CollectiveEpilogueFwdINS6_IJS8_SA_S9_EEENS6_IJNS7_ILi1EEESI_SI_EEESC_SE_Li128ELb0ELb1ELb0ELb0EEENS1_30DynamicPersistentTileSchedulerILi128ELi128ELb0ELb1ELb0EEEEEEEEEvNT_6ParamsE) ;  /* 0xfffeb2c002007950 */ /* 0x004fea0003c3ffff */
.L_x_694:
        /* <DEDUP_REMOVED lines=12> */
.L_x_864:


//--------------------- .text._ZN7cutlass13device_kernelIN5flash19enable_sm80_to_sm89INS1_16FlashAttnFwdSm80INS1_25CollectiveMainloopFwdSm80ILi4ELi1ELb0EN4cute5tupleIJNS5_1CILi128EEENS7_ILi64EEENS7_ILi96EEEEEELi96ENS_6half_tEfNS_4arch4Sm80ELb1ELb0ELb1ELb1ELb1ELb0ELb1ELb0EEENS1_21CollectiveEpilogueFwdINS6_IJS8_SA_S9_EEENS6_IJNS7_ILi1EEESI_SI_EEESC_SE_Li128ELb1ELb1ELb0ELb0EEENS1_19SingleTileSchedulerILb1ELb0ELb1ELi128EEEEEEEEEvNT_6ParamsE --------------------------
	.section	.text._ZN7cutlass13device_kernelIN5flash19enable_sm80_to_sm89INS1_16FlashAttnFwdSm80INS1_25CollectiveMainloopFwdSm80ILi4ELi1ELb0EN4cute5tupleIJNS5_1CILi128EEENS7_ILi64EEENS7_ILi96EEEEEELi96ENS_6half_tEfNS_4arch4Sm80ELb1ELb0ELb1ELb1ELb1ELb0ELb1ELb0EEENS1_21CollectiveEpilogueFwdINS6_IJS8_SA_S9_EEENS6_IJNS7_ILi1EEESI_SI_EEESC_SE_Li128ELb1ELb1ELb0ELb0EEENS1_19SingleTileSchedulerILb1ELb0ELb1ELi128EEEEEEEEEvNT_6ParamsE,"ax",@progbits
	.sectioninfo	@"SHI_REGISTERS=255"
	.align	128
.text._ZN7cutlass13device_kernelIN5flash19enable_sm80_to_sm89INS1_16FlashAttnFwdSm80INS1_25CollectiveMainloopFwdSm80ILi4ELi1ELb0EN4cute5tupleIJNS5_1CILi128EEENS7_ILi64EEENS7_ILi96EEEEEELi96ENS_6half_tEfNS_4arch4Sm80ELb1ELb0ELb1ELb1ELb1ELb0ELb1ELb0EEENS1_21CollectiveEpilogueFwdINS6_IJS8_SA_S9_EEENS6_IJNS7_ILi1EEESI_SI_EEESC_SE_Li128ELb1ELb1ELb0ELb0EEENS1_19SingleTileSchedulerILb1ELb0ELb1ELi128EEEEEEEEEvNT_6ParamsE:
        .type           _ZN7cutlass13device_kernelIN5flash19enable_sm80_to_sm89INS1_16FlashAttnFwdSm80INS1_25CollectiveMainloopFwdSm80ILi4ELi1ELb0EN4cute5tupleIJNS5_1CILi128EEENS7_ILi64EEENS7_ILi96EEEEEELi96ENS_6half_tEfNS_4arch4Sm80ELb1ELb0ELb1ELb1ELb1ELb0ELb1ELb0EEENS1_21CollectiveEpilogueFwdINS6_IJS8_SA_S9_EEENS6_IJNS7_ILi1EEESI_SI_EEESC_SE_Li128ELb1ELb1ELb0ELb0EEENS1_19SingleTileSchedulerILb1ELb0ELb1ELi128EEEEEEEEEvNT_6ParamsE,@function
        .size           _ZN7cutlass13device_kernelIN5flash19enable_sm80_to_sm89INS1_16FlashAttnFwdSm80INS1_25CollectiveMainloopFwdSm80ILi4ELi1ELb0EN4cute5tupleIJNS5_1CILi128EEENS7_ILi64EEENS7_ILi96EEEEEELi96ENS_6half_tEfNS_4arch4Sm80ELb1ELb0ELb1ELb1ELb1ELb0ELb1ELb0EEENS1_21CollectiveEpilogueFwdINS6_IJS8_SA_S9_EEENS6_IJNS7_ILi1EEESI_SI_EEESC_SE_Li128ELb1ELb1ELb0ELb0EEENS1_19SingleTileSchedulerILb1ELb0ELb1ELi128EEEEEEEEEvNT_6ParamsE,(.L_x_867 - _ZN7cutlass13device_kernelIN5flash19enable_sm80_to_sm89INS1_16FlashAttnFwdSm80INS1_25CollectiveMainloopFwdSm80ILi4ELi1ELb0EN4cute5tupleIJNS5_1CILi128EEENS7_ILi64EEENS7_ILi96EEEEEELi96ENS_6half_tEfNS_4arch4Sm80ELb1ELb0ELb1ELb1ELb1ELb0ELb1ELb0EEENS1_21CollectiveEpilogueFwdINS6_IJS8_SA_S9_EEENS6_IJNS7_ILi1EEESI_SI_EEESC_SE_Li128ELb1ELb1ELb0ELb0EEENS1_19SingleTileSchedulerILb1ELb0ELb1ELi128EEEEEEEEEvNT_6ParamsE)
        .other          _ZN7cutlass13device_kernelIN5flash19enable_sm80_to_sm89INS1_16FlashAttnFwdSm80INS1_25CollectiveMainloopFwdSm80ILi4ELi1ELb0EN4cute5tupleIJNS5_1CILi128EEENS7_ILi64EEENS7_ILi96EEEEEELi96ENS_6half_tEfNS_4arch4Sm80ELb1ELb0ELb1ELb1ELb1ELb0ELb1ELb0EEENS1_21CollectiveEpilogueFwdINS6_IJS8_SA_S9_EEENS6_IJNS7_ILi1EEESI_SI_EEESC_SE_Li128ELb1ELb1ELb0ELb0EEENS1_19SingleTileSchedulerILb1ELb0ELb1ELi128EEEEEEEEEvNT_6ParamsE,@"STO_CUDA_ENTRY STV_DEFAULT"
_ZN7cutlass13device_kernelIN5flash19enable_sm80_to_sm89INS1_16FlashAttnFwdSm80INS1_25CollectiveMainloopFwdSm80ILi4ELi1ELb0EN4cute5tupleIJNS5_1CILi128EEENS7_ILi64EEENS7_ILi96EEEEEELi96ENS_6half_tEfNS_4arch4Sm80ELb1ELb0ELb1ELb1ELb1ELb0ELb1ELb0EEENS1_21CollectiveEpilogueFwdINS6_IJS8_SA_S9_EEENS6_IJNS7_ILi1EEESI_SI_EEESC_SE_Li128ELb1ELb1ELb0ELb0EEENS1_19SingleTileSchedulerILb1ELb0ELb1ELi128EEEEEEEEEvNT_6ParamsE:
[----:B------:R-:W-:Y:S02]  /*0000*/  MOV R1, c[0x0][0x28] ;  /* 0x00000a0000017a02 */ /* 0x000fe40000000f00 */
[----:B------:R-:W1:Y:S01]  /*0010*/  S2R R169, SR_TID.X ;  /* 0x0000000000a97919 */ /* 0x000e620000002100 */
[----:B------:R-:W2:Y:S01]  /*0020*/  S2UR UR13, SR_CTAID.Z ;  /* 0x00000000000d79c3 */ /* 0x000ea20000002700 */
[----:B------:R-:W-:Y:S01]  /*0030*/  UMOV UR17, 0x4 ;  /* 0x0000000400117882 */ /* 0x000fe20000000000 */
[----:B------:R-:W-:Y:S01]  /*0040*/  IADD3 R1, R1, -0x68, RZ ;  /* 0xffffff9801017810 */ /* 0x000fe20007ffe0ff */
[----:B------:R-:W-:Y:S02]  /*0050*/  ULDC.64 UR4, c[0x0][0x568] ;  /* 0x00015a0000047ab9 */ /* 0x000fe40000000a00 */
[----:B------:R-:W-:-:S03]  /*0060*/  ULDC.64 UR14, c[0x0][0x118] ;  /* 0x00004600000e7ab9 */ /* 0x000fc60000000a00 */
[----:B------:R-:W3:Y:S01]  /*0070*/  S2UR UR10, SR_CTAID.X ;  /* 0x00000000000a79c3 */ /* 0x000ee20000002500 */
[----:B-1----:R-:W-:Y:S01]  /*0080*/  SHF.R.U32.HI R0, RZ, 0x5, R169 ;  /* 0x00000005ff007819 */ /* 0x002fe200000116a9 */
[----:B--2---:R-:W-:-:S05]  /*0090*/  UIMAD.WIDE UR4, UR13, UR17, UR4 ;  /* 0x000000110d0472a5 */ /* 0x004fca000f8e0204 */
[----:B------:R-:W1:Y:S02]  /*00a0*/  SHFL.IDX PT, R0, R0, RZ, 0x1f ;  /* 0x00001fff00007589 */ /* 0x000e6400000e0000 */
[----:B-1----:R-:W-:-:S13]  /*00b0*/  ISETP.NE.AND P0, PT, R0, RZ, PT ;  /* 0x000000ff0000720c */ /* 0x002fda0003f05270 */
[----:B---3--:R-:W-:Y:S05]  /*00c0*/  @!P0 BRA `(.L_x_695) ;  /* 0x000001c000008947 */ /* 0x008fea0003800000 */
[----:B------:R-:W-:-:S04]  /*00d0*/  ISETP.NE.U32.AND P0, PT, RZ, c[0x0][0x568], PT ;  /* 0x00015a00ff007a0c */ /* 0x000fc80003f05070 */
[----:B------:R-:W-:-:S13]  /*00e0*/  ISETP.NE.AND.EX P0, PT, RZ, c[0x0][0x56c], PT, P0 ;  /* 0x00015b00ff007a0c */ /* 0x000fda0003f05300 */
[----:B------:R-:W-:Y:S05]  /*00f0*/  @!P0 BRA `(.L_x_696) ;  /* 0x0000005000008947 */ /* 0x000fea0003800000 */
[----:B------:R-:W-:Y:S02]  /*0100*/  MOV R2, UR4 ;  /* 0x0000000400027c02 */ /* 0x000fe40008000f00 */
[----:B------:R-:W-:-:S05]  /*0110*/  MOV R3, UR5 ;  /* 0x0000000500037c02 */ /* 0x000fca0008000f00 */
[----:B------:R-:W2:Y:S02]  /*0120*/  LDG.E R0, [R2.64] ;  /* 0x0000000e02007981 */ /* 0x000ea4000c1e1900 */
[----:B--2---:R1:W2:Y:S02]  /*0130*/  R2UR UR5, R0 ;  /* 0x00000000000573c2 */ /* 0x0042a400000e0000 */
[----:B-12---:R-:W-:Y:S05]  /*0140*/  BRA `(.L_x_697) ;  /* 0x000000e000007947 */ /* 0x006fea0003800000 */
.L_x_696:
[----:B------:R-:W-:-:S04]  /*0150*/  ISETP.NE.U32.AND P0, PT, RZ, c[0x0][0x560], PT ;  /* 0x00015800ff007a0c */ /* 0x000fc80003f05070 */
[----:B------:R-:W-:-:S13]  /*0160*/  ISETP.NE.AND.EX P0, PT, RZ, c[0x0][0x564], PT, P0 ;  /* 0x00015900ff007a0c */ /* 0x000fda0003f05300 */
[----:B------:R-:W-:Y:S05]  /*0170*/  @!P0 BRA `(.L_x_698) ;  /* 0x000000a000008947 */ /* 0x000fea0003800000 */
[----:B------:R-:W-:Y:S02]  /*0180*/  ULDC.64 UR4, c[0x0][0x560] ;  /* 0x0001580000047ab9 */ /* 0x000fe40000000a00 */
[----:B------:R-:W-:-:S06]  /*0190*/  UIMAD.WIDE UR4, UR13, UR17, UR4 ;  /* 0x000000110d0472a5 */ /* 0x000fcc000f8e0204 */
[----:B------:R-:W-:Y:S02]  /*01a0*/  MOV R2, UR4 ;  /* 0x0000000400027c02 */ /* 0x000fe40008000f00 */
[----:B------:R-:W-:-:S05]  /*01b0*/  MOV R3, UR5 ;  /* 0x0000000500037c02 */ /* 0x000fca0008000f00 */
[----:B------:R1:W2:Y:S04]  /*01c0*/  LDG.E R0, [R2.64] ;  /* 0x0000000e02007981 */ /* 0x0002a8000c1e1900 */
[----:B-1----:R-:W3:Y:S01]  /*01d0*/  LDG.E R2, [R2.64+0x4] ;  /* 0x0000040e02027981 */ /* 0x002ee2000c1e1900 */
[----:B--2---:R-:W1:Y:S08]  /*01e0*/  R2UR UR4, R0 ;  /* 0x00000000000473c2 */ /* 0x004e7000000e0000 */
[----:B---3--:R-:W1:Y:S02]  /*01f0*/  R2UR UR5, R2 ;  /* 0x00000000020573c2 */ /* 0x008e6400000e0000 */
[----:B-1----:R-:W-:Y:S01]  /*0200*/  UIADD3 UR5, -UR4, UR5, URZ ;  /* 0x0000000504057290 */ /* 0x002fe2000fffe13f */
[----:B------:R-:W-:Y:S05]  /*0210*/  BRA `(.L_x_697) ;  /* 0x0000001000007947 */ /* 0x000fea0003800000 */
.L_x_698:
[----:B------:R-:W-:Y:S02]  /*0220*/  ULDC UR5, c[0x0][0x54c] ;  /* 0x0001530000057ab9 */ /* 0x000fe40000000800 */
.L_x_697:
[----:B------:R-:W-:Y:S02]  /*0230*/  ULDC UR4, c[0x0][0x548] ;  /* 0x0001520000047ab9 */ /* 0x000fe40000000800 */
[----:B------:R-:W-:-:S02]  /*0240*/  USHF.L.U32 UR10, UR10, 0x7, URZ ;  /* 0x000000070a0a7899 */ /* 0x000fc4000800063f */
[----:B------:R-:W-:-:S04]  /*0250*/  UIMAD UR4, UR5, UR4, URZ ;  /* 0x00000004050472a4 */ /* 0x000fc8000f8e023f */
[----:B------:R-:W-:-:S04]  /*0260*/  UISETP.GE.AND UP0, UPT, UR10, UR4, UPT ;  /* 0x000000040a00728c */ /* 0x000fc8000bf06270 */
[----:B------:R-:W-:Y:S01]  /*0270*/  USEL UR13, UR13, 0xffffffff, !UP0 ;  /* 0xffffffff0d0d7887 */ /* 0x000fe2000c000000 */
[----:B------:R-:W-:Y:S05]  /*0280*/  BRA `(.L_x_699) ;  /* 0x000001b000007947 */ /* 0x000fea0003800000 */
.L_x_695:
        /* <DEDUP_REMOVED lines=8> */
.L_x_700:
        /* <DEDUP_REMOVED lines=13> */
.L_x_702:
[----:B------:R-:W-:Y:S02]  /*03e0*/  ULDC UR5, c[0x0][0x54c] ;  /* 0x0001530000057ab9 */ /* 0x000fe40000000800 */
.L_x_701:
[----:B------:R-:W-:Y:S02]  /*03f0*/  ULDC UR4, c[0x0][0x548] ;  /* 0x0001520000047ab9 */ /* 0x000fe40000000800 */
[----:B------:R-:W-:-:S02]  /*0400*/  USHF.L.U32 UR10, UR10, 0x7, URZ ;  /* 0x000000070a0a7899 */ /* 0x000fc4000800063f */
[----:B------:R-:W-:-:S04]  /*0410*/  UIMAD UR4, UR5, UR4, URZ ;  /* 0x00000004050472a4 */ /* 0x000fc8000f8e023f */
[----:B------:R-:W-:-:S04]  /*0420*/  UISETP.GE.AND UP0, UPT, UR10, UR4, UPT ;  /* 0x000000040a00728c */ /* 0x000fc8000bf06270 */
[----:B------:R-:W-:-:S06]  /*0430*/  USEL UR13, UR13, 0xffffffff, !UP0 ;  /* 0xffffffff0d0d7887 */ /* 0x000fcc000c000000 */
.L_x_699:
[----:B------:R-:W-:-:S13]  /*0440*/  ISETP.LE.AND P0, PT, RZ, UR13, PT ;  /* 0x0000000dff007c0c */ /* 0x000fda000bf03270 */
[----:B------:R-:W-:Y:S05]  /*0450*/  @!P0 EXIT ;  /* 0x000000000000894d */ /* 0x000fea0003800000 */
[----:B------:R-:W-:Y:S02]  /*0460*/  ULDC.64 UR8, c[0x0][0x370] ;  /* 0x0000dc0000087ab9 */ /* 0x000fe40000000a00 */
[----:B------:R-:W-:Y:S02]  /*0470*/  UISETP.NE.U32.AND UP1, UPT, URZ, UR8, UPT ;  /* 0x000000083f00728c */ /* 0x000fe4000bf25070 */
[----:B------:R-:W-:Y:S02]  /*0480*/  ULDC.64 UR4, c[0x0][0x360] ;  /* 0x0000d80000047ab9 */ /* 0x000fe40000000a00 */
[----:B------:R-:W-:Y:S02]  /*0490*/  UISETP.NE.U32.AND UP0, UPT, URZ, UR4, UPT ;  /* 0x000000043f00728c */ /* 0x000fe4000bf05070 */
[----:B------:R-:W-:Y:S02]  /*04a0*/  ULDC.64 UR6, c[0x0][0x348] ;  /* 0x0000d20000067ab9 */ /* 0x000fe40000000a00 */
[----:B------:R-:W-:-:S02]  /*04b0*/  UISETP.NE.AND.EX UP1, UPT, URZ, UR9, UPT, UP1 ;  /* 0x000000093f00728c */ /* 0x000fc4000bf25310 */
[----:B------:R-:W-:Y:S02]  /*04c0*/  UISETP.NE.U32.AND UP2, UPT, URZ, UR6, UPT ;  /* 0x000000063f00728c */ /* 0x000fe4000bf45070 */
[----:B------:R-:W-:Y:S02]  /*04d0*/  UISETP.NE.AND.EX UP0, UPT, URZ, UR5, UPT, UP0 ;  /* 0x000000053f00728c */ /* 0x000fe4000bf05300 */
[----:B------:R-:W-:Y:S01]  /*04e0*/  UISETP.NE.AND.EX UP2, UPT, URZ, UR7, UPT, UP2 ;  /* 0x000000073f00728c */ /* 0x000fe2000bf45320 */
[----:B------:R-:W-:Y:S01]  /*04f0*/  PLOP3.LUT P2, PT, PT, PT, UP1, 0x80, 0x0 ;  /* 0x000000000000781c */ /* 0x000fe20003f4f018 */
[----:B------:R-:W-:Y:S02]  /*0500*/  ULDC.64 UR8, c[0x0][0x370] ;  /* 0x0000dc0000087ab9 */ /* 0x000fe40000000a00 */
[----:B------:R-:W-:Y:S01]  /*0510*/  ULDC.64 UR6, c[0x0][0x348] ;  /* 0x0000d20000067ab9 */ /* 0x000fe20000000a00 */
[----:B------:R-:W-:Y:S01]  /*0520*/  PLOP3.LUT P0, PT, PT, PT, UP0, 0x80, 0x0 ;  /* 0x000000000000781c */ /* 0x000fe20003f0f008 */
[----:B------:R-:W-:Y:S01]  /*0530*/  ULDC.64 UR4, c[0x0][0x360] ;  /* 0x0000d80000047ab9 */ /* 0x000fe20000000a00 */
[----:B------:R-:W-:Y:S01]  /*0540*/  PLOP3.LUT P1, PT, PT, PT, UP2, 0x80, 0x0 ;  /* 0x000000000000781c */ /* 0x000fe20003f2f028 */
[----:B------:R-:W-:-:S02]  /*0550*/  @UP1 UIMAD.WIDE UR8, UR13, UR17, UR8 ;  /* 0x000000110d0812a5 */ /* 0x000fc4000f8e0208 */
[----:B------:R-:W-:Y:S02]  /*0560*/  @UP0 UIMAD.WIDE UR4, UR13, UR17, UR4 ;  /* 0x000000110d0402a5 */ /* 0x000fe4000f8e0204 */
[----:B------:R-:W-:Y:S02]  /*0570*/  UIMAD.WIDE UR6, UR13, UR17, UR6 ;  /* 0x000000110d0672a5 */ /* 0x000fe4000f8e0206 */
[----:B------:R-:W-:Y:S02]  /*0580*/  IMAD.U32 R3, RZ, RZ, UR9 ;  /* 0x00000009ff037e24 */ /* 0x000fe4000f8e00ff */
[----:B------:R-:W-:Y:S01]  /*0590*/  IMAD.U32 R2, RZ, RZ, UR8 ;  /* 0x00000008ff027e24 */ /* 0x000fe2000f8e00ff */
[----:B------:R-:W-:Y:S01]  /*05a0*/  MOV R4, UR4 ;  /* 0x0000000400047c02 */ /* 0x000fe20008000f00 */
[----:B------:R-:W-:Y:S01]  /*05b0*/  IMAD.U32 R5, RZ, RZ, UR5 ;  /* 0x00000005ff057e24 */ /* 0x000fe2000f8e00ff */
[----:B------:R-:W-:Y:S01]  /*05c0*/  MOV R6, UR6 ;  /* 0x0000000600067c02 */ /* 0x000fe20008000f00 */
[----:B------:R-:W-:Y:S01]  /*05d0*/  IMAD.U32 R7, RZ, RZ, UR7 ;  /* 0x00000007ff077e24 */ /* 0x000fe2000f8e00ff */
[----:B------:R1:W2:Y:S04]  /*05e0*/  @P2 LDG.E R3, [R2.64] ;  /* 0x0000000e02032981 */ /* 0x0002a8000c1e1900 */
[----:B------:R-:W3:Y:S04]  /*05f0*/  @P0 LDG.E R0, [R4.64] ;  /* 0x0000000e04000981 */ /* 0x000ee8000c1e1900 */
[----:B-1----:R-:W4:Y:S01]  /*0600*/  @P1 LDG.E R2, [R6.64] ;  /* 0x0000000e06021981 */ /* 0x002f22000c1e1900 */
[----:B------:R-:W1:Y:S01]  /*0610*/  S2UR UR9, SR_CTAID.Y ;  /* 0x00000000000979c3 */ /* 0x000e620000002600 */
[----:B------:R-:W-:-:S02]  /*0620*/  UMOV UR11, URZ ;  /* 0x0000003f000b7c82 */ /* 0x000fc40008000000 */
[----:B------:R-:W-:Y:S02]  /*0630*/  ULDC UR12, c[0x0][0x168] ;  /* 0x00005a00000c7ab9 */ /* 0x000fe40000000800 */
[----:B------:R-:W-:Y:S02]  /*0640*/  UMOV UR16, URZ ;  /* 0x0000003f00107c82 */ /* 0x000fe40008000000 */
[----:B------:R-:W-:Y:S02]  /*0650*/  ULDC UR4, c[0x0][0x2ac] ;  /* 0x0000ab0000047ab9 */ /* 0x000fe40000000800 */
[----:B------:R-:W-:Y:S02]  /*0660*/  ULDC UR7, c[0x0][0x1d0] ;  /* 0x0000740000077ab9 */ /* 0x000fe40000000800 */
[----:B------:R-:W-:Y:S02]  /*0670*/  UIMAD UR7, UR4, UR7, URZ ;  /* 0x00000007040772a4 */ /* 0x000fe4000f8e023f */
[----:B-1----:R-:W-:Y:S01]  /*0680*/  USHF.R.S32.HI UR8, URZ, 0x1f, UR9 ;  /* 0x0000001f3f087899 */ /* 0x002fe20008011409 */
[----:B--2---:R1:W2:Y:S08]  /*0690*/  @P2 R2UR UR11, R3 ;  /* 0x00000000030b23c2 */ /* 0x0042b000000e0000 */
[----:B---3--:R1:W3:Y:S08]  /*06a0*/  @P0 R2UR UR12, R0 ;  /* 0x00000000000c03c2 */ /* 0x0082f000000e0000 */
[----:B----4-:R1:W4:Y:S02]  /*06b0*/  @P1 R2UR UR16, R2 ;  /* 0x00000000021013c2 */ /* 0x01032400000e0000 */
[----:B-1--4-:R-:W-:Y:S05]  /*06c0*/  @P0 BRA `(.L_x_703) ;  /* 0x0000006000000947 */ /* 0x012fea0003800000 */
[----:B--2---:R-:W-:Y:S05]  /*06d0*/  @!P1 BRA `(.L_x_703) ;  /* 0x0000005000009947 */ /* 0x004fea0003800000 */
[----:B------:R-:W2:Y:S04]  /*06e0*/  LDG.E R2, [R6.64] ;  /* 0x0000000e06027981 */ /* 0x000ea8000c1e1900 */
[----:B------:R-:W4:Y:S01]  /*06f0*/  LDG.E R0, [R6.64+0x4] ;  /* 0x0000040e06007981 */ /* 0x000f22000c1e1900 */
[----:B--23--:R-:W1:Y:S08]  /*0700*/  R2UR UR12, R2 ;  /* 0x00000000020c73c2 */ /* 0x00ce7000000e0000 */
[----:B----4-:R-:W1:Y:S02]  /*0710*/  R2UR UR4, R0 ;  /* 0x00000000000473c2 */ /* 0x010e6400000e0000 */
[----:B-1----:R-:W-:-:S06]  /*0720*/  UIADD3 UR12, -UR12, UR4, URZ ;  /* 0x000000040c0c7290 */ /* 0x002fcc000fffe13f */
.L_x_703:
[----:B--2---:R-:W-:-:S04]  /*0730*/  ISETP.NE.U32.AND P0, PT, RZ, c[0x0][0x368], PT ;  /* 0x0000da00ff007a0c */ /* 0x004fc80003f05070 */
[----:B------:R-:W-:-:S13]  /*0740*/  ISETP.NE.AND.EX P0, PT, RZ, c[0x0][0x36c], PT, P0 ;  /* 0x0000db00ff007a0c */ /* 0x000fda0003f05300 */
[----:B------:R-:W-:Y:S05]  /*0750*/  @!P0 BRA `(.L_x_704) ;  /* 0x0000007000008947 */ /* 0x000fea0003800000 */
[----:B------:R-:W-:Y:S02]  /*0760*/  ULDC.64 UR4, c[0x0][0x368] ;  /* 0x0000da0000047ab9 */ /* 0x000fe40000000a00 */
[----:B------:R-:W-:-:S06]  /*0770*/  UIMAD.WIDE UR4, UR13, UR17, UR4 ;  /* 0x000000110d0472a5 */ /* 0x000fcc000f8e0204 */
[----:B------:R-:W-:Y:S02]  /*0780*/  MOV R2, UR4 ;  /* 0x0000000400027c02 */ /* 0x000fe40008000f00 */
[----:B------:R-:W-:-:S05]  /*0790*/  MOV R3, UR5 ;  /* 0x0000000500037c02 */ /* 0x000fca0008000f00 */
[----:B------:R-:W2:Y:S02]  /*07a0*/  LDG.E R0, [R2.64] ;  /* 0x0000000e02007981 */ /* 0x000ea4000c1e1900 */
[----:B--2---:R1:W2:Y:S02]  /*07b0*/  R2UR UR7, R0 ;  /* 0x00000000000773c2 */ /* 0x0042a400000e0000 */
[----:B-12---:R-:W-:Y:S05]  /*07c0*/  BRA `(.L_x_705) ;  /* 0x000000c000007947 */ /* 0x006fea0003800000 */
.L_x_704:
[----:B------:R-:W-:-:S04]  /*07d0*/  ISETP.NE.U32.AND P0, PT, RZ, c[0x0][0x350], PT ;  /* 0x0000d400ff007a0c */ /* 0x000fc80003f05070 */
[----:B------:R-:W-:-:S13]  /*07e0*/  ISETP.NE.AND.EX P0, PT, RZ, c[0x0][0x354], PT, P0 ;  /* 0x0000d500ff007a0c */ /* 0x000fda0003f05300 */
[----:B------:R-:W-:Y:S05]  /*07f0*/  @!P0 BRA `(.L_x_705) ;  /* 0x0000009000008947 */ /* 0x000fea0003800000 */
[----:B------:R-:W-:Y:S02]  /*0800*/  ULDC.64 UR4, c[0x0][0x350] ;  /* 0x0000d40000047ab9 */ /* 0x000fe40000000a00 */
[----:B------:R-:W-:-:S06]  /*0810*/  UIMAD.WIDE UR4, UR13, UR17, UR4 ;  /* 0x000000110d0472a5 */ /* 0x000fcc000f8e0204 */
[----:B------:R-:W-:Y:S02]  /*0820*/  MOV R2, UR4 ;  /* 0x0000000400027c02 */ /* 0x000fe40008000f00 */
[----:B------:R-:W-:-:S05]  /*0830*/  MOV R3, UR5 ;  /* 0x0000000500037c02 */ /* 0x000fca0008000f00 */
[----:B------:R-:W2:Y:S04]  /*0840*/  LDG.E R4, [R2.64] ;  /* 0x0000000e02047981 */ /* 0x000ea8000c1e1900 */
[----:B------:R-:W4:Y:S01]  /*0850*/  LDG.E R0, [R2.64+0x4] ;  /* 0x0000040e02007981 */ /* 0x000f22000c1e1900 */
[----:B--2---:R-:W1:Y:S08]  /*0860*/  R2UR UR4, R4 ;  /* 0x00000000040473c2 */ /* 0x004e7000000e0000 */
[----:B----4-:R-:W1:Y:S02]  /*0870*/  R2UR UR7, R0 ;  /* 0x00000000000773c2 */ /* 0x010e6400000e0000 */
[----:B-1----:R-:W-:-:S06]  /*0880*/  UIADD3 UR7, -UR4, UR7, URZ ;  /* 0x0000000704077290 */ /* 0x002fcc000fffe13f */
.L_x_705:
[----:B------:R-:W-:Y:S01]  /*0890*/  ULDC UR4, c[0x0][0x2c4] ;  /* 0x0000b10000047ab9 */ /* 0x000fe20000000800 */
[----:B------:R-:W-:Y:S01]  /*08a0*/  PLOP3.LUT P4, PT, PT, PT, PT, 0x80, 0x0 ;  /* 0x000000000000781c */ /* 0x000fe20003f8f070 */
[----:B------:R-:W-:Y:S01]  /*08b0*/  UISETP.NE.AND UP1, UPT, UR4, 0x1, UPT ;  /* 0x000000010400788c */ /* 0x000fe2000bf25270 */
[----:B------:R-:W-:Y:S01]  /*08c0*/  CS2R R94, SRZ ;  /* 0x00000000005e7805 */ /* 0x000fe2000001ff00 */
[----:B------:R-:W-:Y:S01]  /*08d0*/  UIADD3 UR7, -UR11, UR7, URZ ;  /* 0x000000070b077290 */ /* 0x000fe2000fffe13f */
[----:B------:R-:W-:Y:S01]  /*08e0*/  CS2R R92, SRZ ;  /* 0x00000000005c7805 */ /* 0x000fe2000001ff00 */
[----:B------:R-:W-:Y:S01]  /*08f0*/  ULDC.64 UR4, c[0x0][0x2c8] ;  /* 0x0000b20000047ab9 */ /* 0x000fe20000000a00 */
[----:B------:R-:W-:Y:S01]  /*0900*/  CS2R R98, SRZ ;  /* 0x0000000000627805 */ /* 0x000fe2000001ff00 */
[----:B---3--:R-:W-:Y:S01]  /*0910*/  UIADD3 UR6, UR7, 0x40, -UR12 ;  /* 0x0000004007067890 */ /* 0x008fe2000fffe80c */
[----:B------:R-:W-:Y:S01]  /*0920*/  CS2R R96, SRZ ;  /* 0x0000000000607805 */ /* 0x000fe2000001ff00 */
[----:B------:R-:W-:Y:S01]  /*0930*/  CS2R R90, SRZ ;  /* 0x00000000005a7805 */ /* 0x000fe2000001ff00 */
[----:B------:R-:W-:Y:S01]  /*0940*/  CS2R R88, SRZ ;  /* 0x0000000000587805 */ /* 0x000fe2000001ff00 */
[----:B------:R-:W-:Y:S01]  /*0950*/  IMAD.MOV.U32 R11, RZ, RZ, RZ ;  /* 0x000000ffff0b7224 */ /* 0x000fe200078e00ff */
[----:B------:R-:W-:Y:S01]  /*0960*/  @UP1 UIADD3 UR18, UR10, 0x7f, URZ ;  /* 0x0000007f0a121890 */ /* 0x000fe2000fffe03f */
[----:B------:R-:W-:Y:S01]  /*0970*/  IMAD.MOV.U32 R86, RZ, RZ, RZ ;  /* 0x000000ffff567224 */ /* 0x000fe200078e00ff */
[----:B------:R-:W-:Y:S01]  /*0980*/  MOV R12, RZ ;  /* 0x000000ff000c7202 */ /* 0x000fe20000000f00 */
[----:B------:R-:W-:Y:S01]  /*0990*/  IMAD.MOV.U32 R84, RZ, RZ, RZ ;  /* 0x000000ffff547224 */ /* 0x000fe200078e00ff */
[----:B------:R-:W-:Y:S01]  /*09a0*/  UIMAD.WIDE.U32 UR18, UR18, UR4, URZ ;  /* 0x00000004121272a5 */ /* 0x000fe2000f8e003f */
[----:B------:R-:W-:Y:S01]  /*09b0*/  CS2R R14, SRZ ;  /* 0x00000000000e7805 */ /* 0x000fe2000001ff00 */
[----:B------:R-:W-:Y:S01]  /*09c0*/  UIADD3 UR4, UR10, 0x7f, URZ ;  /* 0x0000007f0a047890 */ /* 0x000fe2000fffe03f */
[----:B------:R-:W-:Y:S01]  /*09d0*/  MOV R78, RZ ;  /* 0x000000ff004e7202 */ /* 0x000fe20000000f00 */
[----:B------:R-:W-:Y:S01]  /*09e0*/  @UP1 USHF.R.U32.HI UR4, URZ, UR5, UR19 ;  /* 0x000000053f041299 */ /* 0x000fe20008011613 */
[----:B------:R-:W-:Y:S01]  /*09f0*/  IMAD.MOV.U32 R76, RZ, RZ, RZ ;  /* 0x000000ffff4c7224 */ /* 0x000fe200078e00ff */
[----:B------:R-:W-:Y:S01]  /*0a00*/  UIADD3 UR5, UR7, 0x3f, URZ ;  /* 0x0000003f07057890 */ /* 0x000fe2000fffe03f */
[----:B------:R-:W-:Y:S01]  /*0a10*/  CS2R R16, SRZ ;  /* 0x0000000000107805 */ /* 0x000fe2000001ff00 */
[----:B------:R-:W-:Y:S01]  /*0a20*/  UIADD3 UR6, UR6, UR4, URZ ;  /* 0x0000000406067290 */ /* 0x000fe2000fffe03f */
[----:B------:R-:W-:Y:S01]  /*0a30*/  MOV R82, RZ ;  /* 0x000000ff00527202 */ /* 0x000fe20000000f00 */
[----:B------:R-:W-:Y:S01]  /*0a40*/  USHF.R.S32.HI UR18, URZ, 0x1f, UR5 ;  /* 0x0000001f3f127899 */ /* 0x000fe20008011405 */
[----:B------:R-:W-:Y:S01]  /*0a50*/  IMAD.MOV.U32 R80, RZ, RZ, RZ ;  /* 0x000000ffff507224 */ /* 0x000fe200078e00ff */
[----:B------:R-:W-:Y:S01]  /*0a60*/  USHF.R.S32.HI UR4, URZ, 0x1f, UR6 ;  /* 0x0000001f3f047899 */ /* 0x000fe20008011406 */
[----:B------:R-:W-:Y:S01]  /*0a70*/  MOV R18, RZ ;  /* 0x000000ff00127202 */ /* 0x000fe20000000f00 */
[----:B------:R-:W-:Y:S01]  /*0a80*/  ULEA.HI UR18, UR18, UR5, URZ, 0x6 ;  /* 0x0000000512127291 */ /* 0x000fe2000f8f303f */
[----:B------:R-:W-:Y:S01]  /*0a90*/  IMAD.MOV.U32 R74, RZ, RZ, RZ ;  /* 0x000000ffff4a7224 */ /* 0x000fe200078e00ff */
[----:B------:R-:W-:Y:S01]  /*0aa0*/  ULEA.HI UR4, UR4, UR6, URZ, 0x6 ;  /* 0x0000000604047291 */ /* 0x000fe2000f8f303f */
[----:B------:R-:W-:Y:S01]  /*0ab0*/  CS2R R20, SRZ ;  /* 0x0000000000147805 */ /* 0x000fe2000001ff00 */
[----:B------:R-:W-:Y:S01]  /*0ac0*/  USHF.R.S32.HI UR18, URZ, 0x6, UR18 ;  /* 0x000000063f127899 */ /* 0x000fe20008011412 */
[----:B------:R-:W-:Y:S01]  /*0ad0*/  MOV R72, RZ ;  /* 0x000000ff00487202 */ /* 0x000fe20000000f00 */
[----:B------:R-:W-:Y:S01]  /*0ae0*/  USHF.R.S32.HI UR4, URZ, 0x6, UR4 ;  /* 0x000000063f047899 */ /* 0x000fe20008011404 */
[----:B------:R-:W-:Y:S01]  /*0af0*/  IMAD.MOV.U32 R70, RZ, RZ, RZ ;  /* 0x000000ffff467224 */ /* 0x000fe200078e00ff */
[----:B------:R-:W-:Y:S01]  /*0b00*/  CS2R R22, SRZ ;  /* 0x0000000000167805 */ /* 0x000fe2000001ff00 */
[----:B------:R-:W-:Y:S01]  /*0b10*/  MOV R68, RZ ;  /* 0x000000ff00447202 */ /* 0x000fe20000000f00 */
[----:B------:R-:W-:Y:S01]  /*0b20*/  UISETP.LT.AND UP0, UPT, UR18, UR4, UPT ;  /* 0x000000041200728c */ /* 0x000fe2000bf01270 */
[----:B------:R-:W-:Y:S01]  /*0b30*/  IMAD.MOV.U32 R170, RZ, RZ, RZ ;  /* 0x000000ffffaa7224 */ /* 0x000fe200078e00ff */
[----:B------:R-:W-:Y:S01]  /*0b40*/  CS2R R24, SRZ ;  /* 0x0000000000187805 */ /* 0x000fe2000001ff00 */
[----:B------:R-:W-:Y:S01]  /*0b50*/  MOV R168, RZ ;  /* 0x000000ff00a87202 */ /* 0x000fe20000000f00 */
[----:B------:R-:W-:Y:S01]  /*0b60*/  USEL UR6, UR18, UR4, UP0 ;  /* 0x0000000412067287 */ /* 0x000fe20008000000 */
[----:B------:R-:W-:Y:S01]  /*0b70*/  IMAD.MOV.U32 R174, RZ, RZ, RZ ;  /* 0x000000ffffae7224 */ /* 0x000fe200078e00ff */
[----:B------:R-:W-:Y:S01]  /*0b80*/  CS2R R26, SRZ ;  /* 0x00000000001a7805 */ /* 0x000fe2000001ff00 */
[----:B------:R-:W-:Y:S01]  /*0b90*/  MOV R172, RZ ;  /* 0x000000ff00ac7202 */ /* 0x000fe20000000f00 */
[----:B------:R-:W-:Y:S01]  /*0ba0*/  UISETP.GE.AND UP0, UPT, UR6, 0x1, UPT ;  /* 0x000000010600788c */ /* 0x000fe2000bf06270 */
[----:B------:R-:W-:Y:S01]  /*0bb0*/  CS2R R166, SRZ ;  /* 0x0000000000a67805 */ /* 0x000fe2000001ff00 */
[----:B------:R-:W-:Y:S01]  /*0bc0*/  IMAD.MOV.U32 R164, RZ, RZ, RZ ;  /* 0x000000ffffa47224 */ /* 0x000fe200078e00ff */
[----:B------:R-:W-:Y:S01]  /*0bd0*/  CS2R R28, SRZ ;  /* 0x00000000001c7805 */ /* 0x000fe2000001ff00 */
[----:B------:R-:W-:Y:S01]  /*0be0*/  MOV R162, RZ ;  /* 0x000000ff00a27202 */ /* 0x000fe20000000f00 */
[----:B------:R-:W-:Y:S01]  /*0bf0*/  IMAD.MOV.U32 R160, RZ, RZ, RZ ;  /* 0x000000ffffa07224 */ /* 0x000fe200078e00ff */
[----:B------:R-:W-:Y:S01]  /*0c00*/  PLOP3.LUT P0, PT, PT, PT, UP0, 0x80, 0x0 ;  /* 0x000000000000781c */ /* 0x000fe20003f0f008 */
        /* <DEDUP_REMOVED lines=34> */
[----:B------:R-:W-:Y:S01]  /*0e30*/  MOV R54, RZ ;  /* 0x000000ff00367202 */ /* 0x000fe20000000f00 */
[----:B------:R-:W-:Y:S01]  /*0e40*/  CS2R R52, SRZ ;  /* 0x0000000000347805 */ /* 0x000fe2000001ff00 */
[----:B------:R-:W-:Y:S01]  /*0e50*/  IMAD.MOV.U32 R51, RZ, RZ, RZ ;  /* 0x000000ffff337224 */ /* 0x000fe200078e00ff */
[----:B------:R-:W-:Y:S05]  /*0e60*/  @!P0 BRA `(.L_x_706) ;  /* 0x0000e75000008947 */ /* 0x000fea0003800000 */
[----:B------:R-:W-:Y:S02]  /*0e70*/  ULDC.64 UR4, c[0x0][0x340] ;  /* 0x0000d00000047ab9 */ /* 0x000fe40000000a00 */
[----:B------:R-:W-:-:S04]  /*0e80*/  UISETP.NE.U32.AND UP0, UPT, URZ, UR4, UPT ;  /* 0x000000043f00728c */ /* 0x000fc8000bf05070 */
[----:B------:R-:W-:-:S03]  /*0e90*/  UISETP.NE.AND.EX UP0, UPT, URZ, UR5, UPT, UP0 ;  /* 0x000000053f00728c */ /* 0x000fc6000bf05300 */
[----:B------:R-:W-:-:S03]  /*0ea0*/  ULDC.64 UR4, c[0x0][0x340] ;  /* 0x0000d00000047ab9 */ /* 0x000fc60000000a00 */
[----:B------:R-:W-:-:S05]  /*0eb0*/  PLOP3.LUT P2, PT, PT, PT, UP0, 0x80, 0x0 ;  /* 0x000000000000781c */ /* 0x000fca0003f4f008 */
[----:B------:R-:W-:-:S06]  /*0ec0*/  @UP0 UIMAD.WIDE UR4, UR13, UR17, UR4 ;  /* 0x000000110d0402a5 */ /* 0x000fcc000f8e0204 */
[----:B------:R-:W-:Y:S02]  /*0ed0*/  IMAD.U32 R2, RZ, RZ, UR4 ;  /* 0x00000004ff027e24 */ /* 0x000fe4000f8e00ff */
[----:B------:R-:W-:Y:S01]  /*0ee0*/  IMAD.U32 R3, RZ, RZ, UR5 ;  /* 0x00000005ff037e24 */ /* 0x000fe2000f8e00ff */
[----:B------:R-:W-:Y:S01]  /*0ef0*/  SHF.R.S32.HI R9, RZ, 0x1f, R169 ;  /* 0x0000001fff097819 */ /* 0x000fe200000114a9 */
[----:B------:R-:W-:Y:S02]  /*0f00*/  USHF.R.S32.HI UR17, URZ, 0x1f, UR16 ;  /* 0x0000001f3f117899 */ /* 0x000fe40008011410 */
[----:B------:R-:W-:Y:S01]  /*0f10*/  ULDC.64 UR4, c[0x0][0x178] ;  /* 0x00005e0000047ab9 */ /* 0x000fe20000000a00 */
[----:B------:R1:W2:Y:S01]  /*0f20*/  @P2 LDG.E R8, [R2.64] ;  /* 0x0000000e02082981 */ /* 0x0002a2000c1e1900 */
[----:B------:R-:W-:Y:S01]  /*0f30*/  UIMAD UR17, UR17, UR4, URZ ;  /* 0x00000004111172a4 */ /* 0x000fe2000f8e023f */
[----:B------:R-:W-:Y:S01]  /*0f40*/  PLOP3.LUT P1, PT, PT, PT, UP1, 0x80, 0x0 ;  /* 0x000000000000781c */ /* 0x000fe20003f2f018 */
[----:B------:R-:W-:Y:S01]  /*0f50*/  UIMAD.WIDE.U32 UR18, UR16, UR4, URZ ;  /* 0x00000004101272a5 */ /* 0x000fe2000f8e003f */
[----:B------:R-:W-:Y:S01]  /*0f60*/  PLOP3.LUT P0, PT, PT, PT, UP1, 0x80, 0x0 ;  /* 0x000000000000781c */ /* 0x000fe20003f0f018 */
[----:B------:R-:W-:Y:S01]  /*0f70*/  UIMAD UR17, UR16, UR5, UR17 ;  /* 0x00000005101172a4 */ /* 0x000fe2000f8e0211 */
[CC--:B------:R-:W-:Y:S01]  /*0f80*/  LEA.HI R21, R9.reuse, R169.reuse, RZ, 0x3 ;  /* 0x000000a909157211 */ /* 0x0c0fe200078f18ff */
[----:B------:R-:W-:Y:S01]  /*0f90*/  BSSY B0, `(.L_x_707) ;  /* 0x0000060000007945 */ /* 0x000fe20003800000 */
[----:B------:R-:W-:Y:S01]  /*0fa0*/  ULDC.64 UR4, c[0x0][0x1b8] ;  /* 0x00006e0000047ab9 */ /* 0x000fe20000000a00 */
[CC--:B------:R-:W-:Y:S01]  /*0fb0*/  LEA.HI R20, R9.reuse, R169.reuse, RZ, 0x4 ;  /* 0x000000a909147211 */ /* 0x0c0fe200078f20ff */
[----:B------:R-:W-:Y:S01]  /*0fc0*/  UIADD3 UR19, UR19, UR17, URZ ;  /* 0x0000001113137290 */ /* 0x000fe2000fffe03f */
[----:B------:R-:W-:Y:S01]  /*0fd0*/  SHF.R.S32.HI R19, RZ, 0x3, R21 ;  /* 0x00000003ff137819 */ /* 0x000fe20000011415 */
[----:B------:R-:W-:Y:S01]  /*0fe0*/  USHF.R.S32.HI UR17, URZ, 0x1f, UR13 ;  /* 0x0000001f3f117899 */ /* 0x000fe2000801140d */
[----:B------:R-:W-:Y:S01]  /*0ff0*/  LEA.HI R166, R9, R169, RZ, 0x5 ;  /* 0x000000a909a67211 */ /* 0x000fe200078f28ff */
[----:B------:R-:W-:-:S02]  /*1000*/  UIMAD UR16, UR8, UR4, URZ ;  /* 0x00000004081072a4 */ /* 0x000fc4000f8e023f */
[----:B------:R-:W-:Y:S01]  /*1010*/  USEL UR17, UR17, URZ, !UP2 ;  /* 0x0000003f11117287 */ /* 0x000fe2000d000000 */
[----:B------:R-:W-:Y:S01]  /*1020*/  SHF.R.S32.HI R165, RZ, 0x5, R166 ;  /* 0x00000005ffa57819 */ /* 0x000fe200000114a6 */
[----:B------:R-:W-:Y:S02]  /*1030*/  UIMAD UR16, UR9, UR5, UR16 ;  /* 0x00000005091072a4 */ /* 0x000fe4000f8e0210 */
[----:B------:R-:W-:Y:S02]  /*1040*/  UIMAD.WIDE.U32 UR20, UR9, UR4, UR18 ;  /* 0x00000004091472a5 */ /* 0x000fe4000f8e0012 */
[----:B------:R-:W-:Y:S02]  /*1050*/  USEL UR18, UR13, URZ, !UP2 ;  /* 0x0000003f0d127287 */ /* 0x000fe4000d000000 */
[----:B------:R-:W-:Y:S01]  /*1060*/  ULDC.64 UR4, c[0x0][0x1c0] ;  /* 0x0000700000047ab9 */ /* 0x000fe20000000a00 */
[----:B-1----:R-:W-:Y:S01]  /*1070*/  LEA.HI R2, R9, R169, RZ, 0x2 ;  /* 0x000000a909027211 */ /* 0x002fe200078f10ff */
[----:B------:R-:W-:-:S02]  /*1080*/  UIMAD UR17, UR17, UR4, URZ ;  /* 0x00000004111172a4 */ /* 0x000fc4000f8e023f */
[----:B------:R-:W-:Y:S01]  /*1090*/  UIADD3 UR21, UR21, UR16, URZ ;  /* 0x0000001015157290 */ /* 0x000fe2000fffe03f */
[----:B------:R-:W-:Y:S01]  /*10a0*/  LOP3.LUT R0, R2, 0xfffffffc, RZ, 0xc0, !PT ;  /* 0xfffffffc02007812 */ /* 0x000fe200078ec0ff */
[----:B------:R-:W-:Y:S01]  /*10b0*/  UIMAD UR5, UR18, UR5, UR17 ;  /* 0x00000005120572a4 */ /* 0x000fe2000f8e0211 */
[----:B------:R-:W-:Y:S01]  /*10c0*/  SHF.R.S32.HI R40, RZ, 0x2, R2 ;  /* 0x00000002ff287819 */ /* 0x000fe20000011402 */
[----:B------:R-:W-:Y:S02]  /*10d0*/  UIMAD.WIDE.U32 UR18, UR18, UR4, UR20 ;  /* 0x00000004121272a5 */ /* 0x000fe4000f8e0014 */
[----:B------:R-:W-:Y:S01]  /*10e0*/  IMAD.IADD R101, R169, 0x1, -R0 ;  /* 0x00000001a9657824 */ /* 0x000fe200078e0a00 */
[----:B------:R-:W-:Y:S01]  /*10f0*/  ULDC UR4, c[0x0][0x2c4] ;  /* 0x0000b10000047ab9 */ /* 0x000fe20000000800 */
[----:B------:R-:W-:Y:S01]  /*1100*/  IADD3 R11, R40, UR10, RZ ;  /* 0x0000000a280b7c10 */ /* 0x000fe2000fffe0ff */
[----:B------:R-:W-:Y:S01]  /*1110*/  UIADD3 UR5, UR19, UR5, URZ ;  /* 0x0000000513057290 */ /* 0x000fe2000fffe03f */
[----:B------:R-:W-:Y:S01]  /*1120*/  IMAD R173, R101, 0x20, R40 ;  /* 0x0000002065ad7824 */ /* 0x000fe200078e0228 */
[----:B------:R-:W-:Y:S01]  /*1130*/  UIMAD UR4, UR12, UR4, URZ ;  /* 0x000000040c0472a4 */ /* 0x000fe2000f8e023f */
[----:B------:R-:W-:-:S02]  /*1140*/  IMAD.U32 R5, RZ, RZ, UR19 ;  /* 0x00000013ff057e24 */ /* 0x000fc4000f8e00ff */
[----:B------:R-:W-:Y:S01]  /*1150*/  IMAD.U32 R4, RZ, RZ, UR18 ;  /* 0x00000012ff047e24 */ /* 0x000fe2000f8e00ff */
[----:B------:R-:W-:Y:S01]  /*1160*/  IADD3 R3, R173, UR10, RZ ;  /* 0x0000000aad037c10 */ /* 0x000fe2000fffe0ff */
[----:B------:R-:W-:Y:S01]  /*1170*/  IMAD.U32 R5, RZ, RZ, UR5 ;  /* 0x00000005ff057e24 */ /* 0x000fe2000f8e00ff */
[----:B------:R1:W-:Y:S01]  /*1180*/  STL [R1+0x38], R173 ;  /* 0x000038ad01007387 */ /* 0x0003e20000100800 */
[----:B------:R-:W-:Y:S02]  /*1190*/  IMAD.SHL.U32 R100, R101, 0x8, RZ ;  /* 0x0000000865647824 */ /* 0x000fe400078e00ff */
[----:B------:R-:W-:-:S03]  /*11a0*/  @P1 IMAD.HI.U32 R0, R3, c[0x0][0x2c8], RZ ;  /* 0x0000b20003001a27 */ /* 0x000fc600078e00ff */
[C---:B------:R-:W-:Y:S01]  /*11b0*/  IADD3 R16, R100.reuse, 0x20, RZ ;  /* 0x0000002064107810 */ /* 0x040fe20007ffe0ff */
[----:B------:R-:W-:Y:S01]  /*11c0*/  IMAD.MOV.U32 R2, RZ, RZ, R3 ;  /* 0x000000ffff027224 */ /* 0x000fe200078e0003 */
[----:B------:R-:W-:Y:S02]  /*11d0*/  @P0 SHF.R.U32.HI R2, RZ, c[0x0][0x2cc], R0 ;  /* 0x0000b300ff020a19 */ /* 0x000fe40000011600 */
[C---:B------:R-:W-:Y:S02]  /*11e0*/  IADD3 R41, R100.reuse, 0x40, RZ ;  /* 0x0000004064297810 */ /* 0x040fe40007ffe0ff */
[--C-:B------:R-:W-:Y:S01]  /*11f0*/  SHF.R.S32.HI R0, RZ, 0x1f, R2.reuse ;  /* 0x0000001fff007819 */ /* 0x100fe20000011402 */
[----:B------:R-:W-:Y:S01]  /*1200*/  IMAD.MOV R6, RZ, RZ, -R2 ;  /* 0x000000ffff067224 */ /* 0x000fe200078e0a02 */
[----:B------:R-:W-:Y:S02]  /*1210*/  ISETP.GE.AND P5, PT, R100, c[0x0][0x198], PT ;  /* 0x0000660064007a0c */ /* 0x000fe40003fa6270 */
[----:B------:R-:W-:Y:S01]  /*1220*/  ISETP.GE.AND P4, PT, R16, c[0x0][0x198], PT ;  /* 0x0000660010007a0c */ /* 0x000fe20003f86270 */
[----:B------:R-:W-:-:S02]  /*1230*/  IMAD R0, R0, c[0x0][0x1b0], RZ ;  /* 0x00006c0000007a24 */ /* 0x000fc400078e02ff */
[----:B------:R-:W-:Y:S02]  /*1240*/  IMAD R6, R6, c[0x0][0x2c4], R3 ;  /* 0x0000b10006067a24 */ /* 0x000fe400078e0203 */
[C---:B------:R-:W-:Y:S02]  /*1250*/  IMAD R7, R2.reuse, c[0x0][0x1b4], R0 ;  /* 0x00006d0002077a24 */ /* 0x040fe400078e0200 */
[----:B------:R-:W-:Y:S01]  /*1260*/  IMAD.WIDE.U32 R2, R2, c[0x0][0x1b0], R4 ;  /* 0x00006c0002027a25 */ /* 0x000fe200078e0004 */
[----:B------:R-:W-:Y:S02]  /*1270*/  SHF.R.S32.HI R0, RZ, 0x1f, R6 ;  /* 0x0000001fff007819 */ /* 0x000fe40000011406 */
[----:B------:R-:W-:Y:S01]  /*1280*/  LOP3.LUT R5, R20, 0xfffffff0, RZ, 0xc0, !PT ;  /* 0xfffffff014057812 */ /* 0x000fe200078ec0ff */
[----:B------:R-:W-:Y:S02]  /*1290*/  IMAD.SHL.U32 R4, R19, 0x40, RZ ;  /* 0x0000004013047824 */ /* 0x000fe400078e00ff */
[----:B------:R-:W-:-:S02]  /*12a0*/  IMAD R0, R0, c[0x0][0x1a8], RZ ;  /* 0x00006a0000007a24 */ /* 0x000fc400078e02ff */
[----:B------:R-:W-:Y:S02]  /*12b0*/  IMAD.IADD R3, R3, 0x1, R7 ;  /* 0x0000000103037824 */ /* 0x000fe400078e0207 */
[----:B------:R-:W-:Y:S01]  /*12c0*/  IMAD R7, R6, c[0x0][0x1ac], R0 ;  /* 0x00006b0006077a24 */ /* 0x000fe200078e0200 */
[----:B------:R-:W-:Y:S01]  /*12d0*/  LOP3.LUT R0, R4, 0xc0, RZ, 0xc0, !PT ;  /* 0x000000c004007812 */ /* 0x000fe200078ec0ff */
[----:B------:R-:W-:Y:S02]  /*12e0*/  IMAD.IADD R17, R169, 0x1, -R5 ;  /* 0x00000001a9117824 */ /* 0x000fe400078e0a05 */
[----:B------:R-:W-:Y:S01]  /*12f0*/  IMAD.WIDE.U32 R2, R6, c[0x0][0x1a8], R2 ;  /* 0x00006a0006027a25 */ /* 0x000fe200078e0002 */
[----:B------:R-:W-:Y:S02]  /*1300*/  SHF.R.U32.HI R4, RZ, 0x3, R0 ;  /* 0x00000003ff047819 */ /* 0x000fe40000011600 */
[----:B------:R-:W-:Y:S01]  /*1310*/  LOP3.LUT R0, R0, 0x18, R100, 0xf8, !PT ;  /* 0x0000001800007812 */ /* 0x000fe200078ef864 */
[----:B------:R-:W-:Y:S01]  /*1320*/  IMAD.IADD R5, R3, 0x1, R7 ;  /* 0x0000000103057824 */ /* 0x000fe200078e0207 */
[----:B------:R-:W-:-:S02]  /*1330*/  LEA.HI R15, R17, R17, RZ, 0x1 ;  /* 0x00000011110f7211 */ /* 0x000fc400078f08ff */
[----:B------:R-:W-:Y:S02]  /*1340*/  LOP3.LUT R6, R0, R4, RZ, 0x3c, !PT ;  /* 0x0000000400067212 */ /* 0x000fe400078e3cff */
[--C-:B------:R-:W-:Y:S02]  /*1350*/  SHF.R.S32.HI R3, RZ, 0x1, R15.reuse ;  /* 0x00000001ff037819 */ /* 0x100fe4000001140f */
[----:B------:R-:W-:Y:S02]  /*1360*/  SHF.R.S32.HI R0, RZ, 0x1f, R15 ;  /* 0x0000001fff007819 */ /* 0x000fe4000001140f */
[----:B------:R-:W-:Y:S02]  /*1370*/  LEA R14, P0, R2, c[0x0][0x160], 0x1 ;  /* 0x00005800020e7a11 */ /* 0x000fe400078008ff */
[----:B------:R-:W-:Y:S02]  /*1380*/  LEA.HI R0, R0, R3, RZ, 0x2 ;  /* 0x0000000300007211 */ /* 0x000fe400078f10ff */
[----:B------:R-:W-:Y:S01]  /*1390*/  LEA.HI.X R12, R2, c[0x0][0x164], R5, 0x1, P0 ;  /* 0x00005900020c7a11 */ /* 0x000fe200000f0c05 */
[----:B------:R1:W3:Y:S01]  /*13a0*/  SHFL.IDX PT, R4, R14, RZ, 0x1c1f ;  /* 0x001c1fff0e047589 */ /* 0x0002e200000e0000 */
[----:B------:R-:W-:-:S02]  /*13b0*/  LOP3.LUT R0, R0, 0xfffffffc, RZ, 0xc0, !PT ;  /* 0xfffffffc00007812 */ /* 0x000fc400078ec0ff */
[----:B------:R-:W-:Y:S01]  /*13c0*/  LEA.HI R2, R40, R40, RZ, 0x1 ;  /* 0x0000002828027211 */ /* 0x000fe200078f08ff */
[----:B------:R1:W4:Y:S01]  /*13d0*/  SHFL.IDX PT, R5, R12, RZ, 0x1c1f ;  /* 0x001c1fff0c057589 */ /* 0x00032200000e0000 */
[----:B------:R-:W-:Y:S01]  /*13e0*/  ISETP.GE.AND P0, PT, R11, UR4, PT ;  /* 0x000000040b007c0c */ /* 0x000fe2000bf06270 */
[----:B------:R-:W-:Y:S01]  /*13f0*/  IMAD.IADD R18, R3, 0x1, -R0 ;  /* 0x0000000103127824 */ /* 0x000fe200078e0a00 */
[----:B------:R-:W-:Y:S01]  /*1400*/  LOP3.LUT R0, R2, 0x7fffffe, RZ, 0xc0, !PT ;  /* 0x07fffffe02007812 */ /* 0x000fe200078ec0ff */
[----:B------:R-:W-:-:S03]  /*1410*/  IMAD.MOV.U32 R2, RZ, RZ, 0x10 ;  /* 0x00000010ff027424 */ /* 0x000fc600078e00ff */
[----:B------:R-:W-:Y:S01]  /*1420*/  LOP3.LUT P1, RZ, R18, 0x2, RZ, 0xc0, !PT ;  /* 0x0000000212ff7812 */ /* 0x000fe2000782c0ff */
[----:B------:R-:W-:-:S03]  /*1430*/  IMAD.IADD R0, R40, 0x1, -R0 ;  /* 0x0000000128007824 */ /* 0x000fc600078e0a00 */
[----:B------:R-:W-:Y:S01]  /*1440*/  SEL R2, R2, 0xfffffff0, !P1 ;  /* 0xfffffff002027807 */ /* 0x000fe20004800000 */
[----:B------:R-:W-:-:S04]  /*1450*/  IMAD R0, R165, 0x8, R0 ;  /* 0x00000008a5007824 */ /* 0x000fc800078e0200 */
[----:B------:R-:W-:Y:S01]  /*1460*/  IMAD.U32 R13, R0, 0x20, R6 ;  /* 0x00000020000d7824 */ /* 0x000fe200078e0006 */
[----:B--2---:R1:W2:Y:S02]  /*1470*/  @P2 R2UR UR17, R8 ;  /* 0x00000000081123c2 */ /* 0x0042a400000e0000 */
[----:B--2---:R-:W-:Y:S01]  /*1480*/  @!UP0 UMOV UR17, UR13 ;  /* 0x0000000d00118c82 */ /* 0x004fe20008000000 */
[----:B------:R-:W-:Y:S01]  /*1490*/  ISETP.GE.AND P2, PT, R41, c[0x0][0x198], PT ;  /* 0x0000660029007a0c */ /* 0x000fe20003f46270 */
[----:B------:R-:W-:Y:S07]  /*14a0*/  @P0 BRA `(.L_x_708) ;  /* 0x000000e000000947 */ /* 0x000fee0003800000 */
[----:B---34-:R-:W-:Y:S01]  /*14b0*/  SHF.R.S32.HI R3, RZ, 0x1f, R16 ;  /* 0x0000001fff037819 */ /* 0x018fe20000011410 */
[----:B-1----:R-:W-:Y:S01]  /*14c0*/  IMAD.WIDE R8, R100, 0x2, R4 ;  /* 0x0000000264087825 */ /* 0x002fe200078e0204 */
        /* <DEDUP_REMOVED lines=12> */
.L_x_708:
[----:B---34-:R-:W-:Y:S05]  /*1590*/  BSYNC B0 ;  /* 0x0000000000007941 */ /* 0x018fea0003800000 */
.L_x_707:
[----:B-1----:R-:W-:Y:S01]  /*15a0*/  IADD3 R0, R11, 0x20, RZ ;  /* 0x000000200b007810 */ /* 0x002fe20007ffe0ff */
[----:B------:R1:W2:Y:S01]  /*15b0*/  SHFL.IDX PT, R5, R12, 0x1, 0x1c1f ;  /* 0x003c1f000c057f89 */ /* 0x0002a200000e0000 */
[----:B------:R-:W-:Y:S02]  /*15c0*/  BSSY B0, `(.L_x_709) ;  /* 0x0000012000007945 */ /* 0x000fe40003800000 */
[----:B------:R-:W-:Y:S01]  /*15d0*/  ISETP.GE.AND P0, PT, R0, UR4, PT ;  /* 0x0000000400007c0c */ /* 0x000fe2000bf06270 */
        /* <DEDUP_REMOVED lines=16> */
.L_x_710:
[----:B------:R-:W-:Y:S05]  /*16e0*/  BSYNC B0 ;  /* 0x0000000000007941 */ /* 0x000fea0003800000 */
.L_x_709:
[----:B--2---:R-:W-:Y:S01]  /*16f0*/  IADD3 R0, R11, 0x40, RZ ;  /* 0x000000400b007810 */ /* 0x004fe20007ffe0ff */
[----:B------:R2:W4:Y:S01]  /*1700*/  SHFL.IDX PT, R5, R12, 0x2, 0x1c1f ;  /* 0x005c1f000c057f89 */ /* 0x00052200000e0000 */
[----:B------:R-:W-:Y:S02]  /*1710*/  BSSY B0, `(.L_x_711) ;  /* 0x0000012000007945 */ /* 0x000fe40003800000 */
[----:B------:R-:W-:Y:S01]  /*1720*/  ISETP.GE.AND P0, PT, R0, UR4, PT ;  /* 0x0000000400007c0c */ /* 0x000fe2000bf06270 */
        /* <DEDUP_REMOVED lines=16> */
.L_x_712:
[----:B------:R-:W-:Y:S05]  /*1830*/  BSYNC B0 ;  /* 0x0000000000007941 */ /* 0x000fea0003800000 */
.L_x_711:
[----:B------:R-:W-:Y:S01]  /*1840*/  IMAD.MOV.U32 R3, RZ, RZ, c[0x0][0x2b8] ;  /* 0x0000ae00ff037624 */ /* 0x000fe200078e00ff */
[----:B---3--:R-:W-:Y:S01]  /*1850*/  SHFL.IDX PT, R4, R14, 0x3, 0x1c1f ;  /* 0x007c1f000e047f89 */ /* 0x008fe200000e0000 */
[----:B------:R-:W-:Y:S01]  /*1860*/  IMAD.U32 R0, RZ, RZ, UR6 ;  /* 0x00000006ff007e24 */ /* 0x000fe2000f8e00ff */
[----:B------:R-:W-:Y:S01]  /*1870*/  SHF.R.S32.HI R6, RZ, 0x1f, R16 ;  /* 0x0000001fff067819 */ /* 0x000fe20000011410 */
[----:B------:R-:W-:Y:S01]  /*1880*/  IMAD.SHL.U32 R167, R13, 0x2, RZ ;  /* 0x000000020da77824 */ /* 0x000fe200078e00ff */
[----:B------:R-:W-:Y:S01]  /*1890*/  ISETP.NE.AND P3, PT, R3, 0x1, PT ;  /* 0x000000010300780c */ /* 0x000fe20003f65270 */
[----:B------:R-:W-:Y:S01]  /*18a0*/  IMAD R0, R0, 0x40, R173 ;  /* 0x0000004000007824 */ /* 0x000fe200078e02ad */
[----:B----4-:R-:W3:Y:S01]  /*18b0*/  SHFL.IDX PT, R5, R12, 0x3, 0x1c1f ;  /* 0x007c1f000c057f89 */ /* 0x010ee200000e0000 */
[----:B------:R-:W-:Y:S01]  /*18c0*/  IADD3 R3, R11, 0x60, RZ ;  /* 0x000000600b037810 */ /* 0x000fe20007ffe0ff */
[----:B------:R-:W-:Y:S01]  /*18d0*/  USHF.R.S32.HI UR16, URZ, 0x1f, UR17 ;  /* 0x0000001f3f107899 */ /* 0x000fe20008011411 */
[----:B------:R-:W-:Y:S01]  /*18e0*/  IMAD.MOV.U32 R237, RZ, RZ, RZ ;  /* 0x000000ffffed7224 */ /* 0x000fe200078e00ff */
[----:B------:R-:W-:Y:S01]  /*18f0*/  IADD3 R0, R0, -0x40, RZ ;  /* 0xffffffc000007810 */ /* 0x000fe20007ffe0ff */
[----:B------:R-:W-:Y:S01]  /*1900*/  STL [R1+0x18], R167 ;  /* 0x000018a701007387 */ /* 0x000fe20000100800 */
[----:B------:R-:W-:Y:S01]  /*1910*/  ISETP.GE.AND P1, PT, R3, UR4, PT ;  /* 0x0000000403007c0c */ /* 0x000fe2000bf26270 */
[----:B------:R-:W-:Y:S01]  /*1920*/  ULDC.64 UR4, c[0x0][0x2b0] ;  /* 0x0000ac0000047ab9 */ /* 0x000fe20000000a00 */
[C---:B------:R-:W-:Y:S01]  /*1930*/  IADD3 R11, R0.reuse, UR11, RZ ;  /* 0x0000000b000b7c10 */ /* 0x040fe2000fffe0ff */
[----:B------:R-:W-:Y:S01]  /*1940*/  UIMAD UR16, UR16, UR4, URZ ;  /* 0x00000004101072a4 */ /* 0x000fe2000f8e023f */
[----:B------:R-:W-:Y:S01]  /*1950*/  ISETP.GE.AND P6, PT, R0, UR7, PT ;  /* 0x0000000700007c0c */ /* 0x000fe2000bfc6270 */
[----:B------:R-:W-:Y:S01]  /*1960*/  UIMAD.WIDE.U32 UR18, UR17, UR4, URZ ;  /* 0x00000004111272a5 */ /* 0x000fe2000f8e003f */
[----:B------:R-:W-:Y:S01]  /*1970*/  SHF.R.S32.HI R3, RZ, 0x1f, R41 ;  /* 0x0000001fff037819 */ /* 0x000fe20000011429 */
[----:B------:R-:W-:Y:S01]  /*1980*/  @P3 IMAD.HI.U32 R0, R11, c[0x0][0x2bc], RZ ;  /* 0x0000af000b003a27 */ /* 0x000fe200078e00ff */
[----:B------:R-:W-:Y:S01]  /*1990*/  ISETP.GT.OR P6, PT, R173, 0x3f, P6 ;  /* 0x0000003fad00780c */ /* 0x000fe200037c4670 */
[----:B------:R-:W-:Y:S01]  /*19a0*/  UIMAD UR16, UR17, UR5, UR16 ;  /* 0x00000005111072a4 */ /* 0x000fe2000f8e0210 */
[----:B------:R-:W-:Y:S01]  /*19b0*/  LEA.HI R3, R3, R41, RZ, 0x3 ;  /* 0x0000002903037211 */ /* 0x000fe200078f18ff */
[----:B------:R-:W-:Y:S01]  /*19c0*/  IMAD.MOV.U32 R10, RZ, RZ, R11 ;  /* 0x000000ffff0a7224 */ /* 0x000fe200078e000b */
[----:B------:R-:W-:Y:S01]  /*19d0*/  @P3 SHF.R.U32.HI R10, RZ, c[0x0][0x2c0], R0 ;  /* 0x0000b000ff0a3a19 */ /* 0x000fe20000011600 */
[----:B------:R-:W-:Y:S01]  /*19e0*/  UIADD3 UR16, UR19, UR16, URZ ;  /* 0x0000001013107290 */ /* 0x000fe2000fffe03f */
[----:B------:R-:W-:Y:S01]  /*19f0*/  LEA.HI R0, R6, R16, RZ, 0x3 ;  /* 0x0000001006007211 */ /* 0x000fe200078f18ff */
[----:B------:R-:W-:Y:S01]  /*1a00*/  ULDC.64 UR4, c[0x0][0x1e8] ;  /* 0x00007a0000047ab9 */ /* 0x000fe20000000a00 */
[----:B------:R-:W-:-:S02]  /*1a10*/  LOP3.LUT R170, R3, 0xfffffff8, RZ, 0xc0, !PT ;  /* 0xfffffff803aa7812 */ /* 0x000fc400078ec0ff */
[----:B------:R-:W-:Y:S01]  /*1a20*/  LOP3.LUT R171, R0, 0xfffffff8, RZ, 0xc0, !PT ;  /* 0xfffffff800ab7812 */ /* 0x000fe200078ec0ff */
[--C-:B---3--:R-:W-:Y:S02]  /*1a30*/  @!P1 IMAD.WIDE R6, R100, 0x2, R4.reuse ;  /* 0x0000000264069825 */ /* 0x108fe400078e0204 */
[C---:B------:R-:W-:Y:S02]  /*1a40*/  @!P6 IADD3 R0, P0, R10.reuse, UR18, RZ ;  /* 0x000000120a00ec10 */ /* 0x040fe4000ff1e0ff */
[--C-:B------:R-:W-:Y:S01]  /*1a50*/  @!P1 IMAD.WIDE R8, R171, 0x2, R4.reuse ;  /* 0x00000002ab089825 */ /* 0x100fe200078e0204 */
[----:B------:R-:W-:Y:S01]  /*1a60*/  @!PT LDS RZ, [RZ] ;  /* 0x00000000fffff984 */ /* 0x000fe20000000800 */
[----:B------:R3:W-:Y:S01]  /*1a70*/  @!P1 LDGSTS.E.BYPASS.LTC128B.128 [R167+0x7900], [R6.64], !P5 ;  /* 0x0790000006a79fae */ /* 0x0007e2000e901d4e */
[----:B------:R-:W-:Y:S02]  /*1a80*/  @!P6 LEA.HI.X.SX32 R3, R10, UR16, 0x1, P0 ;  /* 0x000000100a03ec11 */ /* 0x000fe400080f0eff */
[----:B------:R-:W-:Y:S01]  /*1a90*/  @!P1 IMAD.WIDE R4, R170, 0x2, R4 ;  /* 0x00000002aa049825 */ /* 0x000fe200078e0204 */
[----:B------:R4:W-:Y:S04]  /*1aa0*/  @!P1 LDGSTS.E.BYPASS.LTC128B.128 [R167+0x9900], [R8.64], !P4 ;  /* 0x0990000008a79fae */ /* 0x0009e8000e101d4e */
[----:B------:R5:W-:Y:S04]  /*1ab0*/  @!P1 LDGSTS.E.BYPASS.LTC128B.128 [R167+0xb900], [R4.64], !P2 ;  /* 0x0b90000004a79fae */ /* 0x000be8000d101d4e */
[----:B------:R-:W0:Y:S01]  /*1ac0*/  LDGDEPBAR ;  /* 0x00000000000079af */ /* 0x000e220000000000 */
[----:B-12---:R-:W-:Y:S01]  /*1ad0*/  SHF.R.S32.HI R12, RZ, 0x4, R20 ;  /* 0x00000004ff0c7819 */ /* 0x006fe20000011414 */
[----:B------:R-:W-:-:S02]  /*1ae0*/  UIMAD UR17, UR8, UR4, URZ ;  /* 0x00000004081172a4 */ /* 0x000fc4000f8e023f */
[----:B------:R-:W-:Y:S01]  /*1af0*/  UIMAD.WIDE.U32 UR20, UR9, UR4, URZ ;  /* 0x00000004091472a5 */ /* 0x000fe2000f8e003f */
[----:B------:R-:W-:Y:S01]  /*1b00*/  STL [R1+0x54], R171 ;  /* 0x000054ab01007387 */ /* 0x000fe20000100800 */
[----:B---3--:R-:W-:-:S03]  /*1b10*/  @!P6 LEA R6, P0, R0, c[0x0][0x2a0], 0x2 ;  /* 0x0000a8000006ea11 */ /* 0x008fc600078010ff */
[----:B------:R-:W-:Y:S01]  /*1b20*/  BAR.SYNC.DEFER_BLOCKING 0x0 ;  /* 0x0000000000007b1d */ /* 0x000fe20000010000 */
[----:B------:R-:W-:Y:S01]  /*1b30*/  @!P6 LEA.HI.X R7, R0, c[0x0][0x2a4], R3, 0x2, P0 ;  /* 0x0000a9000007ea11 */ /* 0x000fe200000f1403 */
[----:B-----5:R-:W-:Y:S01]  /*1b40*/  IMAD.MOV R5, RZ, RZ, -R10 ;  /* 0x000000ffff057224 */ /* 0x020fe200078e0a0a */
[----:B----4-:R-:W-:Y:S01]  /*1b50*/  LEA.HI R8, R20, R12, RZ, 0x1 ;  /* 0x0000000c14087211 */ /* 0x010fe200078f08ff */
[----:B------:R-:W-:Y:S01]  /*1b60*/  UIMAD UR17, UR9, UR5, UR17 ;  /* 0x00000005091172a4 */ /* 0x000fe2000f8e0211 */
[----:B------:R-:W-:Y:S01]  /*1b70*/  ISETP.GE.AND P5, PT, R16, c[0x0][0x1d4], PT ;  /* 0x0000750010007a0c */ /* 0x000fe20003fa6270 */
[----:B------:R-:W-:Y:S01]  /*1b80*/  IMAD R245, R5, c[0x0][0x2b8], R11 ;  /* 0x0000ae0005f57a24 */ /* 0x000fe200078e020b */
[----:B------:R-:W-:Y:S01]  /*1b90*/  LOP3.LUT R8, R8, 0xfffffffe, RZ, 0xc0, !PT ;  /* 0xfffffffe08087812 */ /* 0x000fe200078ec0ff */
[----:B------:R-:W-:Y:S01]  /*1ba0*/  ULDC.64 UR4, c[0x0][0x210] ;  /* 0x0000840000047ab9 */ /* 0x000fe20000000a00 */
[----:B------:R-:W-:Y:S01]  /*1bb0*/  ISETP.GE.AND P4, PT, R41, c[0x0][0x1d4], PT ;  /* 0x0000750029007a0c */ /* 0x000fe20003f86270 */
[----:B------:R-:W-:Y:S01]  /*1bc0*/  STL [R1+0x58], R170 ;  /* 0x000058aa01007387 */ /* 0x000fe20000100800 */
[----:B------:R-:W-:Y:S01]  /*1bd0*/  SHF.R.S32.HI R9, RZ, 0x1f, R245 ;  /* 0x0000001fff097819 */ /* 0x000fe200000114f5 */
[----:B------:R-:W-:-:S04]  /*1be0*/  IMAD.IADD R12, R12, 0x1, -R8 ;  /* 0x000000010c0c7824 */ /* 0x000fc800078e0a08 */
[----:B------:R-:W-:Y:S01]  /*1bf0*/  IMAD R8, R9, c[0x0][0x208], RZ ;  /* 0x0000820009087a24 */ /* 0x000fe200078e02ff */
[----:B------:R-:W-:Y:S01]  /*1c00*/  UIMAD.WIDE.U32 UR22, UR9, UR4, URZ ;  /* 0x00000004091672a5 */ /* 0x000fe2000f8e003f */
[----:B------:R1:W2:Y:S01]  /*1c10*/  @!P6 LDG.E R237, [R6.64] ;  /* 0x0000000e06ede981 */ /* 0x0002a2000c1e1900 */
[----:B------:R-:W-:Y:S01]  /*1c20*/  LOP3.LUT R0, R21, 0xfffffff8, RZ, 0xc0, !PT ;  /* 0xfffffff815007812 */ /* 0x000fe200078ec0ff */
[----:B------:R-:W-:Y:S01]  /*1c30*/  IMAD R8, R245, c[0x0][0x20c], R8 ;  /* 0x00008300f5087a24 */ /* 0x000fe200078e0208 */
[----:B------:R-:W-:Y:S01]  /*1c40*/  UIMAD UR4, UR8, UR4, URZ ;  /* 0x00000004080472a4 */ /* 0x000fe2000f8e023f */
[----:B------:R-:W-:Y:S01]  /*1c50*/  ISETP.GE.AND P6, PT, R100, c[0x0][0x1d4], PT ;  /* 0x0000750064007a0c */ /* 0x000fe20003fc6270 */
[----:B------:R-:W-:Y:S01]  /*1c60*/  UIADD3 UR8, UR21, UR17, URZ ;  /* 0x0000001115087290 */ /* 0x000fe2000fffe03f */
[----:B------:R-:W-:Y:S01]  /*1c70*/  IMAD.IADD R4, R169, 0x1, -R0 ;  /* 0x00000001a9047824 */ /* 0x000fe200078e0a00 */
[----:B------:R-:W-:Y:S01]  /*1c80*/  UIMAD UR4, UR9, UR5, UR4 ;  /* 0x00000005090472a4 */ /* 0x000fe2000f8e0204 */
[----:B------:R-:W-:Y:S01]  /*1c90*/  SHF.R.S32.HI R172, RZ, 0x1f, R100 ;  /* 0x0000001fffac7819 */ /* 0x000fe20000011464 */
[----:B------:R-:W-:Y:S01]  /*1ca0*/  UISETP.GE.AND UP0, UPT, UR6, 0x2, UPT ;  /* 0x000000020600788c */ /* 0x000fe2000bf06270 */
[----:B------:R-:W-:Y:S01]  /*1cb0*/  SEL R168, RZ, 0x10, P4 ;  /* 0x00000010ffa87807 */ /* 0x000fe20002000000 */
[----:B------:R-:W-:Y:S01]  /*1cc0*/  UIADD3 UR17, UR23, UR4, URZ ;  /* 0x0000000417117290 */ /* 0x000fe2000fffe03f */
[----:B------:R-:W-:Y:S01]  /*1cd0*/  LEA.HI R3, R4, R4, RZ, 0x1 ;  /* 0x0000000404037211 */ /* 0x000fe200078f08ff */
[----:B------:R-:W-:-:S04]  /*1ce0*/  ULEA UR4, UR6, 0xffffffc0, 0x6 ;  /* 0xffffffc006047891 */ /* 0x000fc8000f8e303f */
[----:B------:R-:W-:-:S06]  /*1cf0*/  UIADD3 UR4, UR7, -UR4, URZ ;  /* 0x8000000407047290 */ /* 0x000fcc000fffe03f */
[----:B------:R-:W-:Y:S02]  /*1d00*/  IADD3 R40, -R40, UR4, RZ ;  /* 0x0000000428287c10 */ /* 0x000fe4000fffe1ff */
[----:B-1----:R-:W-:Y:S01]  /*1d10*/  SHF.R.S32.HI R6, RZ, 0x1, R3 ;  /* 0x00000001ff067819 */ /* 0x002fe20000011403 */
[----:B------:R-:W-:Y:S01]  /*1d20*/  IMAD.SHL.U32 R7, R19, 0x8, RZ ;  /* 0x0000000813077824 */ /* 0x000fe200078e00ff */
[----:B------:R-:W-:Y:S02]  /*1d30*/  LOP3.LUT R3, R3, 0x3fffffe, RZ, 0xc0, !PT ;  /* 0x03fffffe03037812 */ /* 0x000fe400078ec0ff */
[C---:B------:R-:W-:Y:S01]  /*1d40*/  LOP3.LUT P2, RZ, R6.reuse, 0x2, RZ, 0xc0, !PT ;  /* 0x0000000206ff7812 */ /* 0x040fe2000784c0ff */
[----:B------:R-:W-:-:S05]  /*1d50*/  IMAD.SHL.U32 R0, R6, 0x40, RZ ;  /* 0x0000004006007824 */ /* 0x000fca00078e00ff */
[----:B------:R-:W-:-:S04]  /*1d60*/  LOP3.LUT R0, R0, 0xc0, RZ, 0xc0, !PT ;  /* 0x000000c000007812 */ /* 0x000fc800078ec0ff */
[----:B------:R-:W-:Y:S02]  /*1d70*/  LOP3.LUT R7, R0, 0x8, R7, 0xf8, !PT ;  /* 0x0000000800077812 */ /* 0x000fe400078ef807 */
[----:B------:R-:W-:Y:S01]  /*1d80*/  SHF.R.U32.HI R5, RZ, 0x3, R0 ;  /* 0x00000003ff057819 */ /* 0x000fe20000011600 */
[----:B------:R-:W-:Y:S02]  /*1d90*/  IMAD.IADD R0, R4, 0x1, -R3 ;  /* 0x0000000104007824 */ /* 0x000fe400078e0a03 */
[----:B------:R-:W-:Y:S01]  /*1da0*/  IMAD R3, R9, c[0x0][0x1e0], RZ ;  /* 0x0000780009037a24 */ /* 0x000fe200078e02ff */
[----:B------:R-:W-:Y:S01]  /*1db0*/  LOP3.LUT R5, R7, R5, RZ, 0x3c, !PT ;  /* 0x0000000507057212 */ /* 0x000fe200078e3cff */
[----:B------:R-:W-:-:S04]  /*1dc0*/  IMAD.WIDE.U32 R6, R245, c[0x0][0x1e0], RZ ;  /* 0x00007800f5067a25 */ /* 0x000fc800078e00ff */
[----:B------:R-:W-:Y:S02]  /*1dd0*/  IMAD R3, R245, c[0x0][0x1e4], R3 ;  /* 0x00007900f5037a24 */ /* 0x000fe400078e0203 */
[----:B------:R-:W-:Y:S02]  /*1de0*/  IMAD R0, R12, 0x8, R0 ;  /* 0x000000080c007824 */ /* 0x000fe400078e0200 */
[----:B------:R-:W-:Y:S02]  /*1df0*/  IMAD.IADD R7, R7, 0x1, R3 ;  /* 0x0000000107077824 */ /* 0x000fe400078e0203 */
[----:B------:R-:W-:Y:S02]  /*1e00*/  IMAD.U32 R0, R0, 0x20, R5 ;  /* 0x0000002000007824 */ /* 0x000fe400078e0005 */
[----:B------:R-:W-:-:S04]  /*1e10*/  IMAD.WIDE.U32 R4, R245, c[0x0][0x208], RZ ;  /* 0x00008200f5047a25 */ /* 0x000fc800078e00ff */
[----:B------:R-:W-:Y:S02]  /*1e20*/  IMAD.IADD R5, R5, 0x1, R8 ;  /* 0x0000000105057824 */ /* 0x000fe400078e0208 */
[----:B------:R-:W-:-:S05]  /*1e30*/  IMAD.SHL.U32 R220, R0, 0x2, RZ ;  /* 0x0000000200dc7824 */ /* 0x000fca00078e00ff */
[C---:B------:R-:W-:Y:S02]  /*1e40*/  IADD3 R0, R220.reuse, 0x3100, RZ ;  /* 0x00003100dc007810 */ /* 0x040fe40007ffe0ff */
[----:B------:R-:W-:Y:S02]  /*1e50*/  IADD3 R225, R220, 0x3120, RZ ;  /* 0x00003120dce17810 */ /* 0x000fe40007ffe0ff */
[----:B------:R-:W-:Y:S01]  /*1e60*/  @P2 IADD3 R225, R0, -0x20, RZ ;  /* 0xffffffe000e12810 */ /* 0x000fe20007ffe0ff */
[----:B------:R-:W-:-:S03]  /*1e70*/  IMAD.SHL.U32 R0, R18, 0x40, RZ ;  /* 0x0000004012007824 */ /* 0x000fc600078e00ff */
[C---:B------:R-:W-:Y:S02]  /*1e80*/  IADD3 R236, R225.reuse, 0x400, RZ ;  /* 0x00000400e1ec7810 */ /* 0x040fe40007ffe0ff */
[----:B------:R-:W-:Y:S02]  /*1e90*/  LOP3.LUT R0, R0, 0xc0, RZ, 0xc0, !PT ;  /* 0x000000c000007812 */ /* 0x000fe400078ec0ff */
[C---:B------:R-:W-:Y:S02]  /*1ea0*/  IADD3 R235, R225.reuse, 0x800, RZ ;  /* 0x00000800e1eb7810 */ /* 0x040fe40007ffe0ff */
[C---:B------:R-:W-:Y:S02]  /*1eb0*/  IADD3 R234, R225.reuse, 0xc00, RZ ;  /* 0x00000c00e1ea7810 */ /* 0x040fe40007ffe0ff */
[C---:B------:R-:W-:Y:S02]  /*1ec0*/  IADD3 R233, R225.reuse, 0x1000, RZ ;  /* 0x00001000e1e97810 */ /* 0x040fe40007ffe0ff */
[----:B------:R-:W-:-:S02]  /*1ed0*/  IADD3 R232, R225, 0x1400, RZ ;  /* 0x00001400e1e87810 */ /* 0x000fc40007ffe0ff */
[C---:B------:R-:W-:Y:S02]  /*1ee0*/  IADD3 R231, R225.reuse, 0x1800, RZ ;  /* 0x00001800e1e77810 */ /* 0x040fe40007ffe0ff */
[C---:B------:R-:W-:Y:S02]  /*1ef0*/  IADD3 R230, R225.reuse, 0x1c00, RZ ;  /* 0x00001c00e1e67810 */ /* 0x040fe40007ffe0ff */
[C---:B------:R-:W-:Y:S02]  /*1f00*/  IADD3 R229, R225.reuse, 0x2000, RZ ;  /* 0x00002000e1e57810 */ /* 0x040fe40007ffe0ff */
[C---:B------:R-:W-:Y:S02]  /*1f10*/  IADD3 R228, R225.reuse, 0x2400, RZ ;  /* 0x00002400e1e47810 */ /* 0x040fe40007ffe0ff */
[C---:B------:R-:W-:Y:S02]  /*1f20*/  IADD3 R227, R225.reuse, 0x2800, RZ ;  /* 0x00002800e1e37810 */ /* 0x040fe40007ffe0ff */
[----:B------:R-:W-:-:S02]  /*1f30*/  IADD3 R226, R225, 0x2c00, RZ ;  /* 0x00002c00e1e27810 */ /* 0x000fc40007ffe0ff */
[----:B--2---:R-:W-:Y:S01]  /*1f40*/  SHF.R.S32.HI R3, RZ, 0x1f, R237 ;  /* 0x0000001fff037819 */ /* 0x004fe200000114ed */
[----:B------:R-:W-:-:S04]  /*1f50*/  IMAD.WIDE.U32 R6, R237, c[0x0][0x1f0], R6 ;  /* 0x00007c00ed067a25 */ /* 0x000fc800078e0006 */
[C---:B------:R-:W-:Y:S01]  /*1f60*/  IMAD R9, R3.reuse, c[0x0][0x1f0], RZ ;  /* 0x00007c0003097a24 */ /* 0x040fe200078e02ff */
[----:B------:R-:W-:Y:S01]  /*1f70*/  IADD3 R8, P0, R6, UR20, RZ ;  /* 0x0000001406087c10 */ /* 0x000fe2000ff1e0ff */
[----:B------:R-:W-:Y:S02]  /*1f80*/  IMAD R3, R3, c[0x0][0x218], RZ ;  /* 0x0000860003037a24 */ /* 0x000fe400078e02ff */
[C---:B------:R-:W-:Y:S02]  /*1f90*/  IMAD R9, R237.reuse, c[0x0][0x1f4], R9 ;  /* 0x00007d00ed097a24 */ /* 0x040fe400078e0209 */
[----:B------:R-:W-:-:S03]  /*1fa0*/  IMAD.WIDE.U32 R4, R237, c[0x0][0x218], R4 ;  /* 0x00008600ed047a25 */ /* 0x000fc600078e0004 */
[----:B------:R-:W-:Y:S01]  /*1fb0*/  IADD3.X R6, R7, UR8, R9, P0, !PT ;  /* 0x0000000807067c10 */ /* 0x000fe200087fe409 */
[----:B------:R-:W-:Y:S01]  /*1fc0*/  IMAD R3, R237, c[0x0][0x21c], R3 ;  /* 0x00008700ed037a24 */ /* 0x000fe200078e0203 */
[----:B------:R-:W-:Y:S02]  /*1fd0*/  LEA R9, P1, R8, c[0x0][0x1c8], 0x1 ;  /* 0x0000720008097a11 */ /* 0x000fe400078208ff */
[----:B------:R-:W-:Y:S02]  /*1fe0*/  IADD3 R7, P0, R4, UR22, RZ ;  /* 0x0000001604077c10 */ /* 0x000fe4000ff1e0ff */
[----:B------:R-:W-:Y:S01]  /*1ff0*/  LEA.HI.X R8, R8, c[0x0][0x1cc], R6, 0x1, P1 ;  /* 0x0000730008087a11 */ /* 0x000fe200008f0c06 */
[----:B------:R-:W-:Y:S01]  /*2000*/  SHFL.IDX PT, R4, R9, RZ, 0x1c1f ;  /* 0x001c1fff09047589 */ /* 0x000fe200000e0000 */
[----:B------:R-:W-:Y:S02]  /*2010*/  IADD3.X R3, R5, UR17, R3, P0, !PT ;  /* 0x0000001105037c10 */ /* 0x000fe400087fe403 */
[----:B------:R-:W-:Y:S01]  /*2020*/  LEA R11, P0, R7, c[0x0][0x1f8], 0x1 ;  /* 0x00007e00070b7a11 */ /* 0x000fe200078008ff */
[----:B------:R-:W1:Y:S01]  /*2030*/  SHFL.IDX PT, R5, R8, RZ, 0x1c1f ;  /* 0x001c1fff08057589 */ /* 0x000e6200000e0000 */
[----:B------:R-:W-:-:S02]  /*2040*/  ISETP.GE.AND P1, PT, R40, 0x1, PT ;  /* 0x000000012800780c */ /* 0x000fc40003f26270 */
[----:B------:R-:W-:Y:S01]  /*2050*/  LEA.HI.X R10, R7, c[0x0][0x1fc], R3, 0x1, P0 ;  /* 0x00007f00070a7a11 */ /* 0x000fe200000f0c03 */
[----:B------:R-:W-:Y:S01]  /*2060*/  SHFL.IDX PT, R6, R9, 0x1, 0x1c1f ;  /* 0x003c1f0009067f89 */ /* 0x000fe200000e0000 */
[----:B------:R-:W-:Y:S01]  /*2070*/  ISETP.GT.AND P0, PT, R40, 0x20, PT ;  /* 0x000000202800780c */ /* 0x000fe20003f04270 */
[----:B------:R-:W-:Y:S02]  /*2080*/  IMAD.SHL.U32 R3, R12, 0x8, RZ ;  /* 0x000000080c037824 */ /* 0x000fe400078e00ff */
[----:B------:R2:W3:Y:S03]  /*2090*/  SHFL.IDX PT, R7, R8, 0x1, 0x1c1f ;  /* 0x003c1f0008077f89 */ /* 0x0004e600000e0000 */
[----:B------:R-:W-:Y:S01]  /*20a0*/  LOP3.LUT R3, R0, 0x8, R3, 0xf8, !PT ;  /* 0x0000000800037812 */ /* 0x000fe200078ef803 */
[----:B------:R-:W4:Y:S01]  /*20b0*/  SHFL.IDX PT, R14, R11, RZ, 0x1c1f ;  /* 0x001c1fff0b0e7589 */ /* 0x000f2200000e0000 */
[----:B------:R-:W-:-:S03]  /*20c0*/  SHF.R.U32.HI R0, RZ, 0x3, R0 ;  /* 0x00000003ff007819 */ /* 0x000fc60000011600 */
[----:B------:R-:W-:Y:S01]  /*20d0*/  SHFL.IDX PT, R13, R11, 0x1, 0x1c1f ;  /* 0x003c1f000b0d7f89 */ /* 0x000fe200000e0000 */
[----:B------:R-:W-:-:S03]  /*20e0*/  LOP3.LUT R103, R3, R0, RZ, 0x3c, !PT ;  /* 0x0000000003677212 */ /* 0x000fc600078e3cff */
[----:B------:R-:W5:Y:S04]  /*20f0*/  SHFL.IDX PT, R12, R10, RZ, 0x1c1f ;  /* 0x001c1fff0a0c7589 */ /* 0x000f6800000e0000 */
[----:B------:R3:W4:Y:S01]  /*2100*/  SHFL.IDX PT, R3, R10, 0x1, 0x1c1f ;  /* 0x003c1f000a037f89 */ /* 0x00072200000e0000 */
[----:B--2---:R-:W-:Y:S02]  /*2110*/  LOP3.LUT R8, R15, 0x7fffffe, RZ, 0xc0, !PT ;  /* 0x07fffffe0f087812 */ /* 0x004fe400078ec0ff */
[----:B------:R-:W-:-:S03]  /*2120*/  SHF.R.S32.HI R15, RZ, 0x1f, R17 ;  /* 0x0000001fff0f7819 */ /* 0x000fc60000011411 */
[----:B------:R-:W-:Y:S01]  /*2130*/  IMAD.IADD R164, R17, 0x1, -R8 ;  /* 0x0000000111a47824 */ /* 0x000fe200078e0a08 */
[----:B------:R-:W-:Y:S01]  /*2140*/  LEA.HI R15, R15, R17, RZ, 0x3 ;  /* 0x000000110f0f7211 */ /* 0x000fe200078f18ff */
[----:B-1----:R-:W-:-:S04]  /*2150*/  @P1 IMAD.WIDE R8, R100, 0x2, R4 ;  /* 0x0000000264081825 */ /* 0x002fc800078e0204 */
[----:B------:R-:W-:Y:S01]  /*2160*/  IMAD.SHL.U32 R0, R15, 0x20, RZ ;  /* 0x000000200f007824 */ /* 0x000fe200078e00ff */
[----:B------:R1:W-:Y:S01]  /*2170*/  @P1 LDGSTS.E.BYPASS.LTC128B.128 [R167+0x3100], [R8.64], !P6 ;  /* 0x0310000008a71fae */ /* 0x0003e2000f101d4e */
[----:B---3--:R-:W-:-:S03]  /*2180*/  @P0 IMAD.WIDE R10, R100, 0x2, R6 ;  /* 0x00000002640a0825 */ /* 0x008fc600078e0206 */
[----:B------:R-:W-:-:S05]  /*2190*/  LOP3.LUT R102, R0, 0xffffff00, RZ, 0xc0, !PT ;  /* 0xffffff0000667812 */ /* 0x000fca00078ec0ff */
[----:B------:R-:W-:-:S04]  /*21a0*/  IMAD R0, R165, 0x200, R102 ;  /* 0x00000200a5007824 */ /* 0x000fc800078e0266 */
[----:B------:R-:W-:-:S04]  /*21b0*/  IMAD R0, R164, 0x20, R0 ;  /* 0x00000020a4007824 */ /* 0x000fc800078e0200 */
[----:B------:R-:W-:-:S04]  /*21c0*/  IMAD.IADD R0, R103, 0x1, R0 ;  /* 0x0000000167007824 */ /* 0x000fc800078e0200 */
[----:B------:R-:W-:Y:S02]  /*21d0*/  IMAD.SHL.U32 R223, R0, 0x2, RZ ;  /* 0x0000000200df7824 */ /* 0x000fe400078e00ff */
[----:B------:R-:W-:Y:S02]  /*21e0*/  IMAD R0, R164, 0x20, R102 ;  /* 0x00000020a4007824 */ /* 0x000fe400078e0266 */
[----:B------:R-:W-:Y:S02]  /*21f0*/  IMAD R224, R2, 0x2, R223 ;  /* 0x0000000202e07824 */ /* 0x000fe400078e02df */
[----:B-1----:R-:W-:-:S04]  /*2200*/  @P1 IMAD.WIDE R8, R171, 0x2, R4 ;  /* 0x00000002ab081825 */ /* 0x002fc800078e0204 */
[----:B------:R-:W-:Y:S01]  /*2210*/  @P1 IMAD.WIDE R4, R170, 0x2, R4 ;  /* 0x00000002aa041825 */ /* 0x000fe200078e0204 */
[----:B------:R1:W-:Y:S03]  /*2220*/  @P1 LDGSTS.E.BYPASS.LTC128B.128 [R167+0x4100], [R8.64], !P5 ;  /* 0x0410000008a71fae */ /* 0x0003e6000e901d4e */
[----:B------:R-:W-:Y:S01]  /*2230*/  IMAD.IADD R0, R103, 0x1, R0 ;  /* 0x0000000167007824 */ /* 0x000fe200078e0200 */
[----:B------:R2:W-:Y:S04]  /*2240*/  @P1 LDGSTS.E.BYPASS.LTC128B.128 [R167+0x5100], [R4.64], !P4 ;  /* 0x0510000004a71fae */ /* 0x0005e8000e101d4e */
[----:B------:R3:W-:Y:S01]  /*2250*/  @P0 LDGSTS.E.BYPASS.LTC128B.128 [R167+0x3900], [R10.64], !P6 ;  /* 0x039000000aa70fae */ /* 0x0007e2000f101d4e */
[----:B-1----:R-:W-:-:S04]  /*2260*/  @P0 IMAD.WIDE R8, R171, 0x2, R6 ;  /* 0x00000002ab080825 */ /* 0x002fc800078e0206 */
[----:B------:R-:W-:Y:S01]  /*2270*/  @P0 IMAD.WIDE R6, R170, 0x2, R6 ;  /* 0x00000002aa060825 */ /* 0x000fe200078e0206 */
[----:B------:R1:W-:Y:S03]  /*2280*/  @P0 LDGSTS.E.BYPASS.LTC128B.128 [R167+0x4900], [R8.64], !P5 ;  /* 0x0490000008a70fae */ /* 0x0003e6000e901d4e */
[----:B--2---:R-:W-:Y:S01]  /*2290*/  IMAD.WIDE R4, R171, 0x2, RZ ;  /* 0x00000002ab047825 */ /* 0x004fe200078e02ff */
[----:B------:R2:W-:Y:S04]  /*22a0*/  @P0 LDGSTS.E.BYPASS.LTC128B.128 [R167+0x5900], [R6.64], !P4 ;  /* 0x0590000006a70fae */ /* 0x0005e8000e101d4e */
[----:B------:R-:W0:Y:S01]  /*22b0*/  LDGDEPBAR ;  /* 0x00000000000079af */ /* 0x000e220000000000 */
[----:B----4-:R-:W-:-:S05]  /*22c0*/  IADD3 R46, P2, R14, R4, RZ ;  /* 0x000000040e2e7210 */ /* 0x010fca0007f5e0ff */
[----:B-----5:R-:W-:Y:S01]  /*22d0*/  IMAD.X R47, R12, 0x1, R5, P2 ;  /* 0x000000010c2f7824 */ /* 0x020fe200010e0605 */
[----:B------:R-:W-:Y:S01]  /*22e0*/  ISETP.GE.AND P2, PT, R16, c[0x0][0x1d4], PT ;  /* 0x0000750010007a0c */ /* 0x000fe20003f46270 */
[----:B-1----:R-:W-:-:S04]  /*22f0*/  IMAD.WIDE R8, R100, 0x2, RZ ;  /* 0x0000000264087825 */ /* 0x002fc800078e02ff */
[----:B--2---:R-:W-:Y:S01]  /*2300*/  IMAD.WIDE R6, R170, 0x2, RZ ;  /* 0x00000002aa067825 */ /* 0x004fe200078e02ff */
[----:B------:R-:W-:Y:S01]  /*2310*/  IADD3 R48, P0, R14, R8, RZ ;  /* 0x000000080e307210 */ /* 0x000fe20007f1e0ff */
[----:B------:R-:W-:-:S04]  /*2320*/  DEPBAR.LE SB0, 0x1 ;  /* 0x000080400000791a */ /* 0x000fc80000000000 */
[----:B------:R-:W-:Y:S01]  /*2330*/  IADD3 R44, P1, R8, R13, RZ ;  /* 0x0000000d082c7210 */ /* 0x000fe20007f3e0ff */
[----:B------:R-:W-:Y:S01]  /*2340*/  IMAD.X R49, R12, 0x1, R9, P0 ;  /* 0x000000010c317824 */ /* 0x000fe200000e0609 */
[----:B------:R-:W-:-:S04]  /*2350*/  DEPBAR.LE SB0, 0x0 ;  /* 0x000080000000791a */ /* 0x000fc80000000000 */
[----:B------:R-:W-:Y:S01]  /*2360*/  BAR.SYNC.DEFER_BLOCKING 0x0 ;  /* 0x0000000000007b1d */ /* 0x000fe20000010000 */
[----:B------:R-:W-:Y:S01]  /*2370*/  IADD3 R42, P0, R4, R13, RZ ;  /* 0x0000000d042a7210 */ /* 0x000fe20007f1e0ff */
[----:B------:R-:W-:Y:S01]  /*2380*/  IMAD.X R45, R9, 0x1, R3, P1 ;  /* 0x00000001092d7824 */ /* 0x000fe200008e0603 */
[----:B------:R-:W-:-:S03]  /*2390*/  IADD3 R38, P1, R14, R6, RZ ;  /* 0x000000060e267210 */ /* 0x000fc60007f3e0ff */
[----:B------:R-:W-:Y:S01]  /*23a0*/  IMAD.X R43, R5, 0x1, R3, P0 ;  /* 0x00000001052b7824 */ /* 0x000fe200000e0603 */
[----:B------:R-:W-:Y:S01]  /*23b0*/  IADD3 R36, P0, R6, R13, RZ ;  /* 0x0000000d06247210 */ /* 0x000fe20007f1e0ff */
[----:B------:R-:W-:Y:S01]  /*23c0*/  IMAD.X R39, R12, 0x1, R7, P1 ;  /* 0x000000010c277824 */ /* 0x000fe200008e0607 */
[----:B------:R-:W-:-:S03]  /*23d0*/  ISETP.GE.AND P1, PT, R100, c[0x0][0x1d4], PT ;  /* 0x0000750064007a0c */ /* 0x000fc60003f26270 */
[----:B------:R-:W-:Y:S01]  /*23e0*/  IMAD.X R37, R7, 0x1, R3, P0 ;  /* 0x0000000107257824 */ /* 0x000fe200000e0603 */
[----:B------:R-:W-:Y:S02]  /*23f0*/  ISETP.LT.OR P0, PT, R40, 0x1, P1 ;  /* 0x000000012800780c */ /* 0x000fe40000f01670 */
[----:B------:R-:W-:Y:S02]  /*2400*/  ISETP.GE.AND P1, PT, R41, c[0x0][0x1d4], PT ;  /* 0x0000750029007a0c */ /* 0x000fe40003f26270 */
[----:B------:R-:W-:-:S05]  /*2410*/  IADD3 R3, R167, 0x100, RZ ;  /* 0x00000100a7037810 */ /* 0x000fca0007ffe0ff */
[----:B------:R-:W-:Y:S04]  /*2420*/  STL [R1+0x1c], R3 ;  /* 0x00001c0301007387 */ /* 0x000fe80000100800 */
[----:B---3--:R-:W-:Y:S04]  /*2430*/  LDSM.16.M88.4 R8, [R223+0x6100] ;  /* 0x00610000df08783b */ /* 0x008fe80000000200 */
[----:B------:R-:W-:Y:S04]  /*2440*/  LDSM.16.M88.4 R4, [R223+0x7100] ;  /* 0x00710000df04783b */ /* 0x000fe80000000200 */
[----:B------:R-:W-:Y:S04]  /*2450*/  LDSM.16.M88.4 R16, [R224+0x6100] ;  /* 0x00610000e010783b */ /* 0x000fe80000000200 */
[----:B------:R-:W-:Y:S04]  /*2460*/  LDSM.16.M88.4 R12, [R224+0x7100] ;  /* 0x00710000e00c783b */ /* 0x000fe80000000200 */
[----:B------:R-:W1:Y:S04]  /*2470*/  LDSM.16.M88.4 R32, [R220+0x3100] ;  /* 0x00310000dc20783b */ /* 0x000e680000000200 */
[----:B------:R-:W-:Y:S04]  /*2480*/  LDSM.16.M88.4 R28, [R220+0x3500] ;  /* 0x00350000dc1c783b */ /* 0x000fe80000000200 */
[----:B------:R-:W2:Y:S04]  /*2490*/  LDSM.16.M88.4 R24, [R220+0x3900] ;  /* 0x00390000dc18783b */ /* 0x000ea80000000200 */
[----:B------:R-:W3:Y:S04]  /*24a0*/  LDSM.16.M88.4 R20, [R220+0x3d00] ;  /* 0x003d0000dc14783b */ /* 0x000ee80000000200 */
[----:B------:R-:W-:Y:S04]  /*24b0*/  LDSM.16.M88.4 R60, [R225] ;  /* 0x00000000e13c783b */ /* 0x000fe80000000200 */
[----:B------:R-:W-:Y:S04]  /*24c0*/  LDSM.16.M88.4 R56, [R225+0x400] ;  /* 0x00040000e138783b */ /* 0x000fe80000000200 */
[----:B------:R-:W4:Y:S04]  /*24d0*/  LDSM.16.M88.4 R52, [R225+0x800] ;  /* 0x00080000e134783b */ /* 0x000f280000000200 */
[----:B------:R-:W5:Y:S04]  /*24e0*/  LDSM.16.M88.4 R64, [R225+0xc00] ;  /* 0x000c0000e140783b */ /* 0x000f680000000200 */
[----:B------:R-:W-:Y:S01]  /*24f0*/  @!PT LDS RZ, [RZ] ;  /* 0x00000000fffff984 */ /* 0x000fe20000000800 */
[----:B------:R-:W-:Y:S01]  /*2500*/  @!PT LDS RZ, [RZ] ;  /* 0x00000000fffff984 */ /* 0x000fe20000000800 */
[----:B------:R-:W-:Y:S01]  /*2510*/  @!PT LDS RZ, [RZ] ;  /* 0x00000000fffff984 */ /* 0x000fe20000000800 */
[----:B------:R3:W-:Y:S01]  /*2520*/  LDGSTS.E.BYPASS.LTC128B.128 [R167+0x100], [R48.64], !P0 ;  /* 0x0010000030a77fae */ /* 0x0007e2000c101d4e */
[----:B------:R-:W-:-:S02]  /*2530*/  ISETP.LT.OR P0, PT, R40, 0x1, P2 ;  /* 0x000000012800780c */ /* 0x000fc40001701670 */
[C---:B------:R-:W-:Y:S01]  /*2540*/  ISETP.LT.OR P2, PT, R40.reuse, 0x21, P2 ;  /* 0x000000212800780c */ /* 0x040fe20001741670 */
[C---:B-1----:R-:W-:Y:S10]  /*2550*/  HMMA.16816.F32 R84, R4.reuse, R32, RZ ;  /* 0x000000200454723c */ /* 0x042ff400000018ff */
[----:B------:R1:W-:Y:S01]  /*2560*/  LDGSTS.E.BYPASS.LTC128B.128 [R167+0x1100], [R46.64], !P0 ;  /* 0x011000002ea77fae */ /* 0x0003e2000c101d4e */
[C---:B------:R-:W-:Y:S01]  /*2570*/  ISETP.LT.OR P0, PT, R40.reuse, 0x1, P1 ;  /* 0x000000012800780c */ /* 0x040fe20000f01670 */
[----:B--2---:R-:W-:Y:S01]  /*2580*/  HMMA.16816.F32 R68, R4, R24, RZ ;  /* 0x000000180444723c */ /* 0x004fe200000018ff */
[----:B------:R-:W-:-:S07]  /*2590*/  ISETP.LT.OR P1, PT, R40, 0x21, P1 ;  /* 0x000000212800780c */ /* 0x000fce0000f21670 */
[----:B------:R-:W-:Y:S04]  /*25a0*/  HMMA.16816.F32 R76, R4, R28, RZ ;  /* 0x0000001c044c723c */ /* 0x000fe800000018ff */
[----:B------:R2:W-:Y:S01]  /*25b0*/  LDGSTS.E.BYPASS.LTC128B.128 [R167+0x2100], [R38.64], !P0 ;  /* 0x0210000026a77fae */ /* 0x0005e2000c101d4e */
[----:B------:R-:W-:-:S03]  /*25c0*/  ISETP.GE.AND P0, PT, R100, c[0x0][0x1d4], PT ;  /* 0x0000750064007a0c */ /* 0x000fc60003f06270 */
[----:B---3--:R-:W-:Y:S01]  /*25d0*/  HMMA.16816.F32 R48, R4, R20, RZ ;  /* 0x000000140430723c */ /* 0x008fe200000018ff */
[----:B------:R-:W-:-:S07]  /*25e0*/  ISETP.LT.OR P0, PT, R40, 0x21, P0 ;  /* 0x000000212800780c */ /* 0x000fce0000701670 */
[C---:B------:R-:W-:Y:S06]  /*25f0*/  HMMA.16816.F32 R80, R4.reuse, R34, RZ ;  /* 0x000000220450723c */ /* 0x040fec00000018ff */
[----:B------:R1:W-:Y:S01]  /*2600*/  LDGSTS.E.BYPASS.LTC128B.128 [R167+0x900], [R44.64], !P0 ;  /* 0x009000002ca77fae */ /* 0x0003e2000c101d4e */
[----:B------:R-:W-:Y:S01]  /*2610*/  PLOP3.LUT P0, PT, PT, PT, UP0, 0x80, 0x0 ;  /* 0x000000000000781c */ /* 0x000fe20003f0f008 */
[----:B------:R-:W-:Y:S02]  /*2620*/  HMMA.16816.F32 R72, R4, R30, RZ ;  /* 0x0000001e0448723c */ /* 0x000fe400000018ff */
[----:B------:R3:W-:Y:S01]  /*2630*/  LDGSTS.E.BYPASS.LTC128B.128 [R167+0x1900], [R42.64], !P2 ;  /* 0x019000002aa77fae */ /* 0x0007e2000d101d4e */
[----:B------:R-:W-:-:S03]  /*2640*/  ISETP.GT.AND P2, PT, R173, 0x3f, PT ;  /* 0x0000003fad00780c */ /* 0x000fc60003f44270 */
[----:B------:R2:W-:Y:S02]  /*2650*/  LDGSTS.E.BYPASS.LTC128B.128 [R167+0x2900], [R36.64], !P1 ;  /* 0x0290000024a77fae */ /* 0x0005e4000c901d4e */
[C---:B------:R-:W-:Y:S02]  /*2660*/  HMMA.16816.F32 R92, R4.reuse, R26, RZ ;  /* 0x0000001a045c723c */ /* 0x040fe400000018ff */
[----:B------:R-:W0:Y:S06]  /*2670*/  LDGDEPBAR ;  /* 0x00000000000079af */ /* 0x000e2c0000000000 */
[----:B------:R-:W-:Y:S08]  /*2680*/  HMMA.16816.F32 R120, R4, R22, RZ ;  /* 0x000000160478723c */ /* 0x000ff000000018ff */
[C---:B------:R-:W-:Y:S08]  /*2690*/  HMMA.16816.F32 R4, R8.reuse, R20, RZ ;  /* 0x000000140804723c */ /* 0x040ff000000018ff */
[C---:B------:R-:W-:Y:S01]  /*26a0*/  HMMA.16816.F32 R116, R8.reuse, R32, RZ ;  /* 0x000000200874723c */ /* 0x040fe200000018ff */
[----:B--2---:R-:W-:Y:S07]  /*26b0*/  LDSM.16.M88.4 R36, [R220+0x4100] ;  /* 0x00410000dc24783b */ /* 0x004fee0000000200 */
[C---:B------:R-:W-:Y:S01]  /*26c0*/  HMMA.16816.F32 R112, R8.reuse, R34, RZ ;  /* 0x000000220870723c */ /* 0x040fe200000018ff */
[----:B------:R-:W-:Y:S07]  /*26d0*/  LDSM.16.M88.4 R32, [R220+0x4500] ;  /* 0x00450000dc20783b */ /* 0x000fee0000000200 */
[C---:B------:R-:W-:Y:S08]  /*26e0*/  HMMA.16816.F32 R96, R8.reuse, R28, RZ ;  /* 0x0000001c0860723c */ /* 0x040ff000000018ff */
[C---:B------:R-:W-:Y:S01]  /*26f0*/  HMMA.16816.F32 R108, R8.reuse, R30, RZ ;  /* 0x0000001e086c723c */ /* 0x040fe200000018ff */
[----:B------:R-:W-:Y:S07]  /*2700*/  LDSM.16.M88.4 R28, [R220+0x4900] ;  /* 0x00490000dc1c783b */ /* 0x000fee0000000200 */
[C---:B------:R-:W-:Y:S08]  /*2710*/  HMMA.16816.F32 R88, R8.reuse, R24, RZ ;  /* 0x000000180858723c */ /* 0x040ff000000018ff */
[C---:B------:R-:W-:Y:S01]  /*2720*/  HMMA.16816.F32 R104, R8.reuse, R26, RZ ;  /* 0x0000001a0868723c */ /* 0x040fe200000018ff */
[----:B------:R-:W-:Y:S07]  /*2730*/  LDSM.16.M88.4 R24, [R220+0x4d00] ;  /* 0x004d0000dc18783b */ /* 0x000fee0000000200 */
[----:B------:R-:W-:Y:S01]  /*2740*/  HMMA.16816.F32 R20, R8, R22, RZ ;  /* 0x000000160814723c */ /* 0x000fe200000018ff */
[----:B------:R-:W2:Y:S07]  /*2750*/  LDSM.16.M88.4 R8, [R223+0x9100] ;  /* 0x00910000df08783b */ /* 0x000eae0000000200 */
[C---:B----4-:R-:W-:Y:S08]  /*2760*/  HMMA.16816.F32 R148, R12.reuse, R52, R68 ;  /* 0x000000340c94723c */ /* 0x050ff00000001844 */
[C---:B------:R-:W-:Y:S08]  /*2770*/  HMMA.16816.F32 R136, R12.reuse, R60, R84 ;  /* 0x0000003c0c88723c */ /* 0x040ff00000001854 */
[C---:B------:R-:W-:Y:S08]  /*2780*/  HMMA.16816.F32 R152, R12.reuse, R56, R76 ;  /* 0x000000380c98723c */ /* 0x040ff0000000184c */
[C---:B-----5:R-:W-:Y:S01]  /*2790*/  HMMA.16816.F32 R144, R12.reuse, R64, R48 ;  /* 0x000000400c90723c */ /* 0x060fe20000001830 */
[----:B------:R-:W-:Y:S07]  /*27a0*/  LDSM.16.M88.4 R48, [R225+0x1800] ;  /* 0x00180000e130783b */ /* 0x000fee0000000200 */
[C---:B------:R-:W-:Y:S08]  /*27b0*/  HMMA.16816.F32 R68, R12.reuse, R62, R80 ;  /* 0x0000003e0c44723c */ /* 0x040ff00000001850 */
[C---:B-1----:R-:W-:Y:S08]  /*27c0*/  HMMA.16816.F32 R44, R12.reuse, R58, R72 ;  /* 0x0000003a0c2c723c */ /* 0x042ff00000001848 */
[C---:B------:R-:W-:Y:S08]  /*27d0*/  HMMA.16816.F32 R124, R12.reuse, R54, R92 ;  /* 0x000000360c7c723c */ /* 0x040ff0000000185c */
[----:B------:R-:W-:Y:S01]  /*27e0*/  HMMA.16816.F32 R120, R12, R66, R120 ;  /* 0x000000420c78723c */ /* 0x000fe20000001878 */
[----:B------:R-:W1:Y:S07]  /*27f0*/  LDSM.16.M88.4 R12, [R223+0x8100] ;  /* 0x00810000df0c783b */ /* 0x000e6e0000000200 */
[C---:B------:R-:W-:Y:S08]  /*2800*/  HMMA.16816.F32 R132, R16.reuse, R52, R88 ;  /* 0x000000341084723c */ /* 0x040ff00000001858 */
[C---:B------:R-:W-:Y:S01]  /*2810*/  HMMA.16816.F32 R140, R16.reuse, R64, R4 ;  /* 0x00000040108c723c */ /* 0x040fe20000001804 */
[----:B------:R-:W-:Y:S07]  /*2820*/  LDSM.16.M88.4 R4, [R224+0x9100] ;  /* 0x00910000e004783b */ /* 0x000fee0000000200 */
[C---:B------:R-:W-:Y:S01]  /*2830*/  HMMA.16816.F32 R80, R16.reuse, R54, R104 ;  /* 0x000000361050723c */ /* 0x040fe20000001868 */
[----:B------:R-:W4:Y:S07]  /*2840*/  LDSM.16.M88.4 R52, [R225+0x1400] ;  /* 0x00140000e134783b */ /* 0x000f2e0000000200 */
[C---:B------:R-:W-:Y:S01]  /*2850*/  HMMA.16816.F32 R76, R16.reuse, R66, R20 ;  /* 0x00000042104c723c */ /* 0x040fe20000001814 */
[----:B------:R-:W5:Y:S04]  /*2860*/  LDSM.16.M88.4 R64, [R225+0x1c00] ;  /* 0x001c0000e140783b */ /* 0x000f680000000200 */
[----:B------:R-:W-:Y:S03]  /*2870*/  LDSM.16.M88.4 R20, [R224+0x8100] ;  /* 0x00810000e014783b */ /* 0x000fe60000000200 */
[C---:B------:R-:W-:Y:S08]  /*2880*/  HMMA.16816.F32 R88, R16.reuse, R62, R112 ;  /* 0x0000003e1058723c */ /* 0x040ff00000001870 */
[C---:B------:R-:W-:Y:S08]  /*2890*/  HMMA.16816.F32 R116, R16.reuse, R60, R116 ;  /* 0x0000003c1074723c */ /* 0x040ff00000001874 */
[C---:B------:R-:W-:Y:S08]  /*28a0*/  HMMA.16816.F32 R128, R16.reuse, R56, R96 ;  /* 0x000000381080723c */ /* 0x040ff00000001860 */
[----:B------:R-:W-:Y:S01]  /*28b0*/  HMMA.16816.F32 R84, R16, R58, R108 ;  /* 0x0000003a1054723c */ /* 0x000fe2000000186c */
[----:B------:R-:W1:Y:S07]  /*28c0*/  LDSM.16.M88.4 R56, [R225+0x1000] ;  /* 0x00100000e138783b */ /* 0x000e6e0000000200 */
[C---:B--2---:R-:W-:Y:S08]  /*28d0*/  HMMA.16816.F32 R72, R8.reuse, R36, R136 ;  /* 0x000000240848723c */ /* 0x044ff00000001888 */
[C---:B------:R-:W-:Y:S08]  /*28e0*/  HMMA.16816.F32 R60, R8.reuse, R32, R152 ;  /* 0x00000020083c723c */ /* 0x040ff00000001898 */
[C---:B---3--:R-:W-:Y:S08]  /*28f0*/  HMMA.16816.F32 R40, R8.reuse, R28, R148 ;  /* 0x0000001c0828723c */ /* 0x048ff00000001894 */
[C---:B------:R-:W-:Y:S08]  /*2900*/  HMMA.16816.F32 R92, R8.reuse, R24, R144 ;  /* 0x00000018085c723c */ /* 0x040ff00000001890 */
[C---:B------:R-:W-:Y:S08]  /*2910*/  HMMA.16816.F32 R68, R8.reuse, R38, R68 ;  /* 0x000000260844723c */ /* 0x040ff00000001844 */
[C---:B------:R-:W-:Y:S08]  /*2920*/  HMMA.16816.F32 R44, R8.reuse, R34, R44 ;  /* 0x00000022082c723c */ /* 0x040ff0000000182c */
[C---:B------:R-:W-:Y:S08]  /*2930*/  HMMA.16816.F32 R16, R8.reuse, R30, R124 ;  /* 0x0000001e0810723c */ /* 0x040ff0000000187c */
[----:B------:R-:W-:Y:S08]  /*2940*/  HMMA.16816.F32 R8, R8, R26, R120 ;  /* 0x0000001a0808723c */ /* 0x000ff00000001878 */
[C---:B-1----:R-:W-:Y:S08]  /*2950*/  HMMA.16816.F32 R96, R12.reuse, R38, R88 ;  /* 0x000000260c60723c */ /* 0x042ff00000001858 */
[C---:B------:R-:W-:Y:S01]  /*2960*/  HMMA.16816.F32 R104, R12.reuse, R36, R116 ;  /* 0x000000240c68723c */ /* 0x040fe20000001874 */
[----:B------:R-:W-:Y:S07]  /*2970*/  LDSM.16.M88.4 R36, [R220+0x5900] ;  /* 0x00590000dc24783b */ /* 0x000fee0000000200 */
[C---:B------:R-:W-:Y:S08]  /*2980*/  HMMA.16816.F32 R88, R12.reuse, R32, R128 ;  /* 0x000000200c58723c */ /* 0x040ff00000001880 */
[C---:B------:R-:W-:Y:S08]  /*2990*/  HMMA.16816.F32 R84, R12.reuse, R34, R84 ;  /* 0x000000220c54723c */ /* 0x040ff00000001854 */
[C---:B------:R-:W-:Y:S08]  /*29a0*/  HMMA.16816.F32 R32, R12.reuse, R28, R132 ;  /* 0x0000001c0c20723c */ /* 0x040ff00000001884 */
[C---:B------:R-:W-:Y:S08]  /*29b0*/  HMMA.16816.F32 R80, R12.reuse, R30, R80 ;  /* 0x0000001e0c50723c */ /* 0x040ff00000001850 */
[C---:B------:R-:W-:Y:S08]  /*29c0*/  HMMA.16816.F32 R28, R12.reuse, R24, R140 ;  /* 0x000000180c1c723c */ /* 0x040ff0000000188c */
[----:B------:R-:W-:Y:S01]  /*29d0*/  HMMA.16816.F32 R76, R12, R26, R76 ;  /* 0x0000001a0c4c723c */ /* 0x000fe2000000184c */
[----:B------:R-:W-:Y:S04]  /*29e0*/  LDSM.16.M88.4 R12, [R224+0xa100] ;  /* 0x00a10000e00c783b */ /* 0x000fe80000000200 */
[----:B------:R-:W-:Y:S03]  /*29f0*/  LDSM.16.M88.4 R24, [R225+0x2800] ;  /* 0x00280000e118783b */ /* 0x000fe60000000200 */
[C---:B----4-:R-:W-:Y:S01]  /*2a00*/  HMMA.16816.F32 R148, R4.reuse, R54, R44 ;  /* 0x000000360494723c */ /* 0x050fe2000000182c */
[----:B------:R-:W-:Y:S07]  /*2a10*/  LDSM.16.M88.4 R44, [R220+0x5100] ;  /* 0x00510000dc2c783b */ /* 0x000fee0000000200 */
[C---:B------:R-:W-:Y:S01]  /*2a20*/  HMMA.16816.F32 R140, R4.reuse, R50, R16 ;  /* 0x00000032048c723c */ /* 0x040fe20000001810 */
[----:B------:R-:W1:Y:S07]  /*2a30*/  LDSM.16.M88.4 R16, [R223+0xb100] ;  /* 0x00b10000df10783b */ /* 0x000e6e0000000200 */
[C---:B-----5:R-:W-:Y:S01]  /*2a40*/  HMMA.16816.F32 R132, R4.reuse, R66, R8 ;  /* 0x000000420484723c */ /* 0x060fe20000001808 */
[----:B------:R-:W2:Y:S07]  /*2a50*/  LDSM.16.M88.4 R8, [R223+0xa100] ;  /* 0x00a10000df08783b */ /* 0x000eae0000000200 */
[C---:B------:R-:W-:Y:S01]  /*2a60*/  HMMA.16816.F32 R152, R4.reuse, R52, R60 ;  /* 0x000000340498723c */ /* 0x040fe2000000183c */
[----:B------:R-:W-:Y:S07]  /*2a70*/  LDSM.16.M88.4 R60, [R220+0x5d00] ;  /* 0x005d0000dc3c783b */ /* 0x000fee0000000200 */
[C---:B------:R-:W-:Y:S01]  /*2a80*/  HMMA.16816.F32 R144, R4.reuse, R48, R40 ;  /* 0x000000300490723c */ /* 0x040fe20000001828 */
[----:B------:R-:W3:Y:S07]  /*2a90*/  LDSM.16.M88.4 R40, [R220+0x5500] ;  /* 0x00550000dc28783b */ /* 0x000eee0000000200 */
[C---:B------:R-:W-:Y:S08]  /*2aa0*/  HMMA.16816.F32 R160, R4.reuse, R56, R72 ;  /* 0x0000003804a0723c */ /* 0x040ff00000001848 */
[----:B------:R-:W-:Y:S08]  /*2ab0*/  HMMA.16816.F32 R156, R4, R58, R68 ;  /* 0x0000003a049c723c */ /* 0x000ff00000001844 */
[C---:B------:R-:W-:Y:S08]  /*2ac0*/  HMMA.16816.F32 R128, R20.reuse, R56, R104 ;  /* 0x000000381480723c */ /* 0x040ff00000001868 */
[----:B------:R-:W-:Y:S08]  /*2ad0*/  HMMA.16816.F32 R124, R20, R58, R96 ;  /* 0x0000003a147c723c */ /* 0x000ff00000001860 */
[----:B------:R-:W-:Y:S01]  /*2ae0*/  HMMA.16816.F32 R136, R4, R64, R92 ;  /* 0x000000400488723c */ /* 0x000fe2000000185c */
[----:B------:R-:W-:Y:S07]  /*2af0*/  LDSM.16.M88.4 R4, [R224+0xb100] ;  /* 0x00b10000e004783b */ /* 0x000fee0000000200 */
[C---:B------:R-:W-:Y:S08]  /*2b00*/  HMMA.16816.F32 R120, R20.reuse, R52, R88 ;  /* 0x000000341478723c */ /* 0x040ff00000001858 */
[C---:B------:R-:W-:Y:S01]  /*2b10*/  HMMA.16816.F32 R112, R20.reuse, R48, R32 ;  /* 0x000000301470723c */ /* 0x040fe20000001820 */
[----:B------:R-:W4:Y:S07]  /*2b20*/  LDSM.16.M88.4 R32, [R225+0x2000] ;  /* 0x00200000e120783b */ /* 0x000f2e0000000200 */
[C---:B------:R-:W-:Y:S08]  /*2b30*/  HMMA.16816.F32 R116, R20.reuse, R54, R84 ;  /* 0x000000361474723c */ /* 0x040ff00000001854 */
[C---:B------:R-:W-:Y:S01]  /*2b40*/  HMMA.16816.F32 R108, R20.reuse, R50, R80 ;  /* 0x00000032146c723c */ /* 0x040fe20000001850 */
[----:B------:R-:W-:Y:S07]  /*2b50*/  LDSM.16.M88.4 R48, [R225+0x2c00] ;  /* 0x002c0000e130783b */ /* 0x000fee0000000200 */
[----:B------:R-:W-:Y:S01]  /*2b60*/  HMMA.16816.F32 R72, R20, R64, R28 ;  /* 0x000000401448723c */ /* 0x000fe2000000181c */
[----:B------:R-:W5:Y:S01]  /*2b70*/  LDSM.16.M88.4 R28, [R225+0x2400] ;  /* 0x00240000e11c783b */ /* 0x000f620000000200 */
[----:B------:R-:W-:-:S06]  /*2b80*/  DEPBAR.LE SB0, 0x0 ;  /* 0x000080000000791a */ /* 0x000fcc0000000000 */
[----:B------:R-:W-:Y:S08]  /*2b90*/  HMMA.16816.F32 R68, R20, R66, R76 ;  /* 0x000000421444723c */ /* 0x000ff0000000184c */
[C---:B-1----:R-:W-:Y:S08]  /*2ba0*/  HMMA.16816.F32 R104, R16.reuse, R44, R160 ;  /* 0x0000002c1068723c */ /* 0x042ff000000018a0 */
[----:B------:R-:W-:Y:S08]  /*2bb0*/  HMMA.16816.F32 R96, R16, R46, R156 ;  /* 0x0000002e1060723c */ /* 0x000ff0000000189c */
[C---:B--2---:R-:W-:Y:S08]  /*2bc0*/  HMMA.16816.F32 R56, R8.reuse, R44, R128 ;  /* 0x0000002c0838723c */ /* 0x044ff00000001880 */
[----:B------:R-:W-:Y:S08]  /*2bd0*/  HMMA.16816.F32 R52, R8, R46, R124 ;  /* 0x0000002e0834723c */ /* 0x000ff0000000187c */
[C---:B---3--:R-:W-:Y:S08]  /*2be0*/  HMMA.16816.F32 R92, R16.reuse, R40, R152 ;  /* 0x00000028105c723c */ /* 0x048ff00000001898 */
[C---:B------:R-:W-:Y:S08]  /*2bf0*/  HMMA.16816.F32 R88, R16.reuse, R42, R148 ;  /* 0x0000002a1058723c */ /* 0x040ff00000001894 */
        /* <DEDUP_REMOVED lines=8> */
[C---:B------:R-:W-:Y:S08]  /*2c80*/  HMMA.16816.F32 R16, R8.reuse, R60, R72 ;  /* 0x0000003c0810723c */ /* 0x040ff00000001848 */
[----:B------:R-:W-:Y:S08]  /*2c90*/  HMMA.16816.F32 R8, R8, R62, R68 ;  /* 0x0000003e0808723c */ /* 0x000ff00000001844 */
[C---:B----4-:R-:W-:Y:S08]  /*2ca0*/  HMMA.16816.F32 R104, R4.reuse, R32, R104 ;  /* 0x000000200468723c */ /* 0x050ff00000001868 */
[----:B------:R-:W-:Y:S08]  /*2cb0*/  HMMA.16816.F32 R96, R4, R34, R96 ;  /* 0x000000220460723c */ /* 0x000ff00000001860 */
[C---:B------:R-:W-:Y:S08]  /*2cc0*/  HMMA.16816.F32 R56, R12.reuse, R32, R56 ;  /* 0x000000200c38723c */ /* 0x040ff00000001838 */
[----:B------:R-:W-:Y:S08]  /*2cd0*/  HMMA.16816.F32 R52, R12, R34, R52 ;  /* 0x000000220c34723c */ /* 0x000ff00000001834 */
[C---:B-----5:R-:W-:Y:S08]  /*2ce0*/  HMMA.16816.F32 R92, R4.reuse, R28, R92 ;  /* 0x0000001c045c723c */ /* 0x060ff0000000185c */
[----:B------:R-:W-:Y:S08]  /*2cf0*/  HMMA.16816.F32 R88, R4, R30, R88 ;  /* 0x0000001e0458723c */ /* 0x000ff00000001858 */
[C---:B------:R-:W-:Y:S08]  /*2d00*/  HMMA.16816.F32 R44, R12.reuse, R28, R44 ;  /* 0x0000001c0c2c723c */ /* 0x040ff0000000182c */
[C---:B------:R-:W-:Y:S08]  /*2d10*/  HMMA.16816.F32 R40, R12.reuse, R30, R40 ;  /* 0x0000001e0c28723c */ /* 0x040ff00000001828 */
[C---:B------:R-:W-:Y:S07]  /*2d20*/  HMMA.16816.F32 R32, R12.reuse, R50, R8 ;  /* 0x000000320c20723c */ /* 0x040fee0000001808 */
[----:B------:R-:W-:Y:S01]  /*2d30*/  SHF.R.S32.HI R9, RZ, 0x1f, R171 ;  /* 0x0000001fff097819 */ /* 0x000fe200000114ab */
[-C--:B------:R-:W-:Y:S04]  /*2d40*/  HMMA.16816.F32 R28, R12, R24.reuse, R20 ;  /* 0x000000180c1c723c */ /* 0x080fe80000001814 */
[----:B------:R1:W-:Y:S03]  /*2d50*/  STL [R1+0x5c], R9 ;  /* 0x00005c0901007387 */ /* 0x0003e60000100800 */
[----:B------:R-:W-:Y:S01]  /*2d60*/  SHF.R.S32.HI R22, RZ, 0x1f, R170 ;  /* 0x0000001fff167819 */ /* 0x000fe200000114aa */
[C---:B------:R-:W-:Y:S04]  /*2d70*/  HMMA.16816.F32 R84, R4.reuse, R24, R84 ;  /* 0x000000180454723c */ /* 0x040fe80000001854 */
[----:B------:R1:W-:Y:S04]  /*2d80*/  STL [R1+0x60], R22 ;  /* 0x0000601601007387 */ /* 0x0003e80000100800 */
[-C--:B------:R-:W-:Y:S08]  /*2d90*/  HMMA.16816.F32 R80, R4, R26.reuse, R80 ;  /* 0x0000001a0450723c */ /* 0x080ff00000001850 */
[----:B------:R-:W-:Y:S08]  /*2da0*/  HMMA.16816.F32 R36, R12, R26, R36 ;  /* 0x0000001a0c24723c */ /* 0x000ff00000001824 */
[C---:B------:R-:W-:Y:S08]  /*2db0*/  HMMA.16816.F32 R76, R4.reuse, R48, R76 ;  /* 0x00000030044c723c */ /* 0x040ff0000000184c */
[----:B------:R-:W-:Y:S08]  /*2dc0*/  HMMA.16816.F32 R64, R4, R50, R64 ;  /* 0x000000320440723c */ /* 0x000ff00000001840 */
[----:B------:R-:W-:Y:S01]  /*2dd0*/  HMMA.16816.F32 R24, R12, R48, R16 ;  /* 0x000000300c18723c */ /* 0x000fe20000001810 */
[----:B------:R-:W-:Y:S06]  /*2de0*/  BAR.SYNC.DEFER_BLOCKING 0x0 ;  /* 0x0000000000007b1d */ /* 0x000fec0000010000 */
[----:B------:R-:W-:Y:S09]  /*2df0*/  @!P0 BRA `(.L_x_713) ;  /* 0x0000042000008947 */ /* 0x000ff20003800000 */
[----:B-1----:R-:W-:Y:S01]  /*2e00*/  ULEA UR5, UR6, UR11, 0x6 ;  /* 0x0000000b06057291 */ /* 0x002fe2000f8e303f */
[----:B------:R-:W-:-:S05]  /*2e10*/  IMAD.MOV.U32 R237, RZ, RZ, RZ ;  /* 0x000000ffffed7224 */ /* 0x000fca00078e00ff */
[----:B------:R-:W-:-:S05]  /*2e20*/  IMAD.U32 R3, RZ, RZ, UR5 ;  /* 0x00000005ff037e24 */ /* 0x000fca000f8e00ff */
[----:B------:R-:W-:-:S05]  /*2e30*/  IADD3 R4, R3, -0x80, R173 ;  /* 0xffffff8003047810 */ /* 0x000fca0007ffe0ad */
        /* <DEDUP_REMOVED lines=9> */
[----:B------:R-:W-:Y:S01]  /*2ed0*/  SEL R20, RZ, 0x10, P6 ;  /* 0x00000010ff147807 */ /* 0x000fe20003000000 */
[C---:B------:R-:W-:Y:S01]  /*2ee0*/  IMAD.SHL.U32 R21, R100.reuse, 0x2, RZ ;  /* 0x0000000264157824 */ /* 0x040fe200078e00ff */
[----:B------:R-:W-:Y:S01]  /*2ef0*/  SEL R19, RZ, 0x10, P5 ;  /* 0x00000010ff137807 */ /* 0x000fe20002800000 */
[----:B------:R-:W-:Y:S01]  /*2f00*/  IMAD R245, R3, c[0x0][0x2b8], R4 ;  /* 0x0000ae0003f57a24 */ /* 0x000fe200078e0204 */
[----:B------:R-:W-:Y:S01]  /*2f10*/  SHF.L.U64.HI R11, R100, 0x1, R172 ;  /* 0x00000001640b7819 */ /* 0x000fe200000102ac */
[----:B------:R-:W-:Y:S01]  /*2f20*/  IMAD.SHL.U32 R18, R170, 0x2, RZ ;  /* 0x00000002aa127824 */ /* 0x000fe200078e00ff */
[----:B------:R-:W-:Y:S01]  /*2f30*/  IADD3 R10, -R19, 0x10, RZ ;  /* 0x00000010130a7810 */ /* 0x000fe20007ffe1ff */
[----:B------:R-:W-:Y:S01]  /*2f40*/  IMAD.WIDE.U32 R4, R245, c[0x0][0x1e0], RZ ;  /* 0x00007800f5047a25 */ /* 0x000fe200078e00ff */
[----:B------:R-:W-:-:S02]  /*2f50*/  SHF.R.S32.HI R3, RZ, 0x1f, R245 ;  /* 0x0000001fff037819 */ /* 0x000fc400000114f5 */
[----:B------:R-:W-:-:S03]  /*2f60*/  SHF.L.U64.HI R9, R171, 0x1, R9 ;  /* 0x00000001ab097819 */ /* 0x000fc60000010209 */
[----:B------:R-:W-:-:S04]  /*2f70*/  IMAD R3, R3, c[0x0][0x1e0], RZ ;  /* 0x0000780003037a24 */ /* 0x000fc800078e02ff */
[----:B------:R-:W-:-:S04]  /*2f80*/  IMAD R3, R245, c[0x0][0x1e4], R3 ;  /* 0x00007900f5037a24 */ /* 0x000fc800078e0203 */
[----:B------:R-:W-:Y:S01]  /*2f90*/  IMAD.IADD R5, R5, 0x1, R3 ;  /* 0x0000000105057824 */ /* 0x000fe200078e0203 */
[----:B-1----:R-:W-:-:S04]  /*2fa0*/  IADD3 R7, -R20, 0x10, RZ ;  /* 0x0000001014077810 */ /* 0x002fc80007ffe1ff */
[----:B------:R-:W-:Y:S01]  /*2fb0*/  LOP3.LUT R8, R7, 0xf, RZ, 0xc0, !PT ;  /* 0x0000000f07087812 */ /* 0x000fe200078ec0ff */
[----:B------:R-:W-:Y:S01]  /*2fc0*/  IMAD.SHL.U32 R7, R171, 0x2, RZ ;  /* 0x00000002ab077824 */ /* 0x000fe200078e00ff */
[----:B--2---:R-:W-:Y:S01]  /*2fd0*/  SHF.R.S32.HI R3, RZ, 0x1f, R237 ;  /* 0x0000001fff037819 */ /* 0x004fe200000114ed */
[----:B------:R-:W-:-:S04]  /*2fe0*/  IMAD.WIDE.U32 R4, R237, c[0x0][0x1f0], R4 ;  /* 0x00007c00ed047a25 */ /* 0x000fc800078e0004 */
[----:B------:R-:W-:-:S04]  /*2ff0*/  IMAD R3, R3, c[0x0][0x1f0], RZ ;  /* 0x00007c0003037a24 */ /* 0x000fc800078e02ff */
[----:B------:R-:W-:Y:S01]  /*3000*/  IMAD R6, R237, c[0x0][0x1f4], R3 ;  /* 0x00007d00ed067a24 */ /* 0x000fe200078e0203 */
[----:B------:R-:W-:-:S04]  /*3010*/  IADD3 R3, P0, R4, UR20, RZ ;  /* 0x0000001404037c10 */ /* 0x000fc8000ff1e0ff */
[----:B------:R-:W-:Y:S02]  /*3020*/  IADD3.X R6, R5, UR8, R6, P0, !PT ;  /* 0x0000000805067c10 */ /* 0x000fe400087fe406 */
[----:B------:R-:W-:-:S04]  /*3030*/  LEA R5, P0, R3, c[0x0][0x1c8], 0x1 ;  /* 0x0000720003057a11 */ /* 0x000fc800078008ff */
[----:B------:R-:W-:Y:S02]  /*3040*/  LEA.HI.X R6, R3, c[0x0][0x1cc], R6, 0x1, P0 ;  /* 0x0000730003067a11 */ /* 0x000fe400000f0c06 */
[----:B------:R-:W1:Y:S04]  /*3050*/  SHFL.IDX PT, R3, R5, 0x1, 0x1c1f ;  /* 0x003c1f0005037f89 */ /* 0x000e6800000e0000 */
[----:B------:R-:W2:Y:S04]  /*3060*/  SHFL.IDX PT, R4, R6, 0x1, 0x1c1f ;  /* 0x003c1f0006047f89 */ /* 0x000ea800000e0000 */
[----:B------:R-:W3:Y:S04]  /*3070*/  SHFL.IDX PT, R5, R5, RZ, 0x1c1f ;  /* 0x001c1fff05057589 */ /* 0x000ee800000e0000 */
[----:B------:R-:W4:Y:S01]  /*3080*/  SHFL.IDX PT, R6, R6, RZ, 0x1c1f ;  /* 0x001c1fff06067589 */ /* 0x000f2200000e0000 */
[----:B-1----:R-:W-:-:S02]  /*3090*/  IADD3 R16, P1, P0, R8, R3, R21 ;  /* 0x0000000308107210 */ /* 0x002fc4000783e015 */
[----:B------:R-:W-:Y:S02]  /*30a0*/  LOP3.LUT R8, R10, 0xf, RZ, 0xc0, !PT ;  /* 0x0000000f0a087812 */ /* 0x000fe400078ec0ff */
[----:B------:R-:W-:Y:S02]  /*30b0*/  IADD3 R10, -R168, 0x10, RZ ;  /* 0x00000010a80a7810 */ /* 0x000fe40007ffe1ff */
[-C--:B--2---:R-:W-:Y:S02]  /*30c0*/  IADD3.X R17, RZ, R4.reuse, R11, P1, P0 ;  /* 0x00000004ff117210 */ /* 0x084fe40000fe040b */
[----:B------:R-:W-:Y:S02]  /*30d0*/  IADD3 R14, P1, P0, R8, R3, R7 ;  /* 0x00000003080e7210 */ /* 0x000fe4000783e007 */
[----:B------:R-:W-:Y:S02]  /*30e0*/  LOP3.LUT R8, R10, 0xf, RZ, 0xc0, !PT ;  /* 0x0000000f0a087812 */ /* 0x000fe400078ec0ff */
[----:B------:R-:W-:-:S02]  /*30f0*/  IADD3.X R15, RZ, R4, R9, P1, P0 ;  /* 0x00000004ff0f7210 */ /* 0x000fc40000fe0409 */
[----:B------:R-:W-:Y:S02]  /*3100*/  IADD3 R12, P1, P0, R8, R3, R18 ;  /* 0x00000003080c7210 */ /* 0x000fe4000783e012 */
[----:B------:R-:W-:-:S04]  /*3110*/  SHF.L.U64.HI R3, R170, 0x1, R22 ;  /* 0x00000001aa037819 */ /* 0x000fc80000010216 */
[----:B------:R-:W-:Y:S02]  /*3120*/  IADD3.X R13, RZ, R4, R3, P1, P0 ;  /* 0x00000004ff0d7210 */ /* 0x000fe40000fe0403 */
[C---:B---3--:R-:W-:Y:S02]  /*3130*/  IADD3 R10, P1, R5.reuse, R21, RZ ;  /* 0x00000015050a7210 */ /* 0x048fe40007f3e0ff */
[----:B------:R-:W-:-:S03]  /*3140*/  IADD3 R8, P0, R5, R7, RZ ;  /* 0x0000000705087210 */ /* 0x000fc60007f1e0ff */
[----:B----4-:R-:W-:Y:S01]  /*3150*/  IMAD.X R11, R6, 0x1, R11, P1 ;  /* 0x00000001060b7824 */ /* 0x010fe200008e060b */
[----:B------:R-:W-:Y:S01]  /*3160*/  ISETP.NE.U32.AND P1, PT, R20, RZ, PT ;  /* 0x000000ff1400720c */ /* 0x000fe20003f25070 */
[C---:B------:R-:W-:Y:S01]  /*3170*/  IMAD.X R9, R6.reuse, 0x1, R9, P0 ;  /* 0x0000000106097824 */ /* 0x040fe200000e0609 */
[----:B------:R-:W-:Y:S02]  /*3180*/  IADD3 R4, P0, R5, R18, RZ ;  /* 0x0000001205047210 */ /* 0x000fe40007f1e0ff */
[----:B------:R1:W-:Y:S03]  /*3190*/  LDGSTS.E.BYPASS.LTC128B.128 [R167+0x3100], [R10.64], !P6 ;  /* 0x031000000aa77fae */ /* 0x0003e6000f101d4e */
[----:B------:R-:W-:Y:S01]  /*31a0*/  IMAD.X R5, R6, 0x1, R3, P0 ;  /* 0x0000000106057824 */ /* 0x000fe200000e0603 */
[----:B------:R1:W-:Y:S01]  /*31b0*/  LDGSTS.E.BYPASS.LTC128B.128 [R167+0x4100], [R8.64], !P5 ;  /* 0x0410000008a77fae */ /* 0x0003e2000e901d4e */
[----:B------:R-:W-:-:S03]  /*31c0*/  ISETP.NE.U32.AND P0, PT, R19, RZ, PT ;  /* 0x000000ff1300720c */ /* 0x000fc60003f05070 */
[----:B------:R1:W-:Y:S04]  /*31d0*/  LDGSTS.E.BYPASS.LTC128B.128 [R167+0x5100], [R4.64], !P4 ;  /* 0x0510000004a77fae */ /* 0x0003e8000e101d4e */
[----:B------:R1:W-:Y:S01]  /*31e0*/  LDGSTS.E.BYPASS.LTC128B.128.ZFILL [R167+0x3900], [R16.64], P1 ;  /* 0x0390000010a77fae */ /* 0x0003e20008941d4e */
[----:B------:R-:W-:-:S05]  /*31f0*/  ISETP.NE.U32.AND P1, PT, R168, RZ, PT ;  /* 0x000000ffa800720c */ /* 0x000fca0003f25070 */
[----:B------:R1:W-:Y:S08]  /*3200*/  LDGSTS.E.BYPASS.LTC128B.128.ZFILL [R167+0x4900], [R14.64], P0 ;  /* 0x049000000ea77fae */ /* 0x0003f00008141d4e */
[----:B------:R1:W-:Y:S02]  /*3210*/  LDGSTS.E.BYPASS.LTC128B.128.ZFILL [R167+0x5900], [R12.64], P1 ;  /* 0x059000000ca77fae */ /* 0x0003e40008941d4e */
.L_x_713:
[----:B-1----:R-:W-:Y:S01]  /*3220*/  FMUL.FTZ R3, R33, c[0x0][0x320] ;  /* 0x0000c80021037a20 */ /* 0x002fe20000410000 */
[----:B------:R-:W-:Y:S01]  /*3230*/  LOP3.LUT R4, R166, 0xffffffe0, RZ, 0xc0, !PT ;  /* 0xffffffe0a6047812 */ /* 0x000fe200078ec0ff */
[----:B------:R-:W-:Y:S01]  /*3240*/  UMOV UR5, 0xffffffc0 ;  /* 0xffffffc000057882 */ /* 0x000fe20000000000 */
[----:B------:R-:W-:Y:S01]  /*3250*/  SHF.R.S32.HI R5, RZ, 0x1f, R165 ;  /* 0x0000001fff057819 */ /* 0x000fe200000114a5 */
[----:B------:R1:W-:Y:S01]  /*3260*/  MUFU.TANH R242, R3 ;  /* 0x0000000300f27308 */ /* 0x0003e20000002400 */
[----:B------:R-:W-:Y:S01]  /*3270*/  PLOP3.LUT P1, PT, PT, PT, UP1, 0x80, 0x0 ;  /* 0x000000000000781c */ /* 0x000fe20003f2f018 */
[----:B------:R-:W-:Y:S01]  /*3280*/  UIMAD UR5, UR6, UR5, 0x41 ;  /* 0x00000041060574a4 */ /* 0x000fe2000f8e0205 */
[----:B------:R-:W-:Y:S01]  /*3290*/  LEA.HI R5, R5, R165, RZ, 0x2 ;  /* 0x000000a505057211 */ /* 0x000fe200078f10ff */
[----:B------:R-:W-:Y:S01]  /*32a0*/  FMUL.FTZ R19, R26, c[0x0][0x320] ;  /* 0x0000c8001a137a20 */ /* 0x000fe20000410000 */
[----:B------:R-:W-:Y:S01]  /*32b0*/  PLOP3.LUT P0, PT, PT, PT, UP1, 0x80, 0x0 ;  /* 0x000000000000781c */ /* 0x000fe20003f0f018 */
[----:B------:R-:W-:Y:S01]  /*32c0*/  FMUL.FTZ R10, R83, c[0x0][0x320] ;  /* 0x0000c800530a7a20 */ /* 0x000fe20000410000 */
[----:B------:R-:W-:Y:S01]  /*32d0*/  LOP3.LUT R5, R5, 0xffffffc, RZ, 0xc0, !PT ;  /* 0x0ffffffc05057812 */ /* 0x000fe200078ec0ff */
[----:B------:R-:W-:Y:S01]  /*32e0*/  FMUL.FTZ R16, R39, c[0x0][0x320] ;  /* 0x0000c80027107a20 */ /* 0x000fe20000410000 */
[----:B------:R-:W-:Y:S01]  /*32f0*/  UIADD3 UR6, UR6, -0x2, URZ ;  /* 0xfffffffe06067890 */ /* 0x000fe2000fffe03f */
[----:B------:R-:W-:Y:S01]  /*3300*/  FMUL.FTZ R21, R27, c[0x0][0x320] ;  /* 0x0000c8001b157a20 */ /* 0x000fe20000410000 */
[----:B------:R-:W-:Y:S01]  /*3310*/  MUFU.TANH R19, R19 ;  /* 0x0000001300137308 */ /* 0x000fe20000002400 */
[----:B------:R-:W-:Y:S01]  /*3320*/  IMAD.IADD R8, R165, 0x1, -R5 ;  /* 0x00000001a5087824 */ /* 0x000fe200078e0a05 */
[----:B------:R-:W0:Y:S01]  /*3330*/  LDGDEPBAR ;  /* 0x00000000000079af */ /* 0x000e220000000000 */
[----:B------:R-:W-:-:S02]  /*3340*/  FMUL.FTZ R5, R82, c[0x0][0x320] ;  /* 0x0000c80052057a20 */ /* 0x000fc40000410000 */
[----:B-1----:R-:W-:Y:S02]  /*3350*/  FMUL.FTZ R3, R56, c[0x0][0x320] ;  /* 0x0000c80038037a20 */ /* 0x002fe40000410000 */
[----:B------:R-:W-:Y:S01]  /*3360*/  IMAD.SHL.U32 R221, R0, 0x2, RZ ;  /* 0x0000000200dd7824 */ /* 0x000fe200078e00ff */
[----:B------:R-:W-:Y:S03]  /*3370*/  MUFU.TANH R21, R21 ;  /* 0x0000001500157308 */ /* 0x000fe60000002400 */
[----:B------:R-:W-:-:S05]  /*3380*/  IMAD R222, R2, 0x2, R221 ;  /* 0x0000000202de7824 */ /* 0x000fca00078e02dd */
[----:B------:R1:W2:Y:S02]  /*3390*/  MUFU.TANH R33, R3 ;  /* 0x0000000300217308 */ /* 0x0002a40000002400 */
[----:B-1----:R-:W-:-:S06]  /*33a0*/  FMUL.FTZ R3, R57, c[0x0][0x320] ;  /* 0x0000c80039037a20 */ /* 0x002fcc0000410000 */
[----:B------:R1:W3:Y:S02]  /*33b0*/  MUFU.TANH R18, R3 ;  /* 0x0000000300127308 */ /* 0x0002e40000002400 */
[----:B-1----:R-:W-:-:S06]  /*33c0*/  FMUL.FTZ R3, R52, c[0x0][0x320] ;  /* 0x0000c80034037a20 */ /* 0x002fcc0000410000 */
[----:B------:R1:W4:Y:S02]  /*33d0*/  MUFU.TANH R12, R3 ;  /* 0x00000003000c7308 */ /* 0x0003240000002400 */
[----:B-1----:R-:W-:-:S06]  /*33e0*/  FMUL.FTZ R3, R53, c[0x0][0x320] ;  /* 0x0000c80035037a20 */ /* 0x002fcc0000410000 */
[----:B------:R1:W-:Y:S02]  /*33f0*/  MUFU.TANH R69, R3 ;  /* 0x0000000300457308 */ /* 0x0003e40000002400 */
[----:B-1----:R-:W-:-:S06]  /*3400*/  FMUL.FTZ R3, R44, c[0x0][0x320] ;  /* 0x0000c8002c037a20 */ /* 0x002fcc0000410000 */
[----:B------:R1:W-:Y:S02]  /*3410*/  MUFU.TANH R72, R3 ;  /* 0x0000000300487308 */ /* 0x0003e40000002400 */
[----:B-1----:R-:W-:-:S06]  /*3420*/  FMUL.FTZ R3, R45, c[0x0][0x320] ;  /* 0x0000c8002d037a20 */ /* 0x002fcc0000410000 */
[----:B------:R1:W-:Y:S02]  /*3430*/  MUFU.TANH R68, R3 ;  /* 0x0000000300447308 */ /* 0x0003e40000002400 */
[----:B-1----:R-:W-:-:S06]  /*3440*/  FMUL.FTZ R3, R40, c[0x0][0x320] ;  /* 0x0000c80028037a20 */ /* 0x002fcc0000410000 */
[----:B------:R-:W-:Y:S08]  /*3450*/  MUFU.TANH R40, R5 ;  /* 0x0000000500287308 */ /* 0x000ff00000002400 */
[----:B------:R1:W-:Y:S02]  /*3460*/  MUFU.TANH R71, R3 ;  /* 0x0000000300477308 */ /* 0x0003e40000002400 */
[----:B-1----:R-:W-:-:S06]  /*3470*/  FMUL.FTZ R3, R41, c[0x0][0x320] ;  /* 0x0000c80029037a20 */ /* 0x002fcc0000410000 */
        /* <DEDUP_REMOVED lines=8> */
[----:B------:R1:W-:Y:S08]  /*3500*/  MUFU.TANH R37, R10 ;  /* 0x0000000a00257308 */ /* 0x0003f00000002400 */
[----:B------:R5:W-:Y:S01]  /*3510*/  MUFU.TANH R172, R3 ;  /* 0x0000000300ac7308 */ /* 0x000be20000002400 */
[----:B-1----:R-:W-:-:S07]  /*3520*/  FMUL.FTZ R10, R89, c[0x0][0x320] ;  /* 0x0000c800590a7a20 */ /* 0x002fce0000410000 */
[----:B------:R-:W-:Y:S01]  /*3530*/  MUFU.TANH R10, R10 ;  /* 0x0000000a000a7308 */ /* 0x000fe20000002400 */
[----:B-----5:R-:W-:-:S07]  /*3540*/  FMUL.FTZ R3, R24, c[0x0][0x320] ;  /* 0x0000c80018037a20 */ /* 0x020fce0000410000 */
        /* <DEDUP_REMOVED lines=8> */
[----:B------:R1:W5:Y:S02]  /*35d0*/  MUFU.TANH R15, R3 ;  /* 0x00000003000f7308 */ /* 0x0003640000002400 */
[----:B-1----:R-:W-:-:S06]  /*35e0*/  FMUL.FTZ R3, R105, c[0x0][0x320] ;  /* 0x0000c80069037a20 */ /* 0x002fcc0000410000 */
[----:B------:R1:W1:Y:S02]  /*35f0*/  MUFU.TANH R17, R3 ;  /* 0x0000000300117308 */ /* 0x0002640000002400 */
        /* <DEDUP_REMOVED lines=50> */
[----:B-1----:R-:W-:Y:S02]  /*3920*/  IMAD.IADD R3, R169, 0x1, -R4 ;  /* 0x00000001a9037824 */ /* 0x002fe400078e0a04 */
[----:B------:R-:W-:-:S03]  /*3930*/  FMUL.FTZ R4, R81, c[0x0][0x320] ;  /* 0x0000c80051047a20 */ /* 0x000fc60000410000 */
[----:B------:R-:W-:Y:S01]  /*3940*/  SHF.R.S32.HI R6, RZ, 0x1f, R3 ;  /* 0x0000001fff067819 */ /* 0x000fe20000011403 */
[----:B------:R1:W-:Y:S03]  /*3950*/  MUFU.TANH R28, R4 ;  /* 0x00000004001c7308 */ /* 0x0003e60000002400 */
[----:B------:R-:W-:-:S04]  /*3960*/  LEA.HI R6, R6, R3, RZ, 0x2 ;  /* 0x0000000306067211 */ /* 0x000fc800078f10ff */
[----:B------:R-:W-:-:S05]  /*3970*/  LEA.HI.SX32 R7, R6, UR10, 0x1e ;  /* 0x0000000a06077c11 */ /* 0x000fca000f8ff2ff */
[----:B------:R-:W-:Y:S01]  /*3980*/  IMAD R7, R8, 0x10, R7 ;  /* 0x0000001008077824 */ /* 0x000fe200078e0207 */
[----:B-1----:R-:W-:-:S04]  /*3990*/  LEA.HI R4, R101, R101, RZ, 0x1 ;  /* 0x0000006565047211 */ /* 0x002fc800078f08ff */
[C---:B------:R-:W-:Y:S01]  /*39a0*/  LOP3.LUT R5, R4.reuse, 0x1ffffffe, RZ, 0xc0, !PT ;  /* 0x1ffffffe04057812 */ /* 0x040fe200078ec0ff */
[----:B------:R-:W-:-:S04]  /*39b0*/  IMAD.SHL.U32 R9, R4, 0x20, RZ ;  /* 0x0000002004097824 */ /* 0x000fc800078e00ff */
[----:B------:R-:W-:Y:S01]  /*39c0*/  IMAD.IADD R8, R101, 0x1, -R5 ;  /* 0x0000000165087824 */ /* 0x000fe200078e0a05 */
[----:B------:R-:W-:-:S05]  /*39d0*/  LOP3.LUT R4, R9, 0xffffffc0, RZ, 0xc0, !PT ;  /* 0xffffffc009047812 */ /* 0x000fca00078ec0ff */
[----:B------:R-:W-:Y:S02]  /*39e0*/  IMAD.IADD R5, R4, 0x1, R7 ;  /* 0x0000000104057824 */ /* 0x000fe400078e0207 */
[----:B------:R-:W-:Y:S02]  /*39f0*/  FMUL.FTZ R4, R96, c[0x0][0x320] ;  /* 0x0000c80060047a20 */ /* 0x000fe40000410000 */
[----:B------:R-:W-:Y:S02]  /*3a00*/  IMAD R11, R8, 0x8, R5 ;  /* 0x00000008080b7824 */ /* 0x000fe400078e0205 */
[----:B------:R1:W1:Y:S02]  /*3a10*/  MUFU.TANH R14, R4 ;  /* 0x00000004000e7308 */ /* 0x0002640000002400 */
[----:B------:R-:W-:Y:S01]  /*3a20*/  @P1 IMAD.HI.U32 R7, R11, c[0x0][0x2c8], RZ ;  /* 0x0000b2000b071a27 */ /* 0x000fe200078e00ff */
[----:B------:R-:W-:Y:S03]  /*3a30*/  STL [R1+0x3c], R11 ;  /* 0x00003c0b01007387 */ /* 0x000fe60000100800 */
[----:B------:R-:W-:Y:S01]  /*3a40*/  IMAD.MOV.U32 R5, RZ, RZ, R11 ;  /* 0x000000ffff057224 */ /* 0x000fe200078e000b */
[----:B------:R-:W-:Y:S01]  /*3a50*/  @P0 SHF.R.U32.HI R5, RZ, c[0x0][0x2cc], R7 ;  /* 0x0000b300ff050a19 */ /* 0x000fe20000011607 */
[----:B------:R-:W-:-:S04]  /*3a60*/  FMUL.FTZ R7, R77, c[0x0][0x320] ;  /* 0x0000c8004d077a20 */ /* 0x000fc80000410000 */
[----:B------:R-:W2:Y:S01]  /*3a70*/  SHFL.IDX PT, R8, R5, RZ, 0x1c1f ;  /* 0x001c1fff05087589 */ /* 0x000ea200000e0000 */
[----:B------:R-:W-:Y:S01]  /*3a80*/  MUFU.TANH R23, R7 ;  /* 0x0000000700177308 */ /* 0x000fe20000002400 */
[----:B-1----:R-:W-:Y:S02]  /*3a90*/  FMUL.FTZ R4, R97, c[0x0][0x320] ;  /* 0x0000c80061047a20 */ /* 0x002fe40000410000 */
[----:B------:R-:W1:Y:S05]  /*3aa0*/  SHFL.IDX PT, R11, R5, 0x2, 0x1c1f ;  /* 0x005c1f00050b7f89 */ /* 0x000e6a00000e0000 */
[----:B------:R2:W1:Y:S02]  /*3ab0*/  MUFU.TANH R13, R4 ;  /* 0x00000004000d7308 */ /* 0x0004640000002400 */
[----:B--2---:R-:W-:-:S06]  /*3ac0*/  FMUL.FTZ R4, R76, c[0x0][0x320] ;  /* 0x0000c8004c047a20 */ /* 0x004fcc0000410000 */
[----:B------:R2:W1:Y:S02]  /*3ad0*/  MUFU.TANH R25, R4 ;  /* 0x0000000400197308 */ /* 0x0004640000002400 */
[----:B--2---:R-:W-:Y:S01]  /*3ae0*/  LOP3.LUT R4, R6, 0x7ffffffc, RZ, 0xc0, !PT ;  /* 0x7ffffffc06047812 */ /* 0x004fe200078ec0ff */
[----:B------:R-:W-:-:S04]  /*3af0*/  IMAD.U32 R6, RZ, RZ, UR5 ;  /* 0x00000005ff067e24 */ /* 0x000fc8000f8e00ff */
[----:B------:R-:W-:Y:S02]  /*3b00*/  IMAD.IADD R4, R3, 0x1, -R4 ;  /* 0x0000000103047824 */ /* 0x000fe400078e0a04 */
[----:B------:R-:W-:Y:S02]  /*3b10*/  FMUL.FTZ R3, R78, c[0x0][0x320] ;  /* 0x0000c8004e037a20 */ /* 0x000fe40000410000 */
[----:B------:R-:W-:Y:S02]  /*3b20*/  IMAD.SHL.U32 R9, R4, 0x2, RZ ;  /* 0x0000000204097824 */ /* 0x000fe400078e00ff */
[----:B------:R2:W-:Y:S01]  /*3b30*/  MUFU.TANH R36, R3 ;  /* 0x0000000300247308 */ /* 0x0005e20000002400 */
[----:B------:R-:W-:Y:S02]  /*3b40*/  FMUL.FTZ R4, R79, c[0x0][0x320] ;  /* 0x0000c8004f047a20 */ /* 0x000fe40000410000 */
[----:B------:R-:W-:Y:S01]  /*3b50*/  IADD3 R7, -R9, UR4, RZ ;  /* 0x0000000409077c10 */ /* 0x000fe2000fffe1ff */
[----:B------:R1:W-:Y:S01]  /*3b60*/  STL [R1+0x40], R9 ;  /* 0x0000400901007387 */ /* 0x0003e20000100800 */
[----:B------:R-:W-:-:S02]  /*3b70*/  ULDC.64 UR4, c[0x0][0x2c8] ;  /* 0x0000b20000047ab9 */ /* 0x000fc40000000a00 */
[----:B------:R-:W-:Y:S01]  /*3b80*/  UIMAD.WIDE.U32 UR24, UR10, UR4, URZ ;  /* 0x000000040a1872a5 */ /* 0x000fe2000f8e003f */
[----:B------:R1:W-:Y:S03]  /*3b90*/  MUFU.TANH R26, R4 ;  /* 0x00000004001a7308 */ /* 0x0003e60000002400 */
[----:B------:R-:W-:-:S04]  /*3ba0*/  @UP1 USHF.R.U32.HI UR10, URZ, UR5, UR25 ;  /* 0x000000053f0a1299 */ /* 0x000fc80008011619 */
[----:B------:R-:W-:Y:S01]  /*3bb0*/  UIADD3 UR10, UR10, UR7, -UR12 ;  /* 0x000000070a0a7290 */ /* 0x000fe2000fffe80c */
[----:B--2---:R-:W-:-:S03]  /*3bc0*/  IADD3 R3, -R9, UR7, R6 ;  /* 0x0000000709037c10 */ /* 0x004fc6000fffe106 */
[----:B------:R-:W-:Y:S01]  /*3bd0*/  USHF.R.S32.HI UR4, URZ, 0x1f, UR10 ;  /* 0x0000001f3f047899 */ /* 0x000fe2000801140a */
[----:B------:R-:W-:-:S03]  /*3be0*/  IADD3 R6, R3, -UR12, RZ ;  /* 0x8000000c03067c10 */ /* 0x000fc6000fffe0ff */
[----:B------:R-:W-:Y:S02]  /*3bf0*/  ULEA.HI UR4, UR4, UR10, URZ, 0x6 ;  /* 0x0000000a04047291 */ /* 0x000fe4000f8f303f */
[----:B------:R-:W-:Y:S02]  /*3c00*/  IMAD.IADD R3, R6, 0x1, R8 ;  /* 0x0000000106037824 */ /* 0x000fe400078e0208 */
[----:B------:R-:W-:Y:S01]  /*3c10*/  FMUL.FTZ R8, R98, c[0x0][0x320] ;  /* 0x0000c80062087a20 */ /* 0x000fe20000410000 */
[----:B------:R-:W-:Y:S01]  /*3c20*/  USHF.R.S32.HI UR4, URZ, 0x6, UR4 ;  /* 0x000000063f047899 */ /* 0x000fe20008011404 */
[----:B-1----:R-:W-:Y:S01]  /*3c30*/  FMUL.FTZ R9, R64, c[0x0][0x320] ;  /* 0x0000c80040097a20 */ /* 0x002fe20000410000 */
[----:B------:R-:W-:Y:S01]  /*3c40*/  IMNMX R4, R7, R3, PT ;  /* 0x0000000307047217 */ /* 0x000fe20003800200 */
[----:B------:R-:W-:Y:S01]  /*3c50*/  IMAD.IADD R3, R6, 0x1, R11 ;  /* 0x0000000106037824 */ /* 0x000fe200078e020b */
[----:B------:R1:W-:Y:S01]  /*3c60*/  MUFU.TANH R24, R8 ;  /* 0x0000000800187308 */ /* 0x0003e20000002400 */
[----:B------:R-:W-:Y:S01]  /*3c70*/  FMUL.FTZ R11, R66, c[0x0][0x320] ;  /* 0x0000c800420b7a20 */ /* 0x000fe20000410000 */
[C---:B------:R-:W-:Y:S01]  /*3c80*/  ISETP.GT.AND P0, PT, R4.reuse, RZ, PT ;  /* 0x000000ff0400720c */ /* 0x040fe20003f04270 */
[----:B------:R-:W-:Y:S01]  /*3c90*/  UISETP.LT.AND UP0, UPT, URZ, UR4, UPT ;  /* 0x000000043f00728c */ /* 0x000fe2000bf01270 */
[----:B------:R-:W-:-:S02]  /*3ca0*/  ISETP.GT.AND P1, PT, R4, 0x1, PT ;  /* 0x000000010400780c */ /* 0x000fc40003f24270 */
[----:B------:R-:W-:Y:S01]  /*3cb0*/  FSEL R33, R33, -INF , P0 ;  /* 0xff80000021217808 */ /* 0x000fe20000000000 */
[----:B------:R-:W-:Y:S01]  /*3cc0*/  USEL UR4, URZ, UR4, !UP0 ;  /* 0x000000043f047287 */ /* 0x000fe2000c000000 */
[----:B------:R-:W-:Y:S02]  /*3cd0*/  ISETP.GT.AND P0, PT, R4, 0x8, PT ;  /* 0x000000080400780c */ /* 0x000fe40003f04270 */
[----:B------:R-:W-:Y:S02]  /*3ce0*/  IMNMX R3, R7, R3, PT ;  /* 0x0000000307037217 */ /* 0x000fe40003800200 */
[----:B---3--:R-:W-:Y:S02]  /*3cf0*/  FSEL R38, R18, -INF , P1 ;  /* 0xff80000012267808 */ /* 0x008fe40000800000 */
[----:B----4-:R-:W-:Y:S01]  /*3d00*/  FSEL R45, R12, -INF , P0 ;  /* 0xff8000000c2d7808 */ /* 0x010fe20000000000 */
[----:B------:R2:W3:Y:S01]  /*3d10*/  MUFU.TANH R18, R9 ;  /* 0x0000000900127308 */ /* 0x0004e20000002400 */
[----:B------:R-:W-:Y:S01]  /*3d20*/  ISETP.GT.AND P1, PT, R3, RZ, PT ;  /* 0x000000ff0300720c */ /* 0x000fe20003f24270 */
[----:B-1----:R-:W-:Y:S01]  /*3d30*/  FMUL.FTZ R8, R65, c[0x0][0x320] ;  /* 0x0000c80041087a20 */ /* 0x002fe20000410000 */
[----:B------:R-:W-:Y:S01]  /*3d40*/  ISETP.GT.AND P0, PT, R3, 0x1, PT ;  /* 0x000000010300780c */ /* 0x000fe20003f04270 */
[----:B------:R-:W-:Y:S01]  /*3d50*/  FMUL.FTZ R12, R67, c[0x0][0x320] ;  /* 0x0000c800430c7a20 */ /* 0x000fe20000410000 */
[----:B-----5:R-:W-:-:S02]  /*3d60*/  FSEL R15, R15, -INF , P1 ;  /* 0xff8000000f0f7808 */ /* 0x020fc40000800000 */
[----:B------:R-:W-:Y:S02]  /*3d70*/  FSEL R17, R17, -INF , P0 ;  /* 0xff80000011117808 */ /* 0x000fe40000000000 */
[C---:B------:R-:W-:Y:S01]  /*3d80*/  ISETP.GT.AND P1, PT, R3.reuse, 0x8, PT ;  /* 0x000000080300780c */ /* 0x040fe20003f24270 */
[----:B------:R-:W-:Y:S01]  /*3d90*/  MUFU.TANH R12, R12 ;  /* 0x0000000c000c7308 */ /* 0x000fe20000002400 */
[----:B------:R-:W-:Y:S02]  /*3da0*/  ISETP.GT.AND P0, PT, R3, 0x9, PT ;  /* 0x000000090300780c */ /* 0x000fe40003f04270 */
[----:B------:R-:W-:Y:S02]  /*3db0*/  FSEL R20, R14, -INF , P1 ;  /* 0xff8000000e147808 */ /* 0x000fe40000800000 */
[----:B------:R-:W-:Y:S01]  /*3dc0*/  FSEL R22, R13, -INF , P0 ;  /* 0xff8000000d167808 */ /* 0x000fe20000000000 */
[----:B--2---:R-:W1:Y:S01]  /*3dd0*/  SHFL.IDX PT, R9, R5, 0x3, 0x1c1f ;  /* 0x007c1f0005097f89 */ /* 0x004e6200000e0000 */
[C---:B------:R-:W-:Y:S01]  /*3de0*/  ISETP.GT.AND P1, PT, R3.reuse, 0x10, PT ;  /* 0x000000100300780c */ /* 0x040fe20003f24270 */
[----:B------:R2:W4:Y:S01]  /*3df0*/  MUFU.TANH R14, R8 ;  /* 0x00000008000e7308 */ /* 0x0005220000002400 */
[----:B------:R-:W-:Y:S01]  /*3e00*/  ISETP.GT.AND P0, PT, R3, 0x11, PT ;  /* 0x000000110300780c */ /* 0x000fe20003f04270 */
[----:B------:R-:W-:Y:S01]  /*3e10*/  FMUL.FTZ R13, R34, c[0x0][0x320] ;  /* 0x0000c800220d7a20 */ /* 0x000fe20000410000 */
[----:B------:R-:W-:-:S02]  /*3e20*/  FSEL R48, R44, -INF , P1 ;  /* 0xff8000002c307808 */ /* 0x000fc40000800000 */
[----:B------:R-:W-:Y:S02]  /*3e30*/  FSEL R50, R41, -INF , P0 ;  /* 0xff80000029327808 */ /* 0x000fe40000000000 */
[C---:B------:R-:W-:Y:S02]  /*3e40*/  ISETP.GT.AND P1, PT, R3.reuse, 0x18, PT ;  /* 0x000000180300780c */ /* 0x040fe40003f24270 */
[----:B------:R-:W-:Y:S02]  /*3e50*/  ISETP.GT.AND P0, PT, R3, 0x19, PT ;  /* 0x000000190300780c */ /* 0x000fe40003f04270 */
[----:B------:R-:W-:Y:S02]  /*3e60*/  FSEL R49, R32, -INF , P1 ;  /* 0xff80000020317808 */ /* 0x000fe40000800000 */
[----:B------:R-:W-:Y:S01]  /*3e70*/  FSEL R51, R10, -INF , P0 ;  /* 0xff8000000a337808 */ /* 0x000fe20000000000 */
[----:B------:R-:W-:Y:S01]  /*3e80*/  FMUL.FTZ R10, R35, c[0x0][0x320] ;  /* 0x0000c800230a7a20 */ /* 0x000fe20000410000 */
[----:B------:R-:W-:-:S02]  /*3e90*/  ISETP.GT.AND P1, PT, R3, 0x20, PT ;  /* 0x000000200300780c */ /* 0x000fc40003f24270 */
[----:B------:R-:W-:Y:S02]  /*3ea0*/  ISETP.GT.AND P0, PT, R3, 0x21, PT ;  /* 0x000000210300780c */ /* 0x000fe40003f04270 */
[----:B--2---:R-:W-:Y:S02]  /*3eb0*/  FMNMX.FTZ R8, R15, R17, !PT ;  /* 0x000000110f087209 */ /* 0x004fe40007810000 */
[----:B------:R-:W-:Y:S02]  /*3ec0*/  FSEL R165, R31, -INF , P1 ;  /* 0xff8000001fa57808 */ /* 0x000fe40000800000 */
[----:B------:R-:W-:Y:S02]  /*3ed0*/  FSEL R164, R30, -INF , P0 ;  /* 0xff8000001ea47808 */ /* 0x000fe40000000000 */
[----:B------:R-:W-:Y:S02]  /*3ee0*/  FMNMX.FTZ R8, R20, R8, !PT ;  /* 0x0000000814087209 */ /* 0x000fe40007810000 */
[----:B------:R-:W-:-:S02]  /*3ef0*/  ISETP.GT.AND P1, PT, R3, 0x28, PT ;  /* 0x000000280300780c */ /* 0x000fc40003f24270 */
[----:B------:R-:W-:Y:S02]  /*3f00*/  ISETP.GT.AND P0, PT, R3, 0x29, PT ;  /* 0x000000290300780c */ /* 0x000fe40003f04270 */
[----:B------:R-:W-:Y:S02]  /*3f10*/  FMNMX.FTZ R8, R22, R8, !PT ;  /* 0x0000000816087209 */ /* 0x000fe40007810000 */
[----:B------:R-:W-:Y:S02]  /*3f20*/  FSEL R159, R29, -INF , P1 ;  /* 0xff8000001d9f7808 */ /* 0x000fe40000800000 */
[----:B------:R-:W-:Y:S02]  /*3f30*/  FSEL R166, R28, -INF , P0 ;  /* 0xff8000001ca67808 */ /* 0x000fe40000000000 */
[C---:B------:R-:W-:Y:S01]  /*3f40*/  ISETP.GT.AND P1, PT, R3.reuse, 0x30, PT ;  /* 0x000000300300780c */ /* 0x040fe20003f24270 */
[----:B------:R-:W-:Y:S01]  /*3f50*/  LDSM.16.MT88.4 R28, [R221+0x100] ;  /* 0x00010000dd1c783b */ /* 0x000fe20000004200 */
[----:B------:R-:W-:-:S02]  /*3f60*/  ISETP.GT.AND P0, PT, R3, 0x31, PT ;  /* 0x000000310300780c */ /* 0x000fc40003f04270 */
[----:B------:R-:W-:Y:S02]  /*3f70*/  FMNMX.FTZ R8, R48, R8, !PT ;  /* 0x0000000830087209 */ /* 0x000fe40007810000 */
[----:B------:R-:W-:Y:S02]  /*3f80*/  FSEL R213, R25, -INF , P1 ;  /* 0xff80000019d57808 */ /* 0x000fe40000800000 */
[----:B------:R-:W-:Y:S02]  /*3f90*/  FSEL R219, R23, -INF , P0 ;  /* 0xff80000017db7808 */ /* 0x000fe40000000000 */
[C---:B------:R-:W-:Y:S01]  /*3fa0*/  ISETP.GT.AND P1, PT, R3.reuse, 0x38, PT ;  /* 0x000000380300780c */ /* 0x040fe20003f24270 */
[----:B------:R2:W5:Y:S01]  /*3fb0*/  MUFU.TANH R23, R11 ;  /* 0x0000000b00177308 */ /* 0x0005620000002400 */
[----:B------:R-:W-:Y:S02]  /*3fc0*/  ISETP.GT.AND P0, PT, R3, 0x39, PT ;  /* 0x000000390300780c */ /* 0x000fe40003f04270 */
[----:B------:R-:W-:Y:S01]  /*3fd0*/  FMNMX.FTZ R3, R50, R8, !PT ;  /* 0x0000000832037209 */ /* 0x000fe20007810000 */
[----:B-1----:R-:W-:Y:S01]  /*3fe0*/  IMAD.IADD R8, R6, 0x1, R9 ;  /* 0x0000000106087824 */ /* 0x002fe200078e0209 */
[----:B---3--:R-:W-:Y:S01]  /*3ff0*/  FSEL R215, R18, -INF , P1 ;  /* 0xff80000012d77808 */ /* 0x008fe20000800000 */
[----:B------:R-:W1:Y:S01]  /*4000*/  SHFL.IDX PT, R9, R5, 0x1, 0x1c1f ;  /* 0x003c1f0005097f89 */ /* 0x000e6200000e0000 */
[----:B------:R-:W-:-:S02]  /*4010*/  FMNMX.FTZ R104, R49, R3, !PT ;  /* 0x0000000331687209 */ /* 0x000fc40007810000 */
[----:B------:R-:W-:Y:S02]  /*4020*/  IMNMX R3, R7, R8, PT ;  /* 0x0000000807037217 */ /* 0x000fe40003800200 */
[----:B----4-:R-:W-:Y:S02]  /*4030*/  FSEL R239, R14, -INF , P0 ;  /* 0xff8000000eef7808 */ /* 0x010fe40000000000 */
[C---:B------:R-:W-:Y:S02]  /*4040*/  ISETP.GT.AND P1, PT, R3.reuse, RZ, PT ;  /* 0x000000ff0300720c */ /* 0x040fe40003f24270 */
[----:B------:R-:W-:Y:S02]  /*4050*/  ISETP.GT.AND P0, PT, R3, 0x1, PT ;  /* 0x000000010300780c */ /* 0x000fe40003f04270 */
[----:B--2---:R-:W-:Y:S02]  /*4060*/  FSEL R11, R47, -INF , P1 ;  /* 0xff8000002f0b7808 */ /* 0x004fe40000800000 */
[----:B------:R-:W-:-:S02]  /*4070*/  ISETP.GT.AND P1, PT, R3, 0x8, PT ;  /* 0x000000080300780c */ /* 0x000fc40003f24270 */
[----:B------:R-:W-:Y:S02]  /*4080*/  FSEL R14, R46, -INF , P0 ;  /* 0xff8000002e0e7808 */ /* 0x000fe40000000000 */
[----:B------:R-:W-:Y:S02]  /*4090*/  FSEL R18, R24, -INF , P1 ;  /* 0xff80000018127808 */ /* 0x000fe40000800000 */
[C---:B------:R-:W-:Y:S01]  /*40a0*/  ISETP.GT.AND P0, PT, R3.reuse, 0x9, PT ;  /* 0x000000090300780c */ /* 0x040fe20003f04270 */
[----:B------:R-:W2:Y:S01]  /*40b0*/  MUFU.TANH R24, R16 ;  /* 0x0000001000187308 */ /* 0x000ea20000002400 */
[----:B------:R-:W-:Y:S02]  /*40c0*/  ISETP.GT.AND P1, PT, R3, 0x10, PT ;  /* 0x000000100300780c */ /* 0x000fe40003f24270 */
[----:B------:R-:W-:Y:S01]  /*40d0*/  FMNMX.FTZ R104, R51, R104, !PT ;  /* 0x0000006833687209 */ /* 0x000fe20007810000 */
[----:B-1----:R-:W-:Y:S01]  /*40e0*/  IMAD.IADD R6, R6, 0x1, R9 ;  /* 0x0000000106067824 */ /* 0x002fe200078e0209 */
[----:B------:R-:W-:-:S02]  /*40f0*/  FMNMX.FTZ R5, R11, R14, !PT ;  /* 0x0000000e0b057209 */ /* 0x000fc40007810000 */
[----:B------:R-:W-:Y:S01]  /*4100*/  FSEL R32, R57, -INF , P0 ;  /* 0xff80000039207808 */ /* 0x000fe20000000000 */
[----:B------:R1:W3:Y:S01]  /*4110*/  MUFU.TANH R16, R13 ;  /* 0x0000000d00107308 */ /* 0x0002e20000002400 */
[----:B------:R-:W-:Y:S02]  /*4120*/  FSEL R39, R53, -INF , P1 ;  /* 0xff80000035277808 */ /* 0x000fe40000800000 */
[C---:B------:R-:W-:Y:S02]  /*4130*/  ISETP.GT.AND P0, PT, R3.reuse, 0x11, PT ;  /* 0x000000110300780c */ /* 0x040fe40003f04270 */
[----:B------:R-:W-:Y:S02]  /*4140*/  ISETP.GT.AND P1, PT, R3, 0x18, PT ;  /* 0x000000180300780c */ /* 0x000fe40003f24270 */
[----:B------:R-:W-:Y:S02]  /*4150*/  FMNMX.FTZ R104, R165, R104, !PT ;  /* 0x00000068a5687209 */ /* 0x000fe40007810000 */
[----:B------:R-:W-:-:S02]  /*4160*/  FMNMX.FTZ R5, R18, R5, !PT ;  /* 0x0000000512057209 */ /* 0x000fc40007810000 */
[----:B------:R-:W-:Y:S02]  /*4170*/  FSEL R46, R56, -INF , P0 ;  /* 0xff800000382e7808 */ /* 0x000fe40000000000 */
[----:B------:R-:W-:Y:S02]  /*4180*/  FSEL R47, R43, -INF , P1 ;  /* 0xff8000002b2f7808 */ /* 0x000fe40000800000 */
[C---:B------:R-:W-:Y:S02]  /*4190*/  ISETP.GT.AND P0, PT, R3.reuse, 0x19, PT ;  /* 0x000000190300780c */ /* 0x040fe40003f04270 */
[----:B------:R-:W-:Y:S02]  /*41a0*/  ISETP.GT.AND P1, PT, R3, 0x20, PT ;  /* 0x000000200300780c */ /* 0x000fe40003f24270 */
[----:B------:R-:W-:Y:S02]  /*41b0*/  FMNMX.FTZ R104, R164, R104, !PT ;  /* 0x00000068a4687209 */ /* 0x000fe40007810000 */
[----:B------:R-:W-:-:S02]  /*41c0*/  FMNMX.FTZ R5, R32, R5, !PT ;  /* 0x0000000520057209 */ /* 0x000fc40007810000 */
[----:B------:R-:W-:Y:S02]  /*41d0*/  FSEL R82, R52, -INF , P0 ;  /* 0xff80000034527808 */ /* 0x000fe40000000000 */
[----:B------:R-:W-:Y:S02]  /*41e0*/  FSEL R101, R42, -INF , P1 ;  /* 0xff8000002a657808 */ /* 0x000fe40000800000 */
[----:B------:R-:W-:Y:S02]  /*41f0*/  FMNMX.FTZ R104, R159, R104, !PT ;  /* 0x000000689f687209 */ /* 0x000fe40007810000 */
[C---:B------:R-:W-:Y:S02]  /*4200*/  ISETP.GT.AND P0, PT, R3.reuse, 0x21, PT ;  /* 0x000000210300780c */ /* 0x040fe40003f04270 */
[----:B------:R-:W-:Y:S02]  /*4210*/  ISETP.GT.AND P1, PT, R3, 0x28, PT ;  /* 0x000000280300780c */ /* 0x000fe40003f24270 */
[----:B------:R-:W-:-:S02]  /*4220*/  FMNMX.FTZ R5, R39, R5, !PT ;  /* 0x0000000527057209 */ /* 0x000fc40007810000 */
[----:B------:R-:W-:Y:S02]  /*4230*/  FMNMX.FTZ R104, R166, R104, !PT ;  /* 0x00000068a6687209 */ /* 0x000fe40007810000 */
[----:B------:R-:W-:Y:S02]  /*4240*/  FSEL R103, R103, -INF , P0 ;  /* 0xff80000067677808 */ /* 0x000fe40000000000 */
[----:B------:R-:W-:Y:S02]  /*4250*/  FSEL R156, R40, -INF , P1 ;  /* 0xff800000289c7808 */ /* 0x000fe40000800000 */
[----:B------:R-:W-:Y:S01]  /*4260*/  FMNMX.FTZ R5, R46, R5, !PT ;  /* 0x000000052e057209 */ /* 0x000fe20007810000 */
[----:B------:R-:W-:Y:S01]  /*4270*/  LDSM.16.MT88.4 R40, [R222+0x2100] ;  /* 0x00210000de28783b */ /* 0x000fe20000004200 */
[C---:B------:R-:W-:Y:S02]  /*4280*/  ISETP.GT.AND P0, PT, R3.reuse, 0x29, PT ;  /* 0x000000290300780c */ /* 0x040fe40003f04270 */
[----:B------:R-:W-:-:S02]  /*4290*/  ISETP.GT.AND P1, PT, R3, 0x30, PT ;  /* 0x000000300300780c */ /* 0x000fc40003f24270 */
[----:B------:R-:W-:Y:S02]  /*42a0*/  FMNMX.FTZ R104, R213, R104, !PT ;  /* 0x00000068d5687209 */ /* 0x000fe40007810000 */
[----:B------:R-:W-:Y:S02]  /*42b0*/  FMNMX.FTZ R5, R47, R5, !PT ;  /* 0x000000052f057209 */ /* 0x000fe40007810000 */
[----:B------:R-:W-:Y:S02]  /*42c0*/  FSEL R158, R37, -INF , P0 ;  /* 0xff800000259e7808 */ /* 0x000fe40000000000 */
[----:B------:R-:W-:Y:S02]  /*42d0*/  FSEL R173, R36, -INF , P1 ;  /* 0xff80000024ad7808 */ /* 0x000fe40000800000 */
[C---:B------:R-:W-:Y:S02]  /*42e0*/  ISETP.GT.AND P0, PT, R3.reuse, 0x31, PT ;  /* 0x000000310300780c */ /* 0x040fe40003f04270 */
[----:B------:R-:W-:-:S02]  /*42f0*/  ISETP.GT.AND P1, PT, R3, 0x38, PT ;  /* 0x000000380300780c */ /* 0x000fc40003f24270 */
[----:B------:R-:W-:Y:S02]  /*4300*/  FMNMX.FTZ R104, R219, R104, !PT ;  /* 0x00000068db687209 */ /* 0x000fe40007810000 */
[----:B------:R-:W-:Y:S02]  /*4310*/  FMNMX.FTZ R5, R82, R5, !PT ;  /* 0x0000000552057209 */ /* 0x000fe40007810000 */
[----:B------:R-:W-:Y:S02]  /*4320*/  FSEL R175, R26, -INF , P0 ;  /* 0xff8000001aaf7808 */ /* 0x000fe40000000000 */
[----:B-----5:R-:W-:Y:S02]  /*4330*/  FSEL R174, R23, -INF , P1 ;  /* 0xff80000017ae7808 */ /* 0x020fe40000800000 */
[----:B------:R-:W-:Y:S02]  /*4340*/  ISETP.GT.AND P0, PT, R3, 0x39, PT ;  /* 0x000000390300780c */ /* 0x000fe40003f04270 */
[----:B------:R-:W-:-:S02]  /*4350*/  ISETP.GT.AND P1, PT, R4, 0x9, PT ;  /* 0x000000090400780c */ /* 0x000fc40003f24270 */
[----:B------:R-:W-:Y:S02]  /*4360*/  FMNMX.FTZ R104, R215, R104, !PT ;  /* 0x00000068d7687209 */ /* 0x000fe40007810000 */
[----:B------:R-:W-:Y:S02]  /*4370*/  FMNMX.FTZ R5, R101, R5, !PT ;  /* 0x0000000565057209 */ /* 0x000fe40007810000 */
[----:B------:R-:W-:Y:S02]  /*4380*/  FSEL R208, R12, -INF , P0 ;  /* 0xff8000000cd07808 */ /* 0x000fe40000000000 */
[----:B------:R-:W-:Y:S02]  /*4390*/  FSEL R37, R69, -INF , P1 ;  /* 0xff80000045257808 */ /* 0x000fe40000800000 */
[----:B------:R-:W-:Y:S02]  /*43a0*/  FMNMX.FTZ R104, R239, R104, !PT ;  /* 0x00000068ef687209 */ /* 0x000fe40007810000 */
[----:B------:R-:W-:-:S02]  /*43b0*/  ISETP.GT.AND P1, PT, R4, 0x10, PT ;  /* 0x000000100400780c */ /* 0x000fc40003f24270 */
[----:B------:R-:W-:Y:S01]  /*43c0*/  ISETP.GT.AND P0, PT, R4, 0x11, PT ;  /* 0x000000110400780c */ /* 0x000fe20003f04270 */
[----:B------:R-:W4:Y:S01]  /*43d0*/  SHFL.BFLY PT, R8, R104, 0x2, 0x1f ;  /* 0x0c401f0068087f89 */ /* 0x000f2200000e0000 */
[----:B------:R-:W-:Y:S02]  /*43e0*/  FMNMX.FTZ R5, R103, R5, !PT ;  /* 0x0000000567057209 */ /* 0x000fe40007810000 */
        /* <DEDUP_REMOVED lines=8> */
[C---:B------:R-:W-:Y:S02]  /*4470*/  ISETP.GT.AND P1, PT, R4.reuse, 0x20, PT ;  /* 0x000000200400780c */ /* 0x040fe40003f24270 */
[----:B------:R-:W-:-:S02]  /*4480*/  ISETP.GT.AND P0, PT, R4, 0x21, PT ;  /* 0x000000210400780c */ /* 0x000fc40003f04270 */
[----:B------:R-:W-:Y:S02]  /*4490*/  FMNMX.FTZ R5, R173, R5, !PT ;  /* 0x00000005ad057209 */ /* 0x000fe40007810000 */
[----:B------:R-:W-:Y:S02]  /*44a0*/  IMNMX R3, R7, R6, PT ;  /* 0x0000000607037217 */ /* 0x000fe40003800200 */
[----:B------:R-:W-:Y:S01]  /*44b0*/  FSEL R107, R63, -INF , P1 ;  /* 0xff8000003f6b7808 */ /* 0x000fe20000800000 */
[----:B------:R5:W1:Y:S01]  /*44c0*/  MUFU.TANH R7, R10 ;  /* 0x0000000a00077308 */ /* 0x000a620000002400 */
[----:B------:R-:W-:Y:S02]  /*44d0*/  FSEL R157, R157, -INF , P0 ;  /* 0xff8000009d9d7808 */ /* 0x000fe40000000000 */
[----:B------:R-:W-:Y:S02]  /*44e0*/  FMNMX.FTZ R6, R33, R38, !PT ;  /* 0x0000002621067209 */ /* 0x000fe40007810000 */
[----:B------:R-:W-:-:S02]  /*44f0*/  ISETP.GT.AND P1, PT, R4, 0x28, PT ;  /* 0x000000280400780c */ /* 0x000fc40003f24270 */
[----:B------:R-:W-:Y:S02]  /*4500*/  ISETP.GT.AND P0, PT, R4, 0x29, PT ;  /* 0x000000290400780c */ /* 0x000fe40003f04270 */
[----:B------:R-:W-:Y:S02]  /*4510*/  FMNMX.FTZ R5, R175, R5, !PT ;  /* 0x00000005af057209 */ /* 0x000fe40007810000 */
[----:B------:R-:W-:Y:S02]  /*4520*/  FMNMX.FTZ R6, R45, R6, !PT ;  /* 0x000000062d067209 */ /* 0x000fe40007810000 */
[----:B------:R-:W-:Y:S02]  /*4530*/  FSEL R167, R167, -INF , P1 ;  /* 0xff800000a7a77808 */ /* 0x000fe40000800000 */
[----:B------:R-:W-:Y:S02]  /*4540*/  FSEL R172, R172, -INF , P0 ;  /* 0xff800000acac7808 */ /* 0x000fe40000000000 */
[----:B------:R-:W-:-:S02]  /*4550*/  ISETP.GT.AND P1, PT, R4, 0x30, PT ;  /* 0x000000300400780c */ /* 0x000fc40003f24270 */
[----:B------:R-:W-:Y:S02]  /*4560*/  ISETP.GT.AND P0, PT, R4, 0x31, PT ;  /* 0x000000310400780c */ /* 0x000fe40003f04270 */
[----:B------:R-:W-:Y:S02]  /*4570*/  FMNMX.FTZ R5, R174, R5, !PT ;  /* 0x00000005ae057209 */ /* 0x000fe40007810000 */
[----:B------:R-:W-:Y:S02]  /*4580*/  FMNMX.FTZ R6, R37, R6, !PT ;  /* 0x0000000625067209 */ /* 0x000fe40007810000 */
[----:B------:R-:W-:Y:S02]  /*4590*/  FSEL R209, R209, -INF , P1 ;  /* 0xff800000d1d17808 */ /* 0x000fe40000800000 */
[----:B------:R-:W-:Y:S02]  /*45a0*/  FSEL R210, R210, -INF , P0 ;  /* 0xff800000d2d27808 */ /* 0x000fe40000000000 */
[----:B------:R-:W-:-:S02]  /*45b0*/  FMNMX.FTZ R5, R208, R5, !PT ;  /* 0x00000005d0057209 */ /* 0x000fc40007810000 */
[C---:B------:R-:W-:Y:S02]  /*45c0*/  ISETP.GT.AND P1, PT, R4.reuse, 0x38, PT ;  /* 0x000000380400780c */ /* 0x040fe40003f24270 */
[----:B------:R-:W-:Y:S02]  /*45d0*/  ISETP.GT.AND P0, PT, R4, 0x39, PT ;  /* 0x000000390400780c */ /* 0x000fe40003f04270 */
[----:B------:R-:W-:Y:S02]  /*45e0*/  FMNMX.FTZ R4, R44, R6, !PT ;  /* 0x000000062c047209 */ /* 0x000fe40007810000 */
[----:B----4-:R-:W-:Y:S02]  /*45f0*/  FMNMX.FTZ R104, R104, R8, !PT ;  /* 0x0000000868687209 */ /* 0x010fe40007810000 */
[----:B------:R-:W4:Y:S01]  /*4600*/  SHFL.BFLY PT, R8, R5, 0x2, 0x1f ;  /* 0x0c401f0005087f89 */ /* 0x000f2200000e0000 */
[----:B------:R-:W-:Y:S02]  /*4610*/  FMNMX.FTZ R4, R80, R4, !PT ;  /* 0x0000000450047209 */ /* 0x000fe40007810000 */
[----:B------:R-:W-:Y:S01]  /*4620*/  FSEL R241, R241, -INF , P1 ;  /* 0xff800000f1f17808 */ /* 0x000fe20000800000 */
[----:B------:R-:W2:Y:S01]  /*4630*/  SHFL.BFLY PT, R9, R104, 0x1, 0x1f ;  /* 0x0c201f0068097f89 */ /* 0x000ea200000e0000 */
[----:B------:R-:W-:-:S02]  /*4640*/  FMNMX.FTZ R4, R83, R4, !PT ;  /* 0x0000000453047209 */ /* 0x000fc40007810000 */
[----:B------:R-:W-:Y:S02]  /*4650*/  ISETP.GT.AND P1, PT, R3, RZ, PT ;  /* 0x000000ff0300720c */ /* 0x000fe40003f24270 */
[----:B------:R-:W-:Y:S02]  /*4660*/  FMNMX.FTZ R4, R81, R4, !PT ;  /* 0x0000000451047209 */ /* 0x000fe40007810000 */
[----:B------:R-:W-:Y:S02]  /*4670*/  FSEL R242, R242, -INF , P0 ;  /* 0xff800000f2f27808 */ /* 0x000fe40000000000 */
[----:B------:R-:W-:Y:S02]  /*4680*/  FMNMX.FTZ R4, R107, R4, !PT ;  /* 0x000000046b047209 */ /* 0x000fe40007810000 */
[----:B------:R-:W-:Y:S02]  /*4690*/  ISETP.GT.AND P0, PT, R3, 0x1, PT ;  /* 0x000000010300780c */ /* 0x000fe40003f04270 */
[----:B------:R-:W-:-:S02]  /*46a0*/  FMNMX.FTZ R4, R157, R4, !PT ;  /* 0x000000049d047209 */ /* 0x000fc40007810000 */
[----:B------:R-:W-:Y:S02]  /*46b0*/  FSEL R36, R60, -INF , P1 ;  /* 0xff8000003c247808 */ /* 0x000fe40000800000 */
[----:B------:R-:W-:Y:S02]  /*46c0*/  FMNMX.FTZ R4, R167, R4, !PT ;  /* 0x00000004a7047209 */ /* 0x000fe40007810000 */
[----:B------:R-:W-:Y:S02]  /*46d0*/  ISETP.GT.AND P1, PT, R3, 0x8, PT ;  /* 0x000000080300780c */ /* 0x000fe40003f24270 */
[----:B-1----:R-:W-:Y:S02]  /*46e0*/  FSEL R13, R58, -INF , P0 ;  /* 0xff8000003a0d7808 */ /* 0x002fe40000000000 */
[----:B----4-:R-:W-:Y:S02]  /*46f0*/  FMNMX.FTZ R8, R5, R8, !PT ;  /* 0x0000000805087209 */ /* 0x010fe40007810000 */
[----:B------:R-:W-:-:S02]  /*4700*/  FMNMX.FTZ R4, R172, R4, !PT ;  /* 0x00000004ac047209 */ /* 0x000fc40007810000 */
[----:B------:R-:W-:Y:S01]  /*4710*/  ISETP.GT.AND P0, PT, R3, 0x9, PT ;  /* 0x000000090300780c */ /* 0x000fe20003f04270 */
[----:B------:R-:W-:Y:S01]  /*4720*/  SHFL.BFLY PT, R102, R8, 0x1, 0x1f ;  /* 0x0c201f0008667f89 */ /* 0x000fe200000e0000 */
[----:B-----5:R-:W-:Y:S02]  /*4730*/  FSEL R10, R54, -INF , P1 ;  /* 0xff800000360a7808 */ /* 0x020fe40000800000 */
[----:B------:R-:W-:Y:S02]  /*4740*/  FMNMX.FTZ R5, R36, R13, !PT ;  /* 0x0000000d24057209 */ /* 0x000fe40007810000 */
[----:B--2---:R-:W-:Y:S02]  /*4750*/  FMNMX.FTZ R104, R104, R9, !PT ;  /* 0x0000000968687209 */ /* 0x004fe40007810000 */
[----:B------:R-:W-:Y:S02]  /*4760*/  FMNMX.FTZ R4, R209, R4, !PT ;  /* 0x00000004d1047209 */ /* 0x000fe40007810000 */
[----:B------:R-:W-:Y:S01]  /*4770*/  ISETP.GT.AND P1, PT, R3, 0x10, PT ;  /* 0x000000100300780c */ /* 0x000fe20003f24270 */
[----:B------:R-:W-:Y:S01]  /*4780*/  FMUL.FTZ R12, R104, c[0x0][0x2d0] ;  /* 0x0000b400680c7a20 */ /* 0x000fe20000410000 */
[----:B------:R-:W-:-:S02]  /*4790*/  FSEL R9, R55, -INF , P0 ;  /* 0xff80000037097808 */ /* 0x000fc40000000000 */
[----:B------:R-:W-:Y:S02]  /*47a0*/  FMNMX.FTZ R5, R10, R5, !PT ;  /* 0x000000050a057209 */ /* 0x000fe40007810000 */
[----:B------:R-:W-:Y:S02]  /*47b0*/  FMNMX.FTZ R4, R210, R4, !PT ;  /* 0x00000004d2047209 */ /* 0x000fe40007810000 */
[----:B------:R-:W-:Y:S02]  /*47c0*/  ISETP.GT.AND P0, PT, R3, 0x11, PT ;  /* 0x000000110300780c */ /* 0x000fe40003f04270 */
[----:B------:R-:W-:Y:S02]  /*47d0*/  FSEL R67, R73, -INF , P1 ;  /* 0xff80000049437808 */ /* 0x000fe40000800000 */
[----:B------:R-:W-:Y:S02]  /*47e0*/  FMNMX.FTZ R5, R9, R5, !PT ;  /* 0x0000000509057209 */ /* 0x000fe40007810000 */
[----:B------:R-:W-:-:S02]  /*47f0*/  FMNMX.FTZ R4, R241, R4, !PT ;  /* 0x00000004f1047209 */ /* 0x000fc40007810000 */
[----:B------:R-:W-:Y:S02]  /*4800*/  ISETP.GT.AND P1, PT, R3, 0x18, PT ;  /* 0x000000180300780c */ /* 0x000fe40003f24270 */
[----:B------:R-:W-:Y:S02]  /*4810*/  FSEL R66, R74, -INF , P0 ;  /* 0xff8000004a427808 */ /* 0x000fe40000000000 */
[----:B------:R-:W-:Y:S02]  /*4820*/  FMNMX.FTZ R5, R67, R5, !PT ;  /* 0x0000000543057209 */ /* 0x000fe40007810000 */
[----:B------:R-:W-:Y:S02]  /*4830*/  FMNMX.FTZ R4, R242, R4, !PT ;  /* 0x00000004f2047209 */ /* 0x000fe40007810000 */
[----:B------:R-:W-:Y:S02]  /*4840*/  ISETP.GT.AND P0, PT, R3, 0x19, PT ;  /* 0x000000190300780c */ /* 0x000fe40003f04270 */
[----:B------:R-:W-:Y:S01]  /*4850*/  FSEL R65, R61, -INF , P1 ;  /* 0xff8000003d417808 */ /* 0x000fe20000800000 */
[----:B------:R-:W1:Y:S01]  /*4860*/  SHFL.BFLY PT, R6, R4, 0x2, 0x1f ;  /* 0x0c401f0004067f89 */ /* 0x000e6200000e0000 */
[----:B------:R-:W-:-:S02]  /*4870*/  FMNMX.FTZ R5, R66, R5, !PT ;  /* 0x0000000542057209 */ /* 0x000fc40007810000 */
[----:B------:R-:W-:Y:S02]  /*4880*/  ISETP.GT.AND P1, PT, R3, 0x20, PT ;  /* 0x000000200300780c */ /* 0x000fe40003f24270 */
[----:B------:R-:W-:Y:S02]  /*4890*/  FSEL R64, R62, -INF , P0 ;  /* 0xff8000003e407808 */ /* 0x000fe40000000000 */
[----:B------:R-:W-:Y:S02]  /*48a0*/  FMNMX.FTZ R5, R65, R5, !PT ;  /* 0x0000000541057209 */ /* 0x000fe40007810000 */
[----:B------:R-:W-:Y:S02]  /*48b0*/  ISETP.GT.AND P0, PT, R3, 0x21, PT ;  /* 0x000000210300780c */ /* 0x000fe40003f04270 */
[----:B------:R-:W-:Y:S02]  /*48c0*/  FSEL R154, R154, -INF , P1 ;  /* 0xff8000009a9a7808 */ /* 0x000fe40000800000 */
[----:B------:R-:W-:-:S02]  /*48d0*/  FMNMX.FTZ R5, R64, R5, !PT ;  /* 0x0000000540057209 */ /* 0x000fc40007810000 */
[----:B------:R-:W-:Y:S02]  /*48e0*/  ISETP.GT.AND P1, PT, R3, 0x28, PT ;  /* 0x000000280300780c */ /* 0x000fe40003f24270 */
[----:B------:R-:W-:Y:S02]  /*48f0*/  FSEL R153, R153, -INF , P0 ;  /* 0xff80000099997808 */ /* 0x000fe40000000000 */
[----:B------:R-:W-:Y:S02]  /*4900*/  FMNMX.FTZ R5, R154, R5, !PT ;  /* 0x000000059a057209 */ /* 0x000fe40007810000 */
[----:B------:R-:W-:Y:S02]  /*4910*/  ISETP.GT.AND P0, PT, R3, 0x29, PT ;  /* 0x000000290300780c */ /* 0x000fe40003f04270 */
[----:B------:R-:W-:Y:S02]  /*4920*/  FSEL R152, R152, -INF , P1 ;  /* 0xff80000098987808 */ /* 0x000fe40000800000 */
[----:B------:R-:W-:-:S02]  /*4930*/  FMNMX.FTZ R5, R153, R5, !PT ;  /* 0x0000000599057209 */ /* 0x000fc40007810000 */
[----:B------:R-:W-:Y:S02]  /*4940*/  FSEL R155, R24, -INF , P0 ;  /* 0xff800000189b7808 */ /* 0x000fe40000000000 */
[C---:B------:R-:W-:Y:S02]  /*4950*/  ISETP.GT.AND P0, PT, R3.reuse, 0x31, PT ;  /* 0x000000310300780c */ /* 0x040fe40003f04270 */
[----:B------:R-:W-:Y:S02]  /*4960*/  ISETP.GT.AND P1, PT, R3, 0x30, PT ;  /* 0x000000300300780c */ /* 0x000fe40003f24270 */
[----:B------:R-:W-:Y:S02]  /*4970*/  FMNMX.FTZ R5, R152, R5, !PT ;  /* 0x0000000598057209 */ /* 0x000fe40007810000 */
[----:B------:R-:W-:Y:S02]  /*4980*/  FSEL R216, R21, -INF , P0 ;  /* 0xff80000015d87808 */ /* 0x000fe40000000000 */
[----:B------:R-:W-:-:S02]  /*4990*/  FSETP.NEU.FTZ.AND P0, PT, R104, -INF , PT ;  /* 0xff8000006800780b */ /* 0x000fc40003f1d000 */
[----:B------:R-:W-:Y:S02]  /*49a0*/  FSEL R211, R19, -INF , P1 ;  /* 0xff80000013d37808 */ /* 0x000fe40000800000 */
[----:B------:R-:W-:Y:S02]  /*49b0*/  FMNMX.FTZ R5, R155, R5, !PT ;  /* 0x000000059b057209 */ /* 0x000fe40007810000 */
[----:B------:R-:W-:Y:S02]  /*49c0*/  ISETP.GT.AND P1, PT, R3, 0x38, PT ;  /* 0x000000380300780c */ /* 0x000fe40003f24270 */
[----:B------:R-:W-:Y:S02]  /*49d0*/  FSEL R12, R12, RZ, P0 ;  /* 0x000000ff0c0c7208 */ /* 0x000fe40000000000 */
[----:B------:R-:W-:Y:S02]  /*49e0*/  FMNMX.FTZ R5, R211, R5, !PT ;  /* 0x00000005d3057209 */ /* 0x000fe40007810000 */
[----:B-1----:R-:W-:Y:S01]  /*49f0*/  FMNMX.FTZ R4, R6, R4, !PT ;  /* 0x0000000406047209 */ /* 0x002fe20007810000 */
[----:B------:R-:W-:Y:S01]  /*4a00*/  FFMA.FTZ R6, R20, c[0x0][0x2d0], -R12 ;  /* 0x0000b40014067a23 */ /* 0x000fe2000001080c */
[----:B---3--:R-:W-:-:S02]  /*4a10*/  FSEL R238, R16, -INF , P1 ;  /* 0xff80000010ee7808 */ /* 0x008fc40000800000 */
[----:B------:R-:W-:Y:S01]  /*4a20*/  ISETP.GT.AND P1, PT, R3, 0x39, PT ;  /* 0x000000390300780c */ /* 0x000fe20003f24270 */
[----:B------:R-:W-:Y:S01]  /*4a30*/  FFMA.FTZ R3, R15, c[0x0][0x2d0], -R12 ;  /* 0x0000b4000f037a23 */ /* 0x000fe2000001080c */
[----:B------:R-:W-:Y:S01]  /*4a40*/  FMNMX.FTZ R5, R216, R5, !PT ;  /* 0x00000005d8057209 */ /* 0x000fe20007810000 */
[----:B------:R-:W1:Y:S01]  /*4a50*/  SHFL.BFLY PT, R106, R4, 0x1, 0x1f ;  /* 0x0c201f00046a7f89 */ /* 0x000e6200000e0000 */
[----:B------:R-:W-:Y:S01]  /*4a60*/  FSEL R240, R7, -INF , P1 ;  /* 0xff80000007f07808 */ /* 0x000fe20000800000 */
[----:B------:R2:W-:Y:S01]  /*4a70*/  MUFU.EX2 R188, R3 ;  /* 0x0000000300bc7308 */ /* 0x0005e20000000800 */
[----:B------:R-:W-:Y:S02]  /*4a80*/  FMNMX.FTZ R5, R238, R5, !PT ;  /* 0x00000005ee057209 */ /* 0x000fe40007810000 */
[----:B------:R-:W-:Y:S02]  /*4a90*/  FMNMX.FTZ R102, R102, R8, !PT ;  /* 0x0000000866667209 */ /* 0x000fe40007810000 */
[----:B------:R-:W-:-:S02]  /*4aa0*/  FMNMX.FTZ R5, R240, R5, !PT ;  /* 0x00000005f0057209 */ /* 0x000fc40007810000 */
[----:B------:R-:W-:Y:S01]  /*4ab0*/  FSETP.NEU.FTZ.AND P0, PT, R102, -INF , PT ;  /* 0xff8000006600780b */ /* 0x000fe20003f1d000 */
[----:B------:R3:W-:Y:S02]  /*4ac0*/  MUFU.EX2 R196, R6 ;  /* 0x0000000600c47308 */ /* 0x0007e40000000800 */
[----:B------:R-:W4:Y:S01]  /*4ad0*/  SHFL.BFLY PT, R7, R5, 0x2, 0x1f ;  /* 0x0c401f0005077f89 */ /* 0x000f2200000e0000 */
[----:B--2---:R-:W-:-:S05]  /*4ae0*/  FFMA.FTZ R3, R17, c[0x0][0x2d0], -R12 ;  /* 0x0000b40011037a23 */ /* 0x004fca000001080c */
[----:B------:R2:W5:Y:S01]  /*4af0*/  MUFU.EX2 R27, R3 ;  /* 0x00000003001b7308 */ /* 0x0005620000000800 */
[----:B-1----:R-:W-:Y:S01]  /*4b00*/  FMNMX.FTZ R106, R4, R106, !PT ;  /* 0x0000006a046a7209 */ /* 0x002fe20007810000 */
[----:B---3--:R-:W-:Y:S02]  /*4b10*/  FFMA.FTZ R6, R22, c[0x0][0x2d0], -R12 ;  /* 0x0000b40016067a23 */ /* 0x008fe4000001080c */
[----:B------:R-:W-:Y:S04]  /*4b20*/  LDSM.16.MT88.4 R20, [R221+0x1100] ;  /* 0x00110000dd14783b */ /* 0x000fe80000004200 */
[----:B------:R1:W3:Y:S01]  /*4b30*/  MUFU.EX2 R194, R6 ;  /* 0x0000000600c27308 */ /* 0x0002e20000000800 */
[----:B----4-:R-:W-:Y:S01]  /*4b40*/  FMNMX.FTZ R5, R5, R7, !PT ;  /* 0x0000000705057209 */ /* 0x010fe20007810000 */
[----:B--2---:R-:W-:-:S04]  /*4b50*/  FMUL.FTZ R3, R102, c[0x0][0x2d0] ;  /* 0x0000b40066037a20 */ /* 0x004fc80000410000 */
[----:B------:R-:W2:Y:S01]  /*4b60*/  SHFL.BFLY PT, R4, R5, 0x1, 0x1f ;  /* 0x0c201f0005047f89 */ /* 0x000ea200000e0000 */
[----:B------:R-:W-:Y:S02]  /*4b70*/  FSEL R3, R3, RZ, P0 ;  /* 0x000000ff03037208 */ /* 0x000fe40000000000 */
[----:B------:R-:W-:-:S03]  /*4b80*/  FSETP.NEU.FTZ.AND P0, PT, R106, -INF , PT ;  /* 0xff8000006a00780b */ /* 0x000fc60003f1d000 */
[--C-:B------:R-:W-:Y:S02]  /*4b90*/  FFMA.FTZ R0, R14, c[0x0][0x2d0], -R3.reuse ;  /* 0x0000b4000e007a23 */ /* 0x100fe40000010803 */
[----:B------:R-:W-:Y:S02]  /*4ba0*/  FFMA.FTZ R2, R32, c[0x0][0x2d0], -R3 ;  /* 0x0000b40020027a23 */ /* 0x000fe40000010803 */
[----:B------:R4:W-:Y:S01]  /*4bb0*/  MUFU.EX2 R189, R0 ;  /* 0x0000000000bd7308 */ /* 0x0009e20000000800 */
[----:B-----5:R-:W-:Y:S02]  /*4bc0*/  IMAD.MOV.U32 R14, RZ, RZ, R27 ;  /* 0x000000ffff0e7224 */ /* 0x020fe400078e001b */
[----:B------:R-:W5:Y:S01]  /*4bd0*/  LDSM.16.MT88.4 R24, [R222+0x100] ;  /* 0x00010000de18783b */ /* 0x000f620000004200 */
[----:B-1----:R-:W-:-:S04]  /*4be0*/  FFMA.FTZ R6, R11, c[0x0][0x2d0], -R3 ;  /* 0x0000b4000b067a23 */ /* 0x002fc80000010803 */
[----:B------:R-:W-:Y:S01]  /*4bf0*/  MUFU.EX2 R176, R2 ;  /* 0x0000000200b07308 */ /* 0x000fe20000000800 */
[----:B--2---:R-:W-:Y:S02]  /*4c00*/  FMNMX.FTZ R105, R5, R4, !PT ;  /* 0x0000000405697209 */ /* 0x004fe40007810000 */
[----:B------:R-:W-:Y:S01]  /*4c10*/  F2FP.PACK_AB R4, R14, R188 ;  /* 0x000000bc0e04723e */ /* 0x000fe200000000ff */
[----:B----4-:R-:W-:-:S04]  /*4c20*/  FFMA.FTZ R0, R18, c[0x0][0x2d0], -R3 ;  /* 0x0000b40012007a23 */ /* 0x010fc80000010803 */
[----:B------:R3:W1:Y:S01]  /*4c30*/  MUFU.EX2 R190, R6 ;  /* 0x0000000600be7308 */ /* 0x0006620000000800 */
[----:B------:R-:W2:Y:S07]  /*4c40*/  LDSM.16.MT88.4 R16, [R222+0x1100] ;  /* 0x00110000de10783b */ /* 0x000eae0000004200 */
[----:B------:R4:W4:Y:S01]  /*4c50*/  MUFU.EX2 R195, R0 ;  /* 0x0000000000c37308 */ /* 0x0009220000000800 */
[----:B---3--:R-:W-:Y:S02]  /*4c60*/  F2FP.PACK_AB R6, R194, R196 ;  /* 0x000000c4c206723e */ /* 0x008fe400000000ff */
[----:B-1----:R-:W-:Y:S01]  /*4c70*/  F2FP.PACK_AB R5, R189, R190 ;  /* 0x000000bebd05723e */ /* 0x002fe200000000ff */
[----:B----4-:R-:W-:Y:S01]  /*4c80*/  FMUL.FTZ R0, R106, c[0x0][0x2d0] ;  /* 0x0000b4006a007a20 */ /* 0x010fe20000410000 */
[----:B------:R-:W-:-:S04]  /*4c90*/  F2FP.PACK_AB R7, R176, R195 ;  /* 0x000000c3b007723e */ /* 0x000fc800000000ff */
[----:B------:R-:W-:Y:S02]  /*4ca0*/  FSEL R0, R0, RZ, P0 ;  /* 0x000000ff00007208 */ /* 0x000fe40000000000 */
[----:B------:R-:W-:Y:S01]  /*4cb0*/  FSETP.NEU.FTZ.AND P0, PT, R105, -INF , PT ;  /* 0xff8000006900780b */ /* 0x000fe20003f1d000 */
[C---:B------:R-:W-:Y:S02]  /*4cc0*/  HMMA.16816.F32 R120, R4.reuse, R28, RZ ;  /* 0x0000001c0478723c */ /* 0x040fe400000018ff */
[--C-:B------:R-:W-:Y:S02]  /*4cd0*/  FFMA.FTZ R2, R33, c[0x0][0x2d0], -R0.reuse ;  /* 0x0000b40021027a23 */ /* 0x100fe40000010800 */
[----:B------:R-:W1:Y:S01]  /*4ce0*/  LDSM.16.MT88.4 R32, [R221+0x2100] ;  /* 0x00210000dd20783b */ /* 0x000e620000004200 */
[--C-:B------:R-:W-:Y:S01]  /*4cf0*/  FFMA.FTZ R8, R45, c[0x0][0x2d0], -R0.reuse ;  /* 0x0000b4002d087a23 */ /* 0x100fe20000010800 */
[----:B------:R3:W-:Y:S02]  /*4d00*/  MUFU.EX2 R15, R2 ;  /* 0x00000002000f7308 */ /* 0x0007e40000000800 */
[C---:B-----5:R-:W-:Y:S06]  /*4d10*/  HMMA.16816.F32 R116, R4.reuse, R24, RZ ;  /* 0x000000180474723c */ /* 0x060fec00000018ff */
[----:B------:R4:W-:Y:S02]  /*4d20*/  MUFU.EX2 R191, R8 ;  /* 0x0000000800bf7308 */ /* 0x0009e40000000800 */
[----:B------:R-:W-:Y:S01]  /*4d30*/  HMMA.16816.F32 R112, R4, R20, RZ ;  /* 0x000000140470723c */ /* 0x000fe200000018ff */
[----:B---3--:R-:W-:-:S07]  /*4d40*/  FFMA.FTZ R2, R38, c[0x0][0x2d0], -R0 ;  /* 0x0000b40026027a23 */ /* 0x008fce0000010800 */
[----:B--2---:R-:W-:Y:S01]  /*4d50*/  HMMA.16816.F32 R108, R4, R16, RZ ;  /* 0x00000010046c723c */ /* 0x004fe200000018ff */
[----:B------:R2:W-:Y:S01]  /*4d60*/  MUFU.EX2 R252, R2 ;  /* 0x0000000200fc7308 */ /* 0x0005e20000000800 */
[----:B----4-:R-:W-:-:S06]  /*4d70*/  FFMA.FTZ R8, R37, c[0x0][0x2d0], -R0 ;  /* 0x0000b40025087a23 */ /* 0x010fcc0000010800 */
[C---:B------:R-:W-:Y:S01]  /*4d80*/  HMMA.16816.F32 R92, R4.reuse, R40, RZ ;  /* 0x00000028045c723c */ /* 0x040fe200000018ff */
[----:B------:R3:W4:Y:S07]  /*4d90*/  MUFU.EX2 R193, R8 ;  /* 0x0000000800c17308 */ /* 0x00072e0000000800 */
[----:B------:R-:W-:Y:S01]  /*4da0*/  HMMA.16816.F32 R88, R4, R30, RZ ;  /* 0x0000001e0458723c */ /* 0x000fe200000018ff */
[----:B--2---:R-:W-:-:S05]  /*4db0*/  FMUL.FTZ R2, R105, c[0x0][0x2d0] ;  /* 0x0000b40069027a20 */ /* 0x004fca0000410000 */
[----:B------:R-:W-:Y:S02]  /*4dc0*/  FSEL R2, R2, RZ, P0 ;  /* 0x000000ff02027208 */ /* 0x000fe40000000000 */
[----:B-1----:R-:W-:Y:S03]  /*4dd0*/  HMMA.16816.F32 R96, R4, R32, RZ ;  /* 0x000000200460723c */ /* 0x002fe600000018ff */
[----:B---3--:R-:W-:-:S05]  /*4de0*/  FFMA.FTZ R8, R36, c[0x0][0x2d0], -R2 ;  /* 0x0000b40024087a23 */ /* 0x008fca0000010802 */
[C---:B------:R-:W-:Y:S01]  /*4df0*/  HMMA.16816.F32 R84, R4.reuse, R26, RZ ;  /* 0x0000001a0454723c */ /* 0x040fe200000018ff */
[----:B------:R1:W-:Y:S07]  /*4e00*/  MUFU.EX2 R249, R8 ;  /* 0x0000000800f97308 */ /* 0x0003ee0000000800 */
[C---:B------:R-:W-:Y:S08]  /*4e10*/  HMMA.16816.F32 R76, R4.reuse, R22, RZ ;  /* 0x00000016044c723c */ /* 0x040ff000000018ff */
[----:B------:R-:W-:Y:S01]  /*4e20*/  HMMA.16816.F32 R72, R4, R18, RZ ;  /* 0x000000120448723c */ /* 0x000fe200000018ff */
[----:B-1----:R-:W-:-:S02]  /*4e30*/  FFMA.FTZ R8, R13, c[0x0][0x2d0], -R2 ;  /* 0x0000b4000d087a23 */ /* 0x002fc40000010802 */
[----:B------:R-:W-:Y:S02]  /*4e40*/  FFMA.FTZ R13, R158, c[0x0][0x2d0], -R3 ;  /* 0x0000b4009e0d7a23 */ /* 0x000fe40000010803 */
[----:B------:R1:W2:Y:S01]  /*4e50*/  MUFU.EX2 R248, R8 ;  /* 0x0000000800f87308 */ /* 0x0002a20000000800 */
[----:B----4-:R-:W-:Y:S02]  /*4e60*/  IMAD.MOV.U32 R158, RZ, RZ, R193 ;  /* 0x000000ffff9e7224 */ /* 0x010fe400078e00c1 */
[C---:B------:R-:W-:Y:S08]  /*4e70*/  HMMA.16816.F32 R68, R4.reuse, R34, RZ ;  /* 0x000000220444723c */ /* 0x040ff000000018ff */
[----:B------:R-:W-:Y:S01]  /*4e80*/  HMMA.16816.F32 R60, R4, R42, RZ ;  /* 0x0000002a043c723c */ /* 0x000fe200000018ff */
[----:B-1----:R-:W-:Y:S01]  /*4e90*/  FFMA.FTZ R8, R10, c[0x0][0x2d0], -R2 ;  /* 0x0000b4000a087a23 */ /* 0x002fe20000010802 */
[----:B------:R-:W-:-:S05]  /*4ea0*/  F2FP.PACK_AB R10, R193, R191 ;  /* 0x000000bfc10a723e */ /* 0x000fca00000000ff */
[----:B------:R-:W-:Y:S01]  /*4eb0*/  FFMA.FTZ R4, R48, c[0x0][0x2d0], -R12 ;  /* 0x0000b40030047a23 */ /* 0x000fe2000001080c */
[----:B------:R1:W-:Y:S08]  /*4ec0*/  MUFU.EX2 R251, R8 ;  /* 0x0000000800fb7308 */ /* 0x0003f00000000800 */
[----:B------:R3:W-:Y:S01]  /*4ed0*/  MUFU.EX2 R250, R4 ;  /* 0x0000000400fa7308 */ /* 0x0007e20000000800 */
[----:B-1----:R-:W-:Y:S01]  /*4ee0*/  FFMA.FTZ R8, R9, c[0x0][0x2d0], -R2 ;  /* 0x0000b40009087a23 */ /* 0x002fe20000010802 */
[----:B--2---:R-:W-:-:S06]  /*4ef0*/  F2FP.PACK_AB R9, R248, R249 ;  /* 0x000000f9f809723e */ /* 0x004fcc00000000ff */
[----:B------:R1:W2:Y:S01]  /*4f00*/  MUFU.EX2 R192, R8 ;  /* 0x0000000800c07308 */ /* 0x0002a20000000800 */
[----:B---3--:R-:W-:-:S07]  /*4f10*/  FFMA.FTZ R4, R50, c[0x0][0x2d0], -R12 ;  /* 0x0000b40032047a23 */ /* 0x008fce000001080c */
[----:B------:R3:W-:Y:S01]  /*4f20*/  MUFU.EX2 R179, R4 ;  /* 0x0000000400b37308 */ /* 0x0007e20000000800 */
[----:B-1----:R-:W-:Y:S02]  /*4f30*/  F2FP.PACK_AB R8, R252, R15 ;  /* 0x0000000ffc08723e */ /* 0x002fe400000000ff */
[----:B--2---:R-:W-:Y:S01]  /*4f40*/  F2FP.PACK_AB R11, R192, R251 ;  /* 0x000000fbc00b723e */ /* 0x004fe200000000ff */
[----:B---3--:R-:W-:-:S06]  /*4f50*/  FFMA.FTZ R4, R49, c[0x0][0x2d0], -R12 ;  /* 0x0000b40031047a23 */ /* 0x008fcc000001080c */
[C---:B------:R-:W-:Y:S01]  /*4f60*/  HMMA.16816.F32 R128, R8.reuse, R28, RZ ;  /* 0x0000001c0880723c */ /* 0x040fe200000018ff */
[----:B------:R1:W-:Y:S07]  /*4f70*/  MUFU.EX2 R178, R4 ;  /* 0x0000000400b27308 */ /* 0x0003ee0000000800 */
[C---:B------:R-:W-:Y:S01]  /*4f80*/  HMMA.16816.F32 R144, R8.reuse, R30, RZ ;  /* 0x0000001e0890723c */ /* 0x040fe200000018ff */
[----:B------:R-:W-:Y:S07]  /*4f90*/  LDSM.16.MT88.4 R28, [R222+0x1500] ;  /* 0x00150000de1c783b */ /* 0x000fee0000004200 */
[----:B------:R-:W-:Y:S01]  /*4fa0*/  HMMA.16816.F32 R124, R8, R24, RZ ;  /* 0x00000018087c723c */ /* 0x000fe200000018ff */
[----:B-1----:R-:W-:-:S04]  /*4fb0*/  FFMA.FTZ R4, R51, c[0x0][0x2d0], -R12 ;  /* 0x0000b40033047a23 */ /* 0x002fc8000001080c */
[----:B------:R1:W2:Y:S03]  /*4fc0*/  MUFU.EX2 R177, R4 ;  /* 0x0000000400b17308 */ /* 0x0002a60000000800 */
[C---:B------:R-:W-:Y:S01]  /*4fd0*/  HMMA.16816.F32 R140, R8.reuse, R26, RZ ;  /* 0x0000001a088c723c */ /* 0x040fe200000018ff */
[----:B------:R-:W3:Y:S07]  /*4fe0*/  LDSM.16.MT88.4 R24, [R221+0x500] ;  /* 0x00050000dd18783b */ /* 0x000eee0000004200 */
[----:B------:R-:W-:Y:S01]  /*4ff0*/  HMMA.16816.F32 R56, R8, R20, RZ ;  /* 0x000000140838723c */ /* 0x000fe200000018ff */
[----:B-1----:R-:W-:-:S07]  /*5000*/  FFMA.FTZ R4, R39, c[0x0][0x2d0], -R3 ;  /* 0x0000b40027047a23 */ /* 0x002fce0000010803 */
[C---:B------:R-:W-:Y:S01]  /*5010*/  HMMA.16816.F32 R132, R8.reuse, R22, RZ ;  /* 0x000000160884723c */ /* 0x040fe200000018ff */
[----:B------:R-:W1:Y:S01]  /*5020*/  LDSM.16.MT88.4 R20, [R222+0x500] ;  /* 0x00050000de14783b */ /* 0x000e620000004200 */
[----:B--2---:R-:W-:Y:S01]  /*5030*/  F2FP.PACK_AB R6, R177, R178 ;  /* 0x000000b2b106723e */ /* 0x004fe200000000ff */
[----:B------:R2:W-:Y:S02]  /*5040*/  MUFU.EX2 R243, R4 ;  /* 0x0000000400f37308 */ /* 0x0005e40000000800 */
[----:B------:R-:W-:Y:S03]  /*5050*/  LDSM.16.MT88.4 R36, [R222+0x2500] ;  /* 0x00250000de24783b */ /* 0x000fe60000004200 */
[C---:B------:R-:W-:Y:S08]  /*5060*/  HMMA.16816.F32 R52, R8.reuse, R16, RZ ;  /* 0x000000100834723c */ /* 0x040ff000000018ff */
[----:B------:R-:W-:Y:S01]  /*5070*/  HMMA.16816.F32 R148, R8, R18, RZ ;  /* 0x000000120894723c */ /* 0x000fe200000018ff */
[----:B------:R-:W-:Y:S01]  /*5080*/  LDSM.16.MT88.4 R16, [R221+0x1500] ;  /* 0x00150000dd10783b */ /* 0x000fe20000004200 */
[----:B--2---:R-:W-:-:S04]  /*5090*/  FFMA.FTZ R4, R46, c[0x0][0x2d0], -R3 ;  /* 0x0000b4002e047a23 */ /* 0x004fc80000010803 */
[----:B------:R2:W4:Y:S02]  /*50a0*/  MUFU.EX2 R247, R4 ;  /* 0x0000000400f77308 */ /* 0x0005240000000800 */
[C---:B------:R-:W-:Y:S08]  /*50b0*/  HMMA.16816.F32 R48, R8.reuse, R32, RZ ;  /* 0x000000200830723c */ /* 0x040ff000000018ff */
[----:B------:R-:W-:Y:S01]  /*50c0*/  HMMA.16816.F32 R160, R8, R34, RZ ;  /* 0x0000002208a0723c */ /* 0x000fe200000018ff */
[----:B------:R-:W5:Y:S01]  /*50d0*/  LDSM.16.MT88.4 R32, [R221+0x2500] ;  /* 0x00250000dd20783b */ /* 0x000f620000004200 */
[----:B--2---:R-:W-:-:S06]  /*50e0*/  FFMA.FTZ R4, R47, c[0x0][0x2d0], -R3 ;  /* 0x0000b4002f047a23 */ /* 0x004fcc0000010803 */
[----:B------:R-:W-:Y:S01]  /*50f0*/  HMMA.16816.F32 R168, R8, R42, RZ ;  /* 0x0000002a08a8723c */ /* 0x000fe200000018ff */
[----:B----4-:R-:W-:Y:S01]  /*5100*/  F2FP.PACK_AB R5, R247, R243 ;  /* 0x000000f3f705723e */ /* 0x010fe200000000ff */
[----:B------:R2:W-:Y:S02]  /*5110*/  MUFU.EX2 R246, R4 ;  /* 0x0000000400f67308 */ /* 0x0005e40000000800 */
[----:B--2---:R-:W-:-:S06]  /*5120*/  FFMA.FTZ R4, R82, c[0x0][0x2d0], -R3 ;  /* 0x0000b40052047a23 */ /* 0x004fcc0000010803 */
[----:B------:R2:W4:Y:S02]  /*5130*/  MUFU.EX2 R244, R4 ;  /* 0x0000000400f47308 */ /* 0x0005240000000800 */
[--C-:B--2---:R-:W-:Y:S01]  /*5140*/  FFMA.FTZ R4, R44, c[0x0][0x2d0], -R0.reuse ;  /* 0x0000b4002c047a23 */ /* 0x104fe20000010800 */
[----:B----4-:R-:W-:Y:S01]  /*5150*/  F2FP.PACK_AB R7, R244, R246 ;  /* 0x000000f6f407723e */ /* 0x010fe200000000ff */
[----:B------:R-:W-:Y:S04]  /*5160*/  HMMA.16816.F32 R44, R8, R40, RZ ;  /* 0x00000028082c723c */ /* 0x000fe800000018ff */
[----:B------:R2:W-:Y:S03]  /*5170*/  MUFU.EX2 R218, R4 ;  /* 0x0000000400da7308 */ /* 0x0005e60000000800 */
[----:B------:R-:W-:-:S05]  /*5180*/  FFMA.FTZ R8, R83, c[0x0][0x2d0], -R0 ;  /* 0x0000b40053087a23 */ /* 0x000fca0000010800 */
[----:B------:R4:W-:Y:S01]  /*5190*/  MUFU.EX2 R214, R8 ;  /* 0x0000000800d67308 */ /* 0x0009e20000000800 */
[----:B--2---:R-:W-:-:S07]  /*51a0*/  FFMA.FTZ R4, R80, c[0x0][0x2d0], -R0 ;  /* 0x0000b40050047a23 */ /* 0x004fce0000010800 */
[----:B------:R2:W1:Y:S01]  /*51b0*/  MUFU.EX2 R217, R4 ;  /* 0x0000000400d97308 */ /* 0x0004620000000800 */
[----:B----4-:R-:W-:-:S07]  /*51c0*/  FFMA.FTZ R8, R81, c[0x0][0x2d0], -R0 ;  /* 0x0000b40051087a23 */ /* 0x010fce0000010800 */
[----:B------:R4:W-:Y:S01]  /*51d0*/  MUFU.EX2 R212, R8 ;  /* 0x0000000800d47308 */ /* 0x0009e20000000800 */
[----:B--2---:R-:W-:-:S07]  /*51e0*/  F2FP.PACK_AB R4, R179, R250 ;  /* 0x000000fab304723e */ /* 0x004fce00000000ff */
[----:B---3--:R-:W-:Y:S01]  /*51f0*/  HMMA.16816.F32 R184, R4, R24, R120 ;  /* 0x0000001804b8723c */ /* 0x008fe20000001878 */
[----:B----4-:R-:W-:-:S04]  /*5200*/  FFMA.FTZ R8, R67, c[0x0][0x2d0], -R2 ;  /* 0x0000b40043087a23 */ /* 0x010fc80000010802 */
[----:B------:R2:W-:Y:S03]  /*5210*/  MUFU.EX2 R206, R8 ;  /* 0x0000000800ce7308 */ /* 0x0005e60000000800 */
[C---:B------:R-:W-:Y:S08]  /*5220*/  HMMA.16816.F32 R120, R4.reuse, R26, R88 ;  /* 0x0000001a0478723c */ /* 0x040ff00000001858 */
[----:B-1----:R-:W-:Y:S01]  /*5230*/  HMMA.16816.F32 R136, R4, R22, R84 ;  /* 0x000000160488723c */ /* 0x002fe20000001854 */
[----:B--2---:R-:W-:-:S07]  /*5240*/  FFMA.FTZ R8, R66, c[0x0][0x2d0], -R2 ;  /* 0x0000b40042087a23 */ /* 0x004fce0000010802 */
[C---:B-----5:R-:W-:Y:S01]  /*5250*/  HMMA.16816.F32 R80, R4.reuse, R34, R68 ;  /* 0x000000220450723c */ /* 0x060fe20000001844 */
[----:B------:R1:W2:Y:S07]  /*5260*/  MUFU.EX2 R207, R8 ;  /* 0x0000000800cf7308 */ /* 0x0002ae0000000800 */
        /* <DEDUP_REMOVED lines=8> */
[----:B------:R1:W3:Y:S07]  /*52f0*/  MUFU.EX2 R204, R8 ;  /* 0x0000000800cc7308 */ /* 0x0002ee0000000800 */
[C---:B------:R-:W-:Y:S08]  /*5300*/  HMMA.16816.F32 R88, R4.reuse, R18, R76 ;  /* 0x000000120458723c */ /* 0x040ff0000000184c */
[----:B------:R-:W-:Y:S01]  /*5310*/  HMMA.16816.F32 R84, R4, R30, R72 ;  /* 0x0000001e0454723c */ /* 0x000fe20000001848 */
[----:B-1----:R-:W-:-:S02]  /*5320*/  FFMA.FTZ R8, R165, c[0x0][0x2d0], -R12 ;  /* 0x0000b400a5087a23 */ /* 0x002fc4000001080c */
[----:B------:R-:W-:Y:S02]  /*5330*/  IMAD.MOV.U32 R165, RZ, RZ, R188 ;  /* 0x000000ffffa57224 */ /* 0x000fe400078e00bc */
[----:B------:R1:W-:Y:S03]  /*5340*/  MUFU.EX2 R199, R8 ;  /* 0x0000000800c77308 */ /* 0x0003e60000000800 */
[----:B------:R-:W-:Y:S07]  /*5350*/  HMMA.16816.F32 R68, R4, R38, R60 ;  /* 0x000000260444723c */ /* 0x000fee000000183c */
[----:B------:R-:W-:-:S02]  /*5360*/  F2FP.PACK_AB R4, R217, R218 ;  /* 0x000000dad904723e */ /* 0x000fc400000000ff */
[----:B--2---:R-:W-:Y:S02]  /*5370*/  F2FP.PACK_AB R5, R207, R206 ;  /* 0x000000cecf05723e */ /* 0x004fe400000000ff */
[----:B------:R-:W-:Y:S02]  /*5380*/  F2FP.PACK_AB R6, R212, R214 ;  /* 0x000000d6d406723e */ /* 0x000fe400000000ff */
[----:B---3--:R-:W-:Y:S01]  /*5390*/  F2FP.PACK_AB R7, R204, R205 ;  /* 0x000000cdcc07723e */ /* 0x008fe200000000ff */
[--C-:B-1----:R-:W-:Y:S02]  /*53a0*/  FFMA.FTZ R8, R164, c[0x0][0x2d0], -R12.reuse ;  /* 0x0000b400a4087a23 */ /* 0x102fe4000001080c */
[----:B------:R-:W-:Y:S02]  /*53b0*/  IMAD.MOV.U32 R164, RZ, RZ, R179 ;  /* 0x000000ffffa47224 */ /* 0x000fe400078e00b3 */
[----:B------:R1:W2:Y:S02]  /*53c0*/  MUFU.EX2 R198, R8 ;  /* 0x0000000800c67308 */ /* 0x0002a40000000800 */
[C---:B------:R-:W-:Y:S08]  /*53d0*/  HMMA.16816.F32 R200, R4.reuse, R36, R44 ;  /* 0x0000002404c8723c */ /* 0x040ff0000000182c */
[----:B------:R-:W-:Y:S01]  /*53e0*/  HMMA.16816.F32 R64, R4, R16, R56 ;  /* 0x000000100440723c */ /* 0x000fe20000001838 */
[----:B-1----:R-:W-:-:S07]  /*53f0*/  FFMA.FTZ R8, R159, c[0x0][0x2d0], -R12 ;  /* 0x0000b4009f087a23 */ /* 0x002fce000001080c */
[----:B------:R-:W-:Y:S01]  /*5400*/  HMMA.16816.F32 R44, R4, R18, R132 ;  /* 0x00000012042c723c */ /* 0x000fe20000001884 */
[----:B------:R-:W1:Y:S01]  /*5410*/  LDSM.16.MT88.4 R16, [R222+0x900] ;  /* 0x00090000de10783b */ /* 0x000e620000004200 */
[----:B------:R3:W-:Y:S01]  /*5420*/  MUFU.EX2 R197, R8 ;  /* 0x0000000800c57308 */ /* 0x0007e20000000800 */
[----:B------:R-:W-:-:S05]  /*5430*/  IMAD.MOV.U32 R159, RZ, RZ, R178 ;  /* 0x000000ffff9f7224 */ /* 0x000fca00078e00b2 */
[C---:B------:R-:W-:Y:S07]  /*5440*/  HMMA.16816.F32 R76, R4.reuse, R24, R128 ;  /* 0x00000018044c723c */ /* 0x040fee0000001880 */
[----:B------:R-:W-:Y:S01]  /*5450*/  IMAD.MOV.U32 R131, RZ, RZ, R196 ;  /* 0x000000ffff837224 */ /* 0x000fe200078e00c4 */
[----:B------:R-:W-:Y:S01]  /*5460*/  HMMA.16816.F32 R56, R4, R26, R144 ;  /* 0x0000001a0438723c */ /* 0x000fe20000001890 */
[----:B------:R-:W-:Y:S01]  /*5470*/  IMAD.MOV.U32 R130, RZ, RZ, R191 ;  /* 0x000000ffff827224 */ /* 0x000fe200078e00bf */
[----:B------:R-:W-:Y:S01]  /*5480*/  LDSM.16.MT88.4 R24, [R222+0x1900] ;  /* 0x00190000de18783b */ /* 0x000fe20000004200 */
[----:B---3--:R-:W-:-:S02]  /*5490*/  FFMA.FTZ R8, R166, c[0x0][0x2d0], -R12 ;  /* 0x0000b400a6087a23 */ /* 0x008fc4000001080c */
[----:B------:R-:W-:Y:S02]  /*54a0*/  IMAD.MOV.U32 R129, RZ, RZ, R190 ;  /* 0x000000ffff817224 */ /* 0x000fe400078e00be */
[----:B------:R3:W-:Y:S01]  /*54b0*/  MUFU.EX2 R196, R8 ;  /* 0x0000000800c47308 */ /* 0x0007e20000000800 */
[----:B------:R-:W-:Y:S01]  /*54c0*/  IMAD.MOV.U32 R128, RZ, RZ, R189 ;  /* 0x000000ffff807224 */ /* 0x000fe200078e00bd */
[----:B------:R-:W-:Y:S01]  /*54d0*/  HMMA.16816.F32 R72, R4, R20, R124 ;  /* 0x000000140448723c */ /* 0x000fe2000000187c */
[----:B------:R-:W-:-:S05]  /*54e0*/  IMAD.MOV.U32 R147, RZ, RZ, R177 ;  /* 0x000000ffff937224 */ /* 0x000fca00078e00b1 */
[----:B------:R4:W-:Y:S02]  /*54f0*/  MUFU.EX2 R189, R13 ;  /* 0x0000000d00bd7308 */ /* 0x0009e40000000800 */
[----:B------:R-:W-:Y:S01]  /*5500*/  HMMA.16816.F32 R60, R4, R28, R52 ;  /* 0x0000001c043c723c */ /* 0x000fe20000001834 */
[----:B---3--:R-:W-:-:S07]  /*5510*/  FFMA.FTZ R8, R101, c[0x0][0x2d0], -R3 ;  /* 0x0000b40065087a23 */ /* 0x008fce0000010803 */
[----:B------:R-:W-:Y:S01]  /*5520*/  HMMA.16816.F32 R124, R4, R32, R48 ;  /* 0x00000020047c723c */ /* 0x000fe20000001830 */
[----:B------:R3:W-:Y:S01]  /*5530*/  MUFU.EX2 R191, R8 ;  /* 0x0000000800bf7308 */ /* 0x0007e20000000800 */
[----:B----4-:R-:W-:-:S06]  /*5540*/  FFMA.FTZ R13, R107, c[0x0][0x2d0], -R0 ;  /* 0x0000b4006b0d7a23 */ /* 0x010fcc0000010800 */
[C---:B------:R-:W-:Y:S01]  /*5550*/  HMMA.16816.F32 R48, R4.reuse, R22, R140 ;  /* 0x000000160430723c */ /* 0x040fe2000000188c */
[----:B------:R-:W4:Y:S01]  /*5560*/  LDSM.16.MT88.4 R20, [R221+0x900] ;  /* 0x00090000dd14783b */ /* 0x000f220000004200 */
[----:B------:R5:W-:Y:S05]  /*5570*/  MUFU.EX2 R179, R13 ;  /* 0x0000000d00b37308 */ /* 0x000bea0000000800 */
[----:B------:R-:W-:Y:S01]  /*5580*/  IMAD.MOV.U32 R143, RZ, RZ, R128 ;  /* 0x000000ffff8f7224 */ /* 0x000fe200078e0080 */
[----:B------:R-:W-:Y:S01]  /*5590*/  HMMA.16816.F32 R40, R4, R30, R148 ;  /* 0x0000001e0428723c */ /* 0x000fe20000001894 */
[----:B------:R-:W1:Y:S01]  /*55a0*/  LDSM.16.MT88.4 R28, [R221+0x2900] ;  /* 0x00290000dd1c783b */ /* 0x000e620000004200 */
[----:B---3--:R-:W-:-:S02]  /*55b0*/  FFMA.FTZ R8, R103, c[0x0][0x2d0], -R3 ;  /* 0x0000b40067087a23 */ /* 0x008fc40000010803 */
[----:B------:R-:W-:Y:S02]  /*55c0*/  IMAD.MOV.U32 R142, RZ, RZ, R129 ;  /* 0x000000ffff8e7224 */ /* 0x000fe400078e0081 */
[----:B------:R3:W2:Y:S01]  /*55d0*/  MUFU.EX2 R190, R8 ;  /* 0x0000000800be7308 */ /* 0x0006a20000000800 */
[----:B------:R-:W-:Y:S01]  /*55e0*/  IMAD.MOV.U32 R141, RZ, RZ, R130 ;  /* 0x000000ffff8d7224 */ /* 0x000fe200078e0082 */
[C---:B------:R-:W-:Y:S01]  /*55f0*/  HMMA.16816.F32 R52, R4.reuse, R34, R160 ;  /* 0x000000220434723c */ /* 0x040fe200000018a0 */
[----:B------:R-:W1:Y:S01]  /*5600*/  LDSM.16.MT88.4 R32, [R222+0x2900] ;  /* 0x00290000de20783b */ /* 0x000e620000004200 */
[----:B-----5:R-:W-:Y:S02]  /*5610*/  FFMA.FTZ R13, R157, c[0x0][0x2d0], -R0 ;  /* 0x0000b4009d0d7a23 */ /* 0x020fe40000010800 */
[----:B------:R-:W-:Y:S02]  /*5620*/  IMAD.MOV.U32 R157, RZ, RZ, R192 ;  /* 0x000000ffff9d7224 */ /* 0x000fe400078e00c0 */
[----:B------:R5:W-:Y:S01]  /*5630*/  MUFU.EX2 R177, R13 ;  /* 0x0000000d00b17308 */ /* 0x000be20000000800 */
[----:B------:R-:W-:Y:S01]  /*5640*/  IMAD.MOV.U32 R140, RZ, RZ, R131 ;  /* 0x000000ffff8c7224 */ /* 0x000fe200078e0083 */
[----:B------:R-:W-:Y:S01]  /*5650*/  HMMA.16816.F32 R36, R4, R38, R168 ;  /* 0x000000260424723c */ /* 0x000fe200000018a8 */
[----:B---3--:R-:W-:-:S06]  /*5660*/  FFMA.FTZ R8, R156, c[0x0][0x2d0], -R3 ;  /* 0x0000b4009c087a23 */ /* 0x008fcc0000010803 */
[----:B--2---:R-:W-:Y:S01]  /*5670*/  F2FP.PACK_AB R4, R198, R199 ;  /* 0x000000c7c604723e */ /* 0x004fe200000000ff */
[----:B------:R-:W-:Y:S01]  /*5680*/  IMAD.MOV.U32 R156, RZ, RZ, R195 ;  /* 0x000000ffff9c7224 */ /* 0x000fe200078e00c3 */
[----:B------:R-:W-:Y:S01]  /*5690*/  F2FP.PACK_AB R5, R190, R191 ;  /* 0x000000bfbe05723e */ /* 0x000fe200000000ff */
[----:B------:R-:W2:Y:S01]  /*56a0*/  MUFU.EX2 R188, R8 ;  /* 0x0000000800bc7308 */ /* 0x000ea20000000800 */
[----:B------:R-:W-:Y:S01]  /*56b0*/  F2FP.PACK_AB R6, R196, R197 ;  /* 0x000000c5c406723e */ /* 0x000fe200000000ff */
[----:B-----5:R-:W-:-:S06]  /*56c0*/  FFMA.FTZ R13, R167, c[0x0][0x2d0], -R0 ;  /* 0x0000b400a70d7a23 */ /* 0x020fcc0000010800 */
[----:B------:R3:W-:Y:S01]  /*56d0*/  MUFU.EX2 R178, R13 ;  /* 0x0000000d00b27308 */ /* 0x0007e20000000800 */
[----:B--2---:R-:W-:Y:S01]  /*56e0*/  F2FP.PACK_AB R7, R189, R188 ;  /* 0x000000bcbd07723e */ /* 0x004fe200000000ff */
[----:B------:R-:W2:Y:S06]  /*56f0*/  LDSM.16.MT88.4 R8, [R221+0x1900] ;  /* 0x00190000dd08783b */ /* 0x000eac0000004200 */
[----:B-1----:R-:W-:Y:S01]  /*5700*/  HMMA.16816.F32 R132, R4, R16, R180 ;  /* 0x000000100484723c */ /* 0x002fe200000018b4 */
[----:B---3--:R-:W-:Y:S02]  /*5710*/  FFMA.FTZ R13, R172, c[0x0][0x2d0], -R0 ;  /* 0x0000b400ac0d7a23 */ /* 0x008fe40000010800 */
[----:B------:R-:W-:-:S02]  /*5720*/  IMAD.MOV.U32 R172, RZ, RZ, R194 ;  /* 0x000000ffffac7224 */ /* 0x000fc400078e00c2 */
[----:B------:R1:W-:Y:S02]  /*5730*/  MUFU.EX2 R180, R13 ;  /* 0x0000000d00b47308 */ /* 0x0003e40000000800 */
[----:B------:R-:W-:Y:S01]  /*5740*/  IMAD.MOV.U32 R182, RZ, RZ, R159 ;  /* 0x000000ffffb67224 */ /* 0x000fe200078e009f */
[----:B----4-:R-:W-:Y:S01]  /*5750*/  HMMA.16816.F32 R116, R4, R20, R184 ;  /* 0x000000140474723c */ /* 0x010fe200000018b8 */
[----:B------:R-:W-:Y:S02]  /*5760*/  IMAD.MOV.U32 R181, RZ, RZ, R164 ;  /* 0x000000ffffb57224 */ /* 0x000fe400078e00a4 */
[----:B------:R-:W-:Y:S02]  /*5770*/  IMAD.MOV.U32 R159, RZ, RZ, R165 ;  /* 0x000000ffff9f7224 */ /* 0x000fe400078e00a5 */
[----:B------:R-:W-:-:S03]  /*5780*/  IMAD.MOV.U32 R183, RZ, RZ, R147 ;  /* 0x000000ffffb77224 */ /* 0x000fc600078e0093 */
[----:B------:R-:W-:Y:S01]  /*5790*/  HMMA.16816.F32 R184, R4, R28, R96 ;  /* 0x0000001c04b8723c */ /* 0x000fe20000001860 */
[----:B-1----:R-:W-:Y:S02]  /*57a0*/  FFMA.FTZ R13, R154, c[0x0][0x2d0], -R2 ;  /* 0x0000b4009a0d7a23 */ /* 0x002fe40000010802 */
[----:B------:R-:W-:-:S05]  /*57b0*/  IMAD.MOV.U32 R154, RZ, RZ, R176 ;  /* 0x000000ffff9a7224 */ /* 0x000fca00078e00b0 */
[C---:B------:R-:W-:Y:S01]  /*57c0*/  HMMA.16816.F32 R164, R4.reuse, R24, R108 ;  /* 0x0000001804a4723c */ /* 0x040fe2000000186c */
[----:B------:R1:W-:Y:S07]  /*57d0*/  MUFU.EX2 R176, R13 ;  /* 0x0000000d00b07308 */ /* 0x0003ee0000000800 */
[C---:B------:R-:W-:Y:S08]  /*57e0*/  HMMA.16816.F32 R192, R4.reuse, R32, R92 ;  /* 0x0000002004c0723c */ /* 0x040ff0000000185c */
[----:B--2---:R-:W-:Y:S01]  /*57f0*/  HMMA.16816.F32 R148, R4, R8, R112 ;  /* 0x000000080494723c */ /* 0x004fe20000001870 */
        /* <DEDUP_REMOVED lines=8> */
[C---:B------:R-:W-:Y:S01]  /*5880*/  HMMA.16816.F32 R112, R4.reuse, R30, R80 ;  /* 0x0000001e0470723c */ /* 0x040fe20000001850 */
[----:B-1----:R-:W-:Y:S01]  /*5890*/  FFMA.FTZ R13, R155, c[0x0][0x2d0], -R2 ;  /* 0x0000b4009b0d7a23 */ /* 0x002fe20000010802 */
[----:B------:R-:W-:Y:S03]  /*58a0*/  LDSM.16.MT88.4 R80, [R221+0x2d00] ;  /* 0x002d0000dd50783b */ /* 0x000fe60000004200 */
[----:B------:R-:W1:Y:S03]  /*58b0*/  MUFU.EX2 R101, R13 ;  /* 0x0000000d00657308 */ /* 0x000e660000000800 */
[----:B------:R-:W-:Y:S07]  /*58c0*/  HMMA.16816.F32 R96, R4, R34, R68 ;  /* 0x000000220460723c */ /* 0x000fee0000001844 */
[----:B------:R-:W-:-:S02]  /*58d0*/  F2FP.PACK_AB R4, R177, R179 ;  /* 0x000000b3b104723e */ /* 0x000fc400000000ff */
[----:B--2---:R-:W-:Y:S02]  /*58e0*/  F2FP.PACK_AB R5, R107, R176 ;  /* 0x000000b06b05723e */ /* 0x004fe400000000ff */
[----:B------:R-:W-:Y:S02]  /*58f0*/  F2FP.PACK_AB R6, R180, R178 ;  /* 0x000000b2b406723e */ /* 0x000fe400000000ff */
[----:B-1----:R-:W-:Y:S01]  /*5900*/  F2FP.PACK_AB R7, R101, R103 ;  /* 0x000000676507723e */ /* 0x002fe200000000ff */
[----:B------:R-:W-:Y:S02]  /*5910*/  FFMA.FTZ R13, R213, c[0x0][0x2d0], -R12 ;  /* 0x0000b400d50d7a23 */ /* 0x000fe4000001080c */
[----:B------:R-:W-:-:S04]  /*5920*/  IMAD.MOV.U32 R213, RZ, RZ, R157 ;  /* 0x000000ffffd57224 */ /* 0x000fc800078e009d */
[C---:B------:R-:W-:Y:S07]  /*5930*/  HMMA.16816.F32 R64, R4.reuse, R8, R64 ;  /* 0x000000080440723c */ /* 0x040fee0000001840 */
[----:B------:R-:W-:Y:S01]  /*5940*/  FFMA.FTZ R8, R219, c[0x0][0x2d0], -R12 ;  /* 0x0000b400db087a23 */ /* 0x000fe2000001080c */
[----:B------:R-:W-:Y:S01]  /*5950*/  HMMA.16816.F32 R108, R4, R18, R48 ;  /* 0x00000012046c723c */ /* 0x000fe20000001830 */
[----:B------:R-:W-:Y:S01]  /*5960*/  IMAD.MOV.U32 R219, RZ, RZ, R158 ;  /* 0x000000ffffdb7224 */ /* 0x000fe200078e009e */
[----:B------:R-:W-:Y:S01]  /*5970*/  MUFU.EX2 R49, R13 ;  /* 0x0000000d00317308 */ /* 0x000fe20000000800 */
[----:B------:R-:W-:-:S04]  /*5980*/  IMAD.MOV.U32 R9, RZ, RZ, R156 ;  /* 0x000000ffff097224 */ /* 0x000fc800078e009c */
[----:B------:R-:W-:Y:S01]  /*5990*/  IMAD.MOV.U32 R50, RZ, RZ, R172 ;  /* 0x000000ffff327224 */ /* 0x000fe200078e00ac */
[C---:B------:R-:W-:Y:S01]  /*59a0*/  HMMA.16816.F32 R144, R4.reuse, R22, R56 ;  /* 0x000000160490723c */ /* 0x040fe20000001838 */
[----:B------:R-:W-:Y:S01]  /*59b0*/  IMAD.MOV.U32 R51, RZ, RZ, R154 ;  /* 0x000000ffff337224 */ /* 0x000fe200078e009a */
[----:B------:R1:W2:Y:S06]  /*59c0*/  MUFU.EX2 R48, R8 ;  /* 0x0000000800307308 */ /* 0x0002ac0000000800 */
[C---:B------:R-:W-:Y:S07]  /*59d0*/  HMMA.16816.F32 R56, R4.reuse, R10, R44 ;  /* 0x0000000a0438723c */ /* 0x040fee000000182c */
[----:B------:R-:W-:Y:S01]  /*59e0*/  IMAD.MOV.U32 R10, RZ, RZ, R159 ;  /* 0x000000ffff0a7224 */ /* 0x000fe200078e009f */
[----:B------:R-:W-:Y:S01]  /*59f0*/  HMMA.16816.F32 R60, R4, R24, R60 ;  /* 0x00000018043c723c */ /* 0x000fe2000000183c */
[----:B------:R-:W-:Y:S01]  /*5a00*/  IMAD.MOV.U32 R47, RZ, RZ, R140 ;  /* 0x000000ffff2f7224 */ /* 0x000fe200078e008c */
[----:B------:R-:W3:Y:S01]  /*5a10*/  LDSM.16.MT88.4 R156, [R221+0x1d00] ;  /* 0x001d0000dd9c783b */ /* 0x000ee20000004200 */
[----:B-1----:R-:W-:Y:S01]  /*5a20*/  FFMA.FTZ R8, R215, c[0x0][0x2d0], -R12 ;  /* 0x0000b400d7087a23 */ /* 0x002fe2000001080c */
[----:B--2---:R-:W-:Y:S01]  /*5a30*/  F2FP.PACK_AB R92, R48, R49 ;  /* 0x00000031305c723e */ /* 0x004fe200000000ff */
[----:B------:R-:W-:-:S02]  /*5a40*/  IMAD.MOV.U32 R46, RZ, RZ, R141 ;  /* 0x000000ffff2e7224 */ /* 0x000fc400078e008d */
[----:B------:R1:W-:Y:S01]  /*5a50*/  MUFU.EX2 R44, R8 ;  /* 0x00000008002c7308 */ /* 0x0003e20000000800 */
[C---:B------:R-:W-:Y:S01]  /*5a60*/  HMMA.16816.F32 R160, R4.reuse, R20, R76 ;  /* 0x0000001404a0723c */ /* 0x040fe2000000184c */
[----:B------:R-:W-:Y:S02]  /*5a70*/  IMAD.MOV.U32 R45, RZ, RZ, R142 ;  /* 0x000000ffff2d7224 */ /* 0x000fe400078e008e */
[----:B------:R-:W-:Y:S02]  /*5a80*/  IMAD.MOV.U32 R11, RZ, RZ, R143 ;  /* 0x000000ffff0b7224 */ /* 0x000fe400078e008f */
[----:B------:R-:W-:Y:S01]  /*5a90*/  LDSM.16.MT88.4 R140, [R222+0xd00] ;  /* 0x000d0000de8c783b */ /* 0x000fe20000004200 */
[----:B------:R-:W-:Y:S02]  /*5aa0*/  IMAD.MOV.U32 R215, RZ, RZ, R14 ;  /* 0x000000ffffd77224 */ /* 0x000fe400078e000e */
[----:B------:R-:W-:Y:S01]  /*5ab0*/  HMMA.16816.F32 R128, R4, R16, R72 ;  /* 0x000000100480723c */ /* 0x000fe20000001848 */
[----:B------:R-:W-:-:S02]  /*5ac0*/  IMAD.MOV.U32 R25, RZ, RZ, R15 ;  /* 0x000000ffff197224 */ /* 0x000fc400078e000f */
[----:B-1----:R-:W-:-:S05]  /*5ad0*/  FFMA.FTZ R8, R239, c[0x0][0x2d0], -R12 ;  /* 0x0000b400ef087a23 */ /* 0x002fca000001080c */
[C---:B------:R-:W-:Y:S01]  /*5ae0*/  HMMA.16816.F32 R40, R4.reuse, R26, R40 ;  /* 0x0000001a0428723c */ /* 0x040fe20000001828 */
[----:B------:R1:W2:Y:S07]  /*5af0*/  MUFU.EX2 R24, R8 ;  /* 0x0000000800187308 */ /* 0x0002ae0000000800 */
[C---:B------:R-:W-:Y:S01]  /*5b00*/  HMMA.16816.F32 R68, R4.reuse, R28, R124 ;  /* 0x0000001c0444723c */ /* 0x040fe2000000187c */
[----:B------:R-:W4:Y:S07]  /*5b10*/  LDSM.16.MT88.4 R124, [R221+0xd00] ;  /* 0x000d0000dd7c783b */ /* 0x000f2e0000004200 */
[----:B------:R-:W-:Y:S01]  /*5b20*/  HMMA.16816.F32 R52, R4, R30, R52 ;  /* 0x0000001e0434723c */ /* 0x000fe20000001834 */
[----:B-1----:R-:W-:Y:S01]  /*5b30*/  FFMA.FTZ R8, R173, c[0x0][0x2d0], -R3 ;  /* 0x0000b400ad087a23 */ /* 0x002fe20000010803 */
[----:B--2---:R-:W-:-:S03]  /*5b40*/  F2FP.PACK_AB R94, R24, R44 ;  /* 0x0000002c185e723e */ /* 0x004fc600000000ff */
[----:B------:R1:W-:Y:S03]  /*5b50*/  MUFU.EX2 R21, R8 ;  /* 0x0000000800157308 */ /* 0x0003e60000000800 */
[C---:B------:R-:W-:Y:S08]  /*5b60*/  HMMA.16816.F32 R84, R4.reuse, R32, R200 ;  /* 0x000000200454723c */ /* 0x040ff000000018c8 */
[----:B------:R-:W-:Y:S01]  /*5b70*/  HMMA.16816.F32 R36, R4, R34, R36 ;  /* 0x000000220424723c */ /* 0x000fe20000001824 */
[----:B------:R-:W-:Y:S01]  /*5b80*/  LDSM.16.MT88.4 R4, [R222+0x2d00] ;  /* 0x002d0000de04783b */ /* 0x000fe20000004200 */
[----:B-1----:R-:W-:-:S04]  /*5b90*/  FFMA.FTZ R8, R175, c[0x0][0x2d0], -R3 ;  /* 0x0000b400af087a23 */ /* 0x002fc80000010803 */
[----:B------:R1:W2:Y:S02]  /*5ba0*/  MUFU.EX2 R23, R8 ;  /* 0x0000000800177308 */ /* 0x0002a40000000800 */
[--C-:B-1----:R-:W-:Y:S01]  /*5bb0*/  FFMA.FTZ R8, R174, c[0x0][0x2d0], -R3.reuse ;  /* 0x0000b400ae087a23 */ /* 0x102fe20000010803 */
[----:B--2---:R-:W-:Y:S01]  /*5bc0*/  F2FP.PACK_AB R93, R23, R21 ;  /* 0x00000015175d723e */ /* 0x004fe200000000ff */
[----:B------:R-:W-:Y:S01]  /*5bd0*/  FFMA.FTZ R3, R208, c[0x0][0x2d0], -R3 ;  /* 0x0000b400d0037a23 */ /* 0x000fe20000010803 */
[----:B------:R-:W1:Y:S03]  /*5be0*/  LDSM.16.MT88.4 R172, [R222+0x1d00] ;  /* 0x001d0000deac783b */ /* 0x000e660000004200 */
[----:B------:R2:W-:Y:S08]  /*5bf0*/  MUFU.EX2 R20, R8 ;  /* 0x0000000800147308 */ /* 0x0005f00000000800 */
[----:B------:R5:W3:Y:S01]  /*5c00*/  MUFU.EX2 R22, R3 ;  /* 0x0000000300167308 */ /* 0x000ae20000000800 */
[----:B--2---:R-:W-:-:S02]  /*5c10*/  FADD.FTZ R8, R249, R248 ;  /* 0x000000f8f9087221 */ /* 0x004fc40000010000 */
[----:B-----5:R-:W-:Y:S01]  /*5c20*/  FFMA.FTZ R3, R209, c[0x0][0x2d0], -R0 ;  /* 0x0000b400d1037a23 */ /* 0x020fe20000010800 */
[----:B---3--:R-:W-:-:S04]  /*5c30*/  F2FP.PACK_AB R95, R22, R20 ;  /* 0x00000014165f723e */ /* 0x008fc800000000ff */
[----:B------:R2:W-:Y:S03]  /*5c40*/  MUFU.EX2 R19, R3 ;  /* 0x0000000300137308 */ /* 0x0005e60000000800 */
[C---:B------:R-:W-:Y:S08]  /*5c50*/  HMMA.16816.F32 R152, R92.reuse, R158, R88 ;  /* 0x0000009e5c98723c */ /* 0x040ff00000001858 */
[----:B----4-:R-:W-:Y:S01]  /*5c60*/  HMMA.16816.F32 R116, R92, R124, R116 ;  /* 0x0000007c5c74723c */ /* 0x010fe20000001874 */
[----:B--2---:R-:W-:-:S04]  /*5c70*/  FFMA.FTZ R3, R210, c[0x0][0x2d0], -R0 ;  /* 0x0000b400d2037a23 */ /* 0x004fc80000010800 */
[----:B------:R2:W3:Y:S03]  /*5c80*/  MUFU.EX2 R18, R3 ;  /* 0x0000000300127308 */ /* 0x0004e60000000800 */
[C---:B------:R-:W-:Y:S08]  /*5c90*/  HMMA.16816.F32 R120, R92.reuse, R126, R120 ;  /* 0x0000007e5c78723c */ /* 0x040ff00000001878 */
[----:B------:R-:W-:Y:S01]  /*5ca0*/  HMMA.16816.F32 R132, R92, R140, R132 ;  /* 0x0000008c5c84723c */ /* 0x000fe20000001884 */
[----:B--2---:R-:W-:-:S07]  /*5cb0*/  FFMA.FTZ R3, R241, c[0x0][0x2d0], -R0 ;  /* 0x0000b400f1037a23 */ /* 0x004fce0000010800 */
[C---:B------:R-:W-:Y:S01]  /*5cc0*/  HMMA.16816.F32 R136, R92.reuse, R142, R136 ;  /* 0x0000008e5c88723c */ /* 0x040fe20000001888 */
[----:B------:R-:W-:Y:S01]  /*5cd0*/  FFMA.FTZ R0, R242, c[0x0][0x2d0], -R0 ;  /* 0x0000b400f2007a23 */ /* 0x000fe20000010800 */
[----:B------:R2:W-:Y:S06]  /*5ce0*/  MUFU.EX2 R17, R3 ;  /* 0x0000000300117308 */ /* 0x0005ec0000000800 */
[C---:B------:R-:W-:Y:S02]  /*5cf0*/  HMMA.16816.F32 R148, R92.reuse, R156, R148 ;  /* 0x0000009c5c94723c */ /* 0x040fe40000001894 */
[----:B------:R4:W5:Y:S06]  /*5d00*/  MUFU.EX2 R16, R0 ;  /* 0x0000000000107308 */ /* 0x00096c0000000800 */
[----:B-1----:R-:W-:Y:S01]  /*5d10*/  HMMA.16816.F32 R164, R92, R172, R164 ;  /* 0x000000ac5ca4723c */ /* 0x002fe200000018a4 */
[----:B--2---:R-:W-:-:S04]  /*5d20*/  FADD.FTZ R3, R10, R215 ;  /* 0x000000d70a037221 */ /* 0x004fc80000010000 */
[----:B------:R-:W-:-:S03]  /*5d30*/  FADD.FTZ R10, R47, R3 ;  /* 0x000000032f0a7221 */ /* 0x000fc60000010000 */
[----:B------:R-:W-:Y:S01]  /*5d40*/  HMMA.16816.F32 R168, R92, R174, R168 ;  /* 0x000000ae5ca8723c */ /* 0x000fe200000018a8 */
[----:B----4-:R-:W-:-:S04]  /*5d50*/  FFMA.FTZ R0, R211, c[0x0][0x2d0], -R2 ;  /* 0x0000b400d3007a23 */ /* 0x010fc80000010802 */
[----:B------:R1:W-:Y:S03]  /*5d60*/  MUFU.EX2 R12, R0 ;  /* 0x00000000000c7308 */ /* 0x0003e60000000800 */
[C---:B------:R-:W-:Y:S08]  /*5d70*/  HMMA.16816.F32 R72, R92.reuse, R80, R184 ;  /* 0x000000505c48723c */ /* 0x040ff000000018b8 */
[----:B------:R-:W-:Y:S01]  /*5d80*/  HMMA.16816.F32 R76, R92, R82, R112 ;  /* 0x000000525c4c723c */ /* 0x000fe20000001870 */
[----:B-1----:R-:W-:-:S07]  /*5d90*/  FFMA.FTZ R0, R216, c[0x0][0x2d0], -R2 ;  /* 0x0000b400d8007a23 */ /* 0x002fce0000010802 */
[C---:B------:R-:W-:Y:S01]  /*5da0*/  HMMA.16816.F32 R88, R92.reuse, R4, R192 ;  /* 0x000000045c58723c */ /* 0x040fe200000018c0 */
[----:B------:R1:W2:Y:S07]  /*5db0*/  MUFU.EX2 R13, R0 ;  /* 0x00000000000d7308 */ /* 0x0002ae0000000800 */
[----:B------:R-:W-:Y:S07]  /*5dc0*/  HMMA.16816.F32 R92, R92, R6, R96 ;  /* 0x000000065c5c723c */ /* 0x000fee0000001860 */
[----:B---3--:R-:W-:-:S02]  /*5dd0*/  F2FP.PACK_AB R96, R18, R19 ;  /* 0x000000131260723e */ /* 0x008fc400000000ff */
[----:B-----5:R-:W-:Y:S01]  /*5de0*/  F2FP.PACK_AB R98, R16, R17 ;  /* 0x000000111062723e */ /* 0x020fe200000000ff */
[--C-:B-1----:R-:W-:Y:S01]  /*5df0*/  FFMA.FTZ R0, R238, c[0x0][0x2d0], -R2.reuse ;  /* 0x0000b400ee007a23 */ /* 0x102fe20000010802 */
[----:B--2---:R-:W-:Y:S01]  /*5e00*/  F2FP.PACK_AB R97, R13, R12 ;  /* 0x0000000c0d61723e */ /* 0x004fe200000000ff */
[----:B------:R-:W-:Y:S02]  /*5e10*/  FFMA.FTZ R2, R240, c[0x0][0x2d0], -R2 ;  /* 0x0000b400f0027a23 */ /* 0x000fe40000010802 */
[----:B------:R1:W-:Y:S01]  /*5e20*/  MUFU.EX2 R14, R0 ;  /* 0x00000000000e7308 */ /* 0x0003e20000000800 */
[----:B------:R-:W-:-:S05]  /*5e30*/  IMAD.U32 R238, RZ, RZ, UR6 ;  /* 0x00000006ffee7e24 */ /* 0x000fca000f8e00ff */
[----:B------:R-:W-:Y:S02]  /*5e40*/  ISETP.GE.AND P0, PT, R238, UR4, PT ;  /* 0x00000004ee007c0c */ /* 0x000fe4000bf06270 */
        /* <DEDUP_REMOVED lines=65> */
[----:B------:R-:W-:Y:S02]  /*6260*/  FADD.FTZ R0, R44, R0 ;  /* 0x000000002c007221 */ /* 0x000fe40000010000 */
[----:B------:R-:W-:Y:S02]  /*6270*/  FADD.FTZ R4, R20, R4 ;  /* 0x0000000414047221 */ /* 0x000fe40000010000 */
[----:B------:R-:W-:Y:S02]  /*6280*/  FADD.FTZ R5, R16, R3 ;  /* 0x0000000310057221 */ /* 0x000fe40000010000 */
[----:B------:R-:W-:Y:S02]  /*6290*/  FADD.FTZ R3, R15, R2 ;  /* 0x000000020f037221 */ /* 0x000fe40000010000 */
[----:B------:R-:W-:Y:S01]  /*62a0*/  FADD.FTZ R2, R24, R0 ;  /* 0x0000000018027221 */ /* 0x000fe20000010000 */
[----:B------:R1:W-:Y:S01]  /*62b0*/  STL [R1+0x44], R5 ;  /* 0x0000440501007387 */ /* 0x0003e20000100800 */
[----:B------:R-:W-:-:S03]  /*62c0*/  FADD.FTZ R0, R22, R4 ;  /* 0x0000000416007221 */ /* 0x000fc60000010000 */
[----:B------:R1:W-:Y:S04]  /*62d0*/  STL [R1+0x48], R3 ;  /* 0x0000480301007387 */ /* 0x0003e80000100800 */
[----:B------:R1:W-:Y:S04]  /*62e0*/  STL [R1+0x50], R0 ;  /* 0x0000500001007387 */ /* 0x0003e80000100800 */
[----:B------:R1:W-:Y:S01]  /*62f0*/  STL [R1+0x4c], R2 ;  /* 0x00004c0201007387 */ /* 0x0003e20000100800 */
[----:B------:R-:W-:Y:S05]  /*6300*/  @!P0 BRA `(.L_x_714) ;  /* 0x0000498000008947 */ /* 0x000fea0003800000 */
[----:B------:R-:W2:Y:S04]  /*6310*/  LDL R181, [R1+0x54] ;  /* 0x0000540001b57983 */ /* 0x000ea80000100800 */
[----:B------:R-:W3:Y:S04]  /*6320*/  LDL R51, [R1+0x5c] ;  /* 0x00005c0001337983 */ /* 0x000ee80000100800 */
[----:B------:R-:W4:Y:S04]  /*6330*/  LDL R183, [R1+0x58] ;  /* 0x0000580001b77983 */ /* 0x000f280000100800 */
[----:B------:R-:W4:Y:S01]  /*6340*/  LDL R182, [R1+0x60] ;  /* 0x0000600001b67983 */ /* 0x000f220000100800 */
[----:B------:R-:W-:Y:S01]  /*6350*/  SHF.R.S32.HI R50, RZ, 0x1f, R100 ;  /* 0x0000001fff327819 */ /* 0x000fe20000011464 */
[----:B-1----:R-:W-:-:S03]  /*6360*/  IMAD.SHL.U32 R0, R100, 0x2, RZ ;  /* 0x0000000264007824 */ /* 0x002fc600078e00ff */
[----:B------:R-:W-:-:S05]  /*6370*/  SHF.L.U64.HI R2, R100, 0x1, R50 ;  /* 0x0000000164027819 */ /* 0x000fca0000010232 */
[----:B------:R-:W-:Y:S04]  /*6380*/  STL [R1+0x34], R2 ;  /* 0x0000340201007387 */ /* 0x000fe80000100800 */
[----:B------:R2:W-:Y:S01]  /*6390*/  STL [R1+0x30], R0 ;  /* 0x0000300001007387 */ /* 0x0005e20000100800 */
[----:B------:R-:W-:Y:S01]  /*63a0*/  IMAD.MOV.U32 R103, RZ, RZ, R105 ;  /* 0x000000ffff677224 */ /* 0x000fe200078e0069 */
[----:B------:R-:W-:Y:S01]  /*63b0*/  MOV R108, R102 ;  /* 0x00000066006c7202 */ /* 0x000fe20000000f00 */
[----:B------:R-:W-:Y:S01]  /*63c0*/  IMAD.MOV.U32 R100, RZ, RZ, R106 ;  /* 0x000000ffff647224 */ /* 0x000fe200078e006a */
[----:B------:R-:W-:Y:S01]  /*63d0*/  SEL R3, RZ, 0x10, P5 ;  /* 0x00000010ff037807 */ /* 0x000fe20002800000 */
[----:B------:R-:W-:Y:S02]  /*63e0*/  IMAD.MOV.U32 R107, RZ, RZ, R104 ;  /* 0x000000ffff6b7224 */ /* 0x000fe400078e0068 */
[C---:B--2---:R-:W-:Y:S01]  /*63f0*/  IMAD.SHL.U32 R0, R181.reuse, 0x2, RZ ;  /* 0x00000002b5007824 */ /* 0x044fe200078e00ff */
[----:B---3--:R-:W-:-:S05]  /*6400*/  SHF.L.U64.HI R2, R181, 0x1, R51 ;  /* 0x00000001b5027819 */ /* 0x008fca0000010233 */
[----:B------:R4:W-:Y:S04]  /*6410*/  STL [R1+0x2c], R2 ;  /* 0x00002c0201007387 */ /* 0x0009e80000100800 */
[----:B------:R1:W-:Y:S01]  /*6420*/  STL [R1+0x28], R0 ;  /* 0x0000280001007387 */ /* 0x0003e20000100800 */
[C---:B----4-:R-:W-:Y:S02]  /*6430*/  SHF.L.U64.HI R2, R183.reuse, 0x1, R182 ;  /* 0x00000001b7027819 */ /* 0x050fe400000102b6 */
[----:B-1----:R-:W-:-:S05]  /*6440*/  SHF.L.U32 R0, R183, 0x1, RZ ;  /* 0x00000001b7007819 */ /* 0x002fca00000006ff */
[----:B------:R1:W-:Y:S04]  /*6450*/  STL [R1+0x20], R0 ;  /* 0x0000200001007387 */ /* 0x0003e80000100800 */
[----:B------:R1:W-:Y:S02]  /*6460*/  STL [R1+0x24], R2 ;  /* 0x0000240201007387 */ /* 0x0003e40000100800 */
.L_x_717:
[----:B------:R2:W5:Y:S01]  /*6470*/  LDL R247, [R1+0x28] ;  /* 0x0000280001f77983 */ /* 0x0005620000100800 */
[----:B------:R-:W-:Y:S04]  /*6480*/  DEPBAR.LE SB0, 0x0 ;  /* 0x000080000000791a */ /* 0x000fe80000000000 */
[----:B------:R-:W-:Y:S01]  /*6490*/  BAR.SYNC.DEFER_BLOCKING 0x0 ;  /* 0x0000000000007b1d */ /* 0x000fe20000010000 */
[----:B------:R-:W-:Y:S02]  /*64a0*/  ISETP.GE.AND P0, PT, R238, RZ, PT ;  /* 0x000000ffee00720c */ /* 0x000fe40003f06270 */
[----:B------:R-:W-:Y:S02]  /*64b0*/  SEL R239, RZ, 0x10, P4 ;  /* 0x00000010ffef7807 */ /* 0x000fe40002000000 */
[----:B------:R-:W-:Y:S01]  /*64c0*/  SEL R241, RZ, 0x10, P5 ;  /* 0x00000010fff17807 */ /* 0x000fe20002800000 */
[----:B------:R2:W5:Y:S04]  /*64d0*/  LDL R246, [R1+0x20] ;  /* 0x0000200001f67983 */ /* 0x0005680000100800 */
[----:B------:R2:W5:Y:S04]  /*64e0*/  LDL R244, [R1+0x2c] ;  /* 0x00002c0001f47983 */ /* 0x0005680000100800 */
[----:B------:R2:W5:Y:S04]  /*64f0*/  LDL R243, [R1+0x30] ;  /* 0x0000300001f37983 */ /* 0x0005680000100800 */
[----:B------:R2:W5:Y:S04]  /*6500*/  LDL R242, [R1+0x24] ;  /* 0x0000240001f27983 */ /* 0x0005680000100800 */
[----:B------:R2:W5:Y:S04]  /*6510*/  LDL R240, [R1+0x34] ;  /* 0x0000340001f07983 */ /* 0x0005680000100800 */
[----:B------:R2:W3:Y:S04]  /*6520*/  LDSM.16.M88.4 R64, [R223+0x6100] ;  /* 0x00610000df40783b */ /* 0x0004e80000000200 */
[----:B------:R2:W4:Y:S04]  /*6530*/  LDSM.16.M88.4 R60, [R223+0x7100] ;  /* 0x00710000df3c783b */ /* 0x0005280000000200 */
[----:B-1----:R2:W1:Y:S04]  /*6540*/  LDSM.16.M88.4 R16, [R220+0x3100] ;  /* 0x00310000dc10783b */ /* 0x0024680000000200 */
[----:B------:R2:W1:Y:S04]  /*6550*/  LDSM.16.M88.4 R32, [R220+0x3500] ;  /* 0x00350000dc20783b */ /* 0x0004680000000200 */
[----:B------:R2:W1:Y:S04]  /*6560*/  LDSM.16.M88.4 R48, [R220+0x3900] ;  /* 0x00390000dc30783b */ /* 0x0004680000000200 */
[----:B------:R2:W1:Y:S04]  /*6570*/  LDSM.16.M88.4 R176, [R220+0x3d00] ;  /* 0x003d0000dcb0783b */ /* 0x0004680000000200 */
[----:B------:R2:W1:Y:S04]  /*6580*/  LDSM.16.M88.4 R180, [R224+0x6100] ;  /* 0x00610000e0b4783b */ /* 0x0004680000000200 */
[----:B------:R2:W1:Y:S04]  /*6590*/  LDSM.16.M88.4 R188, [R224+0x7100] ;  /* 0x00710000e0bc783b */ /* 0x0004680000000200 */
[----:B------:R2:W1:Y:S04]  /*65a0*/  LDSM.16.M88.4 R184, [R225] ;  /* 0x00000000e1b8783b */ /* 0x0004680000000200 */
[----:B------:R2:W1:Y:S04]  /*65b0*/  LDSM.16.M88.4 R192, [R236] ;  /* 0x00000000ecc0783b */ /* 0x0004680000000200 */
[----:B------:R2:W1:Y:S04]  /*65c0*/  LDSM.16.M88.4 R196, [R235] ;  /* 0x00000000ebc4783b */ /* 0x0004680000000200 */
[----:B------:R2:W1:Y:S01]  /*65d0*/  LDSM.16.M88.4 R200, [R234] ;  /* 0x00000000eac8783b */ /* 0x0004620000000200 */
[----:B------:R-:W-:-:S05]  /*65e0*/  @!P0 BRA `(.L_x_715) ;  /* 0x000002a000008947 */ /* 0x000fca0003800000 */
[----:B---34-:R-:W3:Y:S01]  /*65f0*/  LDL R5, [R1+0x1c] ;  /* 0x00001c0001057983 */ /* 0x018ee20000100800 */
[----:B-1----:R-:W-:Y:S01]  /*6600*/  SHF.R.S32.HI R0, RZ, 0x1f, R245 ;  /* 0x0000001fff007819 */ /* 0x002fe200000114f5 */
[----:B------:R-:W-:Y:S01]  /*6610*/  IMAD.WIDE.U32 R2, R245, c[0x0][0x208], RZ ;  /* 0x00008200f5027a25 */ /* 0x000fe200078e00ff */
[----:B------:R-:W-:Y:S02]  /*6620*/  SHF.R.S32.HI R4, RZ, 0x1f, R237 ;  /* 0x0000001fff047819 */ /* 0x000fe400000114ed */
[----:B------:R-:W-:Y:S01]  /*6630*/  IADD3 R12, -R241, 0x10, RZ ;  /* 0x00000010f10c7810 */ /* 0x000fe20007ffe1ff */
[----:B------:R-:W-:Y:S01]  /*6640*/  IMAD R0, R0, c[0x0][0x208], RZ ;  /* 0x0000820000007a24 */ /* 0x000fe200078e02ff */
[----:B------:R-:W-:Y:S01]  /*6650*/  IADD3 R10, -R239, 0x10, RZ ;  /* 0x00000010ef0a7810 */ /* 0x000fe20007ffe1ff */
[----:B------:R-:W-:Y:S01]  /*6660*/  IMAD R4, R4, c[0x0][0x218], RZ ;  /* 0x0000860004047a24 */ /* 0x000fe200078e02ff */
[----:B------:R-:W-:Y:S01]  /*6670*/  LOP3.LUT R12, R12, 0xf, RZ, 0xc0, !PT ;  /* 0x0000000f0c0c7812 */ /* 0x000fe200078ec0ff */
[----:B------:R-:W-:Y:S01]  /*6680*/  IMAD R0, R245, c[0x0][0x20c], R0 ;  /* 0x00008300f5007a24 */ /* 0x000fe200078e0200 */
[----:B------:R-:W-:Y:S01]  /*6690*/  LOP3.LUT R10, R10, 0xf, RZ, 0xc0, !PT ;  /* 0x0000000f0a0a7812 */ /* 0x000fe200078ec0ff */
[----:B------:R-:W-:Y:S02]  /*66a0*/  IMAD R4, R237, c[0x0][0x21c], R4 ;  /* 0x00008700ed047a24 */ /* 0x000fe400078e0204 */
[----:B------:R-:W-:Y:S04]  /*66b0*/  IMAD.IADD R3, R3, 0x1, R0 ;  /* 0x0000000103037824 */ /* 0x000fe800078e0200 */
[----:B------:R-:W-:Y:S05]  /*66c0*/  IMAD.WIDE.U32 R2, R237, c[0x0][0x218], R2 ;  /* 0x00008600ed027a25 */ /* 0x000fea00078e0002 */
[----:B------:R-:W-:Y:S04]  /*66d0*/  IADD3 R0, P0, R2, UR22, RZ ;  /* 0x0000001602007c10 */ /* 0x000fe8000ff1e0ff */
[----:B------:R-:W-:Y:S02]  /*66e0*/  IADD3.X R4, R3, UR17, R4, P0, !PT ;  /* 0x0000001103047c10 */ /* 0x000fe400087fe404 */
[C---:B------:R-:W-:Y:S04]  /*66f0*/  LEA R3, P0, R0.reuse, c[0x0][0x1f8], 0x1 ;  /* 0x00007e0000037a11 */ /* 0x040fe800078008ff */
[----:B------:R-:W-:Y:S02]  /*6700*/  LEA.HI.X R4, R0, c[0x0][0x1fc], R4, 0x1, P0 ;  /* 0x00007f0000047a11 */ /* 0x000fe400000f0c04 */
[----:B------:R-:W1:Y:S04]  /*6710*/  SHFL.IDX PT, R0, R3, 0x1, 0x1c1f ;  /* 0x003c1f0003007f89 */ /* 0x000e6800000e0000 */
[----:B------:R-:W4:Y:S04]  /*6720*/  SHFL.IDX PT, R2, R4, 0x1, 0x1c1f ;  /* 0x003c1f0004027f89 */ /* 0x000f2800000e0000 */
[----:B------:R-:W2:Y:S04]  /*6730*/  SHFL.IDX PT, R3, R3, RZ, 0x1c1f ;  /* 0x001c1fff03037589 */ /* 0x000ea800000e0000 */
[----:B------:R-:W2:Y:S01]  /*6740*/  SHFL.IDX PT, R4, R4, RZ, 0x1c1f ;  /* 0x001c1fff04047589 */ /* 0x000ea200000e0000 */
[----:B-1---5:R-:W-:Y:S04]  /*6750*/  IADD3 R12, P1, P0, R12, R0, R247 ;  /* 0x000000000c0c7210 */ /* 0x022fe8000783e0f7 */
[----:B----4-:R-:W-:Y:S02]  /*6760*/  IADD3.X R13, RZ, R2, R244, P1, P0 ;  /* 0x00000002ff0d7210 */ /* 0x010fe40000fe04f4 */
[----:B------:R-:W-:Y:S04]  /*6770*/  IADD3 R10, P1, P0, R10, R0, R246 ;  /* 0x000000000a0a7210 */ /* 0x000fe8000783e0f6 */
[----:B------:R-:W-:Y:S02]  /*6780*/  IADD3.X R11, RZ, R2, R242, P1, P0 ;  /* 0x00000002ff0b7210 */ /* 0x000fe40000fe04f2 */
[C---:B--2---:R-:W-:Y:S02]  /*6790*/  IADD3 R20, P1, R3.reuse, R243, RZ ;  /* 0x000000f303147210 */ /* 0x044fe40007f3e0ff */
[C---:B------:R-:W-:Y:S03]  /*67a0*/  IADD3 R14, P0, R3.reuse, R247, RZ ;  /* 0x000000f7030e7210 */ /* 0x040fe60007f1e0ff */
[C---:B------:R-:W-:Y:S01]  /*67b0*/  IMAD.X R21, R4.reuse, 0x1, R240, P1 ;  /* 0x0000000104157824 */ /* 0x040fe200008e06f0 */
[----:B------:R-:W-:Y:S01]  /*67c0*/  IADD3 R8, P1, R3, R246, RZ ;  /* 0x000000f603087210 */ /* 0x000fe20007f3e0ff */
[----:B------:R-:W-:Y:S01]  /*67d0*/  IMAD.X R15, R4, 0x1, R244, P0 ;  /* 0x00000001040f7824 */ /* 0x000fe200000e06f4 */
[----:B------:R-:W-:Y:S03]  /*67e0*/  IADD3 R6, P0, R0, R243, RZ ;  /* 0x000000f300067210 */ /* 0x000fe60007f1e0ff */
[----:B------:R-:W-:Y:S01]  /*67f0*/  IMAD.X R9, R4, 0x1, R242, P1 ;  /* 0x0000000104097824 */ /* 0x000fe200008e06f2 */
[----:B------:R-:W-:Y:S01]  /*6800*/  ISETP.NE.U32.AND P1, PT, R241, RZ, PT ;  /* 0x000000fff100720c */ /* 0x000fe20003f25070 */
[----:B------:R-:W-:Y:S01]  /*6810*/  IMAD.X R7, R2, 0x1, R240, P0 ;  /* 0x0000000102077824 */ /* 0x000fe200000e06f0 */
[----:B------:R-:W-:Y:S01]  /*6820*/  ISETP.NE.U32.AND P0, PT, R239, RZ, PT ;  /* 0x000000ffef00720c */ /* 0x000fe20003f05070 */
[----:B---3--:R1:W-:Y:S04]  /*6830*/  LDGSTS.E.BYPASS.LTC128B.128 [R5], [R20.64], !P6 ;  /* 0x0000000014057fae */ /* 0x0083e8000f101d4e */
[----:B------:R1:W-:Y:S04]  /*6840*/  LDGSTS.E.BYPASS.LTC128B.128 [R5+0x1000], [R14.64], !P5 ;  /* 0x010000000e057fae */ /* 0x0003e8000e901d4e */
[----:B------:R1:W-:Y:S04]  /*6850*/  LDGSTS.E.BYPASS.LTC128B.128 [R5+0x2000], [R8.64], !P4 ;  /* 0x0200000008057fae */ /* 0x0003e8000e101d4e */
[----:B------:R1:W-:Y:S04]  /*6860*/  LDGSTS.E.BYPASS.LTC128B.128 [R5+0x800], [R6.64], !P6 ;  /* 0x0080000006057fae */ /* 0x0003e8000f101d4e */
[----:B------:R1:W-:Y:S04]  /*6870*/  LDGSTS.E.BYPASS.LTC128B.128.ZFILL [R5+0x1800], [R12.64], P1 ;  /* 0x018000000c057fae */ /* 0x0003e80008941d4e */
[----:B------:R1:W-:Y:S02]  /*6880*/  LDGSTS.E.BYPASS.LTC128B.128.ZFILL [R5+0x2800], [R10.64], P0 ;  /* 0x028000000a057fae */ /* 0x0003e40008141d4e */
.L_x_715:
[-C--:B-1-34-:R-:W-:Y:S01]  /*6890*/  HMMA.16816.F32 R4, R64, R16.reuse, RZ ;  /* 0x000000104004723c */ /* 0x09afe200000018ff */
[----:B------:R-:W-:Y:S02]  /*68a0*/  LDSM.16.M88.4 R204, [R220+0x4100] ;  /* 0x00410000dccc783b */ /* 0x000fe40000000200 */
[----:B------:R-:W-:Y:S05]  /*68b0*/  ISETP.GE.AND P0, PT, R238, 0x1, PT ;  /* 0x00000001ee00780c */ /* 0x000fea0003f06270 */
[C---:B------:R-:W-:Y:S01]  /*68c0*/  HMMA.16816.F32 R8, R60.reuse, R16, RZ ;  /* 0x000000103c08723c */ /* 0x040fe200000018ff */
[----:B------:R-:W0:Y:S07]  /*68d0*/  LDGDEPBAR ;  /* 0x00000000000079af */ /* 0x000e2e0000000000 */
[-C--:B------:R-:W-:Y:S01]  /*68e0*/  HMMA.16816.F32 R12, R60, R18.reuse, RZ ;  /* 0x000000123c0c723c */ /* 0x080fe200000018ff */
[----:B------:R-:W-:Y:S07]  /*68f0*/  LDSM.16.M88.4 R208, [R223+0x9100] ;  /* 0x00910000dfd0783b */ /* 0x000fee0000000200 */
[C---:B------:R-:W-:Y:S01]  /*6900*/  HMMA.16816.F32 R16, R64.reuse, R18, RZ ;  /* 0x000000124010723c */ /* 0x040fe200000018ff */
[----:B------:R-:W-:Y:S07]  /*6910*/  LDSM.16.M88.4 R212, [R232] ;  /* 0x00000000e8d4783b */ /* 0x000fee0000000200 */
[-C--:B------:R-:W-:Y:S01]  /*6920*/  HMMA.16816.F32 R20, R64, R32.reuse, RZ ;  /* 0x000000204014723c */ /* 0x080fe200000018ff */
[----:B------:R-:W-:Y:S07]  /*6930*/  LDSM.16.M88.4 R216, [R229] ;  /* 0x00000000e5d8783b */ /* 0x000fee0000000200 */
        /* <DEDUP_REMOVED lines=30> */
[----:B------:R-:W-:Y:S07]  /*6b20*/  LDSM.16.M88.4 R188, [R220+0x4d00] ;  /* 0x004d0000dcbc783b */ /* 0x000fee0000000200 */
[----:B------:R-:W-:Y:S01]  /*6b30*/  HMMA.16816.F32 R64, R180, R202, R64 ;  /* 0x000000cab440723c */ /* 0x000fe20000001840 */
[----:B------:R-:W4:Y:S08]  /*6b40*/  LDSM.16.M88.4 R180, [R220+0x4900] ;  /* 0x00490000dcb4783b */ /* 0x000f300000000200 */
[----:B------:R-:W2:Y:S01]  /*6b50*/  LDSM.16.M88.4 R200, [R224+0x9100] ;  /* 0x00910000e0c8783b */ /* 0x000ea20000000200 */
[-C--:B-1----:R-:W-:Y:S08]  /*6b60*/  HMMA.16816.F32 R4, R176, R204.reuse, R4 ;  /* 0x000000ccb004723c */ /* 0x082ff00000001804 */
[C---:B------:R-:W-:Y:S08]  /*6b70*/  HMMA.16816.F32 R8, R208.reuse, R204, R8 ;  /* 0x000000ccd008723c */ /* 0x040ff00000001808 */
[-C--:B------:R-:W-:Y:S08]  /*6b80*/  HMMA.16816.F32 R12, R208, R206.reuse, R12 ;  /* 0x000000ced00c723c */ /* 0x080ff0000000180c */
[C---:B------:R-:W-:Y:S01]  /*6b90*/  HMMA.16816.F32 R16, R176.reuse, R206, R16 ;  /* 0x000000ceb010723c */ /* 0x040fe20000001810 */
[----:B------:R-:W1:Y:S07]  /*6ba0*/  LDSM.16.M88.4 R204, [R231] ;  /* 0x00000000e7cc783b */ /* 0x000e6e0000000200 */
[-C--:B---3--:R-:W-:Y:S08]  /*6bb0*/  HMMA.16816.F32 R20, R176, R184.reuse, R20 ;  /* 0x000000b8b014723c */ /* 0x088ff00000001814 */
[C---:B------:R-:W-:Y:S08]  /*6bc0*/  HMMA.16816.F32 R24, R208.reuse, R184, R24 ;  /* 0x000000b8d018723c */ /* 0x040ff00000001818 */
[-C--:B------:R-:W-:Y:S08]  /*6bd0*/  HMMA.16816.F32 R28, R208, R186.reuse, R28 ;  /* 0x000000bad01c723c */ /* 0x080ff0000000181c */
[C---:B------:R-:W-:Y:S01]  /*6be0*/  HMMA.16816.F32 R32, R176.reuse, R186, R32 ;  /* 0x000000bab020723c */ /* 0x040fe20000001820 */
[----:B------:R-:W3:Y:S07]  /*6bf0*/  LDSM.16.M88.4 R184, [R230] ;  /* 0x00000000e6b8783b */ /* 0x000eee0000000200 */
[-C--:B----4-:R-:W-:Y:S08]  /*6c00*/  HMMA.16816.F32 R36, R176, R180.reuse, R36 ;  /* 0x000000b4b024723c */ /* 0x090ff00000001824 */
        /* <DEDUP_REMOVED lines=10> */
[-C--:B------:R-:W-:Y:S01]  /*6cb0*/  HMMA.16816.F32 R4, R192, R196.reuse, R4 ;  /* 0x000000c4c004723c */ /* 0x080fe20000001804 */
        /* <DEDUP_REMOVED lines=10> */
[-C--:B-1----:R-:W-:Y:S08]  /*6d60*/  HMMA.16816.F32 R36, R192, R204.reuse, R36 ;  /* 0x000000ccc024723c */ /* 0x082ff00000001824 */
[C---:B------:R-:W-:Y:S08]  /*6d70*/  HMMA.16816.F32 R40, R200.reuse, R204, R40 ;  /* 0x000000ccc828723c */ /* 0x040ff00000001828 */
[-C--:B------:R-:W-:Y:S08]  /*6d80*/  HMMA.16816.F32 R44, R200, R206.reuse, R44 ;  /* 0x000000cec82c723c */ /* 0x080ff0000000182c */
[C---:B------:R-:W-:Y:S01]  /*6d90*/  HMMA.16816.F32 R48, R192.reuse, R206, R48 ;  /* 0x000000cec030723c */ /* 0x040fe20000001830 */
[----:B------:R-:W1:Y:S07]  /*6da0*/  LDSM.16.M88.4 R204, [R220+0x5900] ;  /* 0x00590000dccc783b */ /* 0x000e6e0000000200 */
[-C--:B---3--:R-:W-:Y:S08]  /*6db0*/  HMMA.16816.F32 R52, R192, R184.reuse, R52 ;  /* 0x000000b8c034723c */ /* 0x088ff00000001834 */
[C---:B------:R-:W-:Y:S08]  /*6dc0*/  HMMA.16816.F32 R56, R200.reuse, R184, R56 ;  /* 0x000000b8c838723c */ /* 0x040ff00000001838 */
[-C--:B------:R-:W-:Y:S08]  /*6dd0*/  HMMA.16816.F32 R60, R200, R186.reuse, R60 ;  /* 0x000000bac83c723c */ /* 0x080ff0000000183c */
[----:B------:R-:W-:Y:S08]  /*6de0*/  HMMA.16816.F32 R64, R192, R186, R64 ;  /* 0x000000bac040723c */ /* 0x000ff00000001840 */
        /* <DEDUP_REMOVED lines=46> */
[----:B------:R-:W2:Y:S10]  /*70d0*/  MUFU.TANH R179, R18 ;  /* 0x0000001200b37308 */ /* 0x000eb40000002400 */
[----:B------:R-:W2:Y:S01]  /*70e0*/  MUFU.TANH R197, R12 ;  /* 0x0000000c00c57308 */ /* 0x000ea20000002400 */
[----:B-1----:R-:W1:Y:S01]  /*70f0*/  LDSM.16.M88.4 R8, [R227] ;  /* 0x00000000e308783b */ /* 0x002e620000000200 */
[-C--:B----4-:R-:W-:Y:S08]  /*7100*/  HMMA.16816.F32 R20, R212, R4.reuse, R20 ;  /* 0x00000004d414723c */ /* 0x090ff00000001814 */
[----:B------:R-:W4:Y:S01]  /*7110*/  MUFU.TANH R196, R13 ;  /* 0x0000000d00c47308 */ /* 0x000f220000002400 */
[C---:B------:R-:W-:Y:S09]  /*7120*/  HMMA.16816.F32 R24, R180.reuse, R4, R24 ;  /* 0x00000004b418723c */ /* 0x040ff20000001818 */
[----:B------:R-:W1:Y:S01]  /*7130*/  MUFU.TANH R200, R14 ;  /* 0x0000000e00c87308 */ /* 0x000e620000002400 */
[-C--:B------:R-:W-:Y:S08]  /*7140*/  HMMA.16816.F32 R28, R180, R6.reuse, R28 ;  /* 0x00000006b41c723c */ /* 0x080ff0000000181c */
[C---:B------:R-:W-:Y:S01]  /*7150*/  HMMA.16816.F32 R32, R212.reuse, R6, R32 ;  /* 0x00000006d420723c */ /* 0x040fe20000001820 */
[----:B------:R-:W2:Y:S01]  /*7160*/  MUFU.TANH R206, R15 ;  /* 0x0000000f00ce7308 */ /* 0x000ea20000002400 */
[----:B------:R-:W2:Y:S01]  /*7170*/  LDSM.16.M88.4 R4, [R226] ;  /* 0x00000000e204783b */ /* 0x000ea20000000200 */
        /* <DEDUP_REMOVED lines=18> */
[C---:B------:R-:W-:Y:S01]  /*72a0*/  HMMA.16816.F32 R48, R212.reuse, R10, R48 ;  /* 0x0000000ad430723c */ /* 0x040fe20000001830 */
[----:B------:R-:W1:Y:S03]  /*72b0*/  MUFU.TANH R186, R24 ;  /* 0x0000001800ba7308 */ /* 0x000e660000002400 */
[----:B------:R-:W-:Y:S02]  /*72c0*/  FMUL.FTZ R31, R31, c[0x0][0x320] ;  /* 0x0000c8001f1f7a20 */ /* 0x000fe40000410000 */
[----:B------:R-:W-:Y:S02]  /*72d0*/  FMUL.FTZ R32, R32, c[0x0][0x320] ;  /* 0x0000c80020207a20 */ /* 0x000fe40000410000 */
[-C--:B--2---:R-:W-:Y:S03]  /*72e0*/  HMMA.16816.F32 R52, R212, R4.reuse, R52 ;  /* 0x00000004d434723c */ /* 0x084fe60000001834 */
[----:B------:R-:W2:Y:S01]  /*72f0*/  MUFU.TANH R187, R25 ;  /* 0x0000001900bb7308 */ /* 0x000ea20000002400 */
        /* <DEDUP_REMOVED lines=14> */
[----:B------:R3:W3:Y:S03]  /*73e0*/  MUFU.TANH R110, R16 ;  /* 0x00000010006e7308 */ /* 0x0006e60000002400 */
[----:B------:R-:W-:Y:S02]  /*73f0*/  FMUL.FTZ R46, R46, c[0x0][0x320] ;  /* 0x0000c8002e2e7a20 */ /* 0x000fe40000410000 */
[----:B------:R-:W-:Y:S02]  /*7400*/  FMUL.FTZ R47, R47, c[0x0][0x320] ;  /* 0x0000c8002f2f7a20 */ /* 0x000fe40000410000 */
[----:B-1----:R-:W-:Y:S02]  /*7410*/  FMUL.FTZ R26, R49, c[0x0][0x320] ;  /* 0x0000c800311a7a20 */ /* 0x002fe40000410000 */
[----:B------:R-:W-:Y:S01]  /*7420*/  FMUL.FTZ R50, R50, c[0x0][0x320] ;  /* 0x0000c80032327a20 */ /* 0x000fe20000410000 */
        /* <DEDUP_REMOVED lines=65> */
[----:B------:R-:W1:Y:S01]  /*7840*/  MUFU.TANH R23, R23 ;  /* 0x0000001700177308 */ /* 0x000e620000002400 */
[----:B------:R-:W-:-:S05]  /*7850*/  @!P0 BRA `(.L_x_716) ;  /* 0x0000038000008947 */ /* 0x000fca0003800000 */
[----:B--234-:R-:W-:Y:S01]  /*7860*/  LEA R2, R238, UR11, 0x6 ;  /* 0x0000000bee027c11 */ /* 0x01cfe2000f8e30ff */
[----:B------:R-:W2:Y:S01]  /*7870*/  LDL R0, [R1+0x38] ;  /* 0x0000380001007983 */ /* 0x000ea20000100800 */
[----:B------:R-:W-:Y:S01]  /*7880*/  IADD3 R12, -R241, 0x10, RZ ;  /* 0x00000010f10c7810 */ /* 0x000fe20007ffe1ff */
[----:B------:R-:W-:Y:S01]  /*7890*/  IMAD.MOV.U32 R237, RZ, RZ, RZ ;  /* 0x000000ffffed7224 */ /* 0x000fe200078e00ff */
[----:B------:R-:W-:Y:S01]  /*78a0*/  IADD3 R10, -R239, 0x10, RZ ;  /* 0x00000010ef0a7810 */ /* 0x000fe20007ffe1ff */
[----:B------:R-:W3:Y:S01]  /*78b0*/  LDL R19, [R1+0x18] ;  /* 0x0000180001137983 */ /* 0x000ee20000100800 */
[----:B------:R-:W-:Y:S02]  /*78c0*/  LOP3.LUT R12, R12, 0xf, RZ, 0xc0, !PT ;  /* 0x0000000f0c0c7812 */ /* 0x000fe400078ec0ff */
[----:B------:R-:W-:Y:S02]  /*78d0*/  LOP3.LUT R10, R10, 0xf, RZ, 0xc0, !PT ;  /* 0x0000000f0a0a7812 */ /* 0x000fe400078ec0ff */
[----:B--2---:R-:W-:Y:S05]  /*78e0*/  IADD3 R2, R2, -0x40, R0 ;  /* 0xffffffc002027810 */ /* 0x004fea0007ffe000 */
        /* <DEDUP_REMOVED lines=11> */
[----:B------:R-:W2:Y:S04]  /*79a0*/  @!P2 LDG.E R237, [R4.64] ;  /* 0x0000000e04eda981 */ /* 0x000ea8000c1e1900 */
[----:B------:R-:W-:Y:S04]  /*79b0*/  IMAD R0, R0, c[0x0][0x1e0], RZ ;  /* 0x0000780000007a24 */ /* 0x000fe800078e02ff */
[----:B------:R-:W-:Y:S04]  /*79c0*/  IMAD R0, R245, c[0x0][0x1e4], R0 ;  /* 0x00007900f5007a24 */ /* 0x000fe800078e0200 */
[----:B------:R-:W-:Y:S01]  /*79d0*/  IMAD.IADD R3, R3, 0x1, R0 ;  /* 0x0000000103037824 */ /* 0x000fe200078e0200 */
[----:B--2---:R-:W-:Y:S03]  /*79e0*/  SHF.R.S32.HI R4, RZ, 0x1f, R237 ;  /* 0x0000001fff047819 */ /* 0x004fe600000114ed */
[C---:B------:R-:W-:Y:S04]  /*79f0*/  IMAD.WIDE.U32 R2, R237.reuse, c[0x0][0x1f0], R2 ;  /* 0x00007c00ed027a25 */ /* 0x040fe800078e0002 */
[----:B------:R-:W-:Y:S01]  /*7a00*/  IMAD R4, R4, c[0x0][0x1f0], RZ ;  /* 0x00007c0004047a24 */ /* 0x000fe200078e02ff */
[----:B------:R-:W-:Y:S03]  /*7a10*/  IADD3 R0, P0, R2, UR20, RZ ;  /* 0x0000001402007c10 */ /* 0x000fe6000ff1e0ff */
[----:B------:R-:W-:Y:S05]  /*7a20*/  IMAD R4, R237, c[0x0][0x1f4], R4 ;  /* 0x00007d00ed047a24 */ /* 0x000fea00078e0204 */
[----:B------:R-:W-:Y:S02]  /*7a30*/  IADD3.X R4, R3, UR8, R4, P0, !PT ;  /* 0x0000000803047c10 */ /* 0x000fe400087fe404 */
[C---:B------:R-:W-:Y:S04]  /*7a40*/  LEA R3, P0, R0.reuse, c[0x0][0x1c8], 0x1 ;  /* 0x0000720000037a11 */ /* 0x040fe800078008ff */
[----:B------:R-:W-:Y:S02]  /*7a50*/  LEA.HI.X R4, R0, c[0x0][0x1cc], R4, 0x1, P0 ;  /* 0x0000730000047a11 */ /* 0x000fe400000f0c04 */
[----:B------:R-:W2:Y:S04]  /*7a60*/  SHFL.IDX PT, R0, R3, 0x1, 0x1c1f ;  /* 0x003c1f0003007f89 */ /* 0x000ea800000e0000 */
[----:B------:R-:W4:Y:S04]  /*7a70*/  SHFL.IDX PT, R2, R4, 0x1, 0x1c1f ;  /* 0x003c1f0004027f89 */ /* 0x000f2800000e0000 */
[----:B------:R-:W1:Y:S04]  /*7a80*/  SHFL.IDX PT, R3, R3, RZ, 0x1c1f ;  /* 0x001c1fff03037589 */ /* 0x000e6800000e0000 */
[----:B------:R-:W1:Y:S01]  /*7a90*/  SHFL.IDX PT, R4, R4, RZ, 0x1c1f ;  /* 0x001c1fff04047589 */ /* 0x000e6200000e0000 */
[----:B--2--5:R-:W-:Y:S04]  /*7aa0*/  IADD3 R12, P1, P0, R12, R0, R247 ;  /* 0x000000000c0c7210 */ /* 0x024fe8000783e0f7 */
[----:B----4-:R-:W-:Y:S02]  /*7ab0*/  IADD3.X R13, RZ, R2, R244, P1, P0 ;  /* 0x00000002ff0d7210 */ /* 0x010fe40000fe04f4 */
[----:B------:R-:W-:Y:S04]  /*7ac0*/  IADD3 R10, P1, P0, R10, R0, R246 ;  /* 0x000000000a0a7210 */ /* 0x000fe8000783e0f6 */
[----:B------:R-:W-:Y:S02]  /*7ad0*/  IADD3.X R11, RZ, R2, R242, P1, P0 ;  /* 0x00000002ff0b7210 */ /* 0x000fe40000fe04f2 */
[C---:B-1----:R-:W-:Y:S02]  /*7ae0*/  IADD3 R16, P1, R3.reuse, R243, RZ ;  /* 0x000000f303107210 */ /* 0x042fe40007f3e0ff */
[C---:B------:R-:W-:Y:S03]  /*7af0*/  IADD3 R14, P0, R3.reuse, R247, RZ ;  /* 0x000000f7030e7210 */ /* 0x040fe60007f1e0ff */
[C---:B------:R-:W-:Y:S01]  /*7b00*/  IMAD.X R17, R4.reuse, 0x1, R240, P1 ;  /* 0x0000000104117824 */ /* 0x040fe200008e06f0 */
[----:B------:R-:W-:Y:S01]  /*7b10*/  IADD3 R8, P1, R3, R246, RZ ;  /* 0x000000f603087210 */ /* 0x000fe20007f3e0ff */
[----:B------:R-:W-:Y:S01]  /*7b20*/  IMAD.X R15, R4, 0x1, R244, P0 ;  /* 0x00000001040f7824 */ /* 0x000fe200000e06f4 */
[----:B------:R-:W-:Y:S02]  /*7b30*/  IADD3 R6, P0, R0, R243, RZ ;  /* 0x000000f300067210 */ /* 0x000fe40007f1e0ff */
[----:B---3--:R1:W-:Y:S01]  /*7b40*/  LDGSTS.E.BYPASS.LTC128B.128 [R19+0x3100], [R16.64], !P6 ;  /* 0x0310000010137fae */ /* 0x0083e2000f101d4e */
[----:B------:R-:W-:Y:S01]  /*7b50*/  IMAD.X R9, R4, 0x1, R242, P1 ;  /* 0x0000000104097824 */ /* 0x000fe200008e06f2 */
[----:B------:R-:W-:Y:S01]  /*7b60*/  ISETP.NE.U32.AND P1, PT, R241, RZ, PT ;  /* 0x000000fff100720c */ /* 0x000fe20003f25070 */
[----:B------:R-:W-:Y:S01]  /*7b70*/  IMAD.X R7, R2, 0x1, R240, P0 ;  /* 0x0000000102077824 */ /* 0x000fe200000e06f0 */
[----:B------:R1:W-:Y:S01]  /*7b80*/  LDGSTS.E.BYPASS.LTC128B.128 [R19+0x4100], [R14.64], !P5 ;  /* 0x041000000e137fae */ /* 0x0003e2000e901d4e */
[----:B------:R-:W-:Y:S03]  /*7b90*/  ISETP.NE.U32.AND P0, PT, R239, RZ, PT ;  /* 0x000000ffef00720c */ /* 0x000fe60003f05070 */
[----:B------:R1:W-:Y:S04]  /*7ba0*/  LDGSTS.E.BYPASS.LTC128B.128 [R19+0x5100], [R8.64], !P4 ;  /* 0x0510000008137fae */ /* 0x0003e8000e101d4e */
[----:B------:R1:W-:Y:S04]  /*7bb0*/  LDGSTS.E.BYPASS.LTC128B.128 [R19+0x3900], [R6.64], !P6 ;  /* 0x0390000006137fae */ /* 0x0003e8000f101d4e */
[----:B------:R1:W-:Y:S04]  /*7bc0*/  LDGSTS.E.BYPASS.LTC128B.128.ZFILL [R19+0x4900], [R12.64], P1 ;  /* 0x049000000c137fae */ /* 0x0003e80008941d4e */
[----:B------:R1:W-:Y:S02]  /*7bd0*/  LDGSTS.E.BYPASS.LTC128B.128.ZFILL [R19+0x5900], [R10.64], P0 ;  /* 0x059000000a137fae */ /* 0x0003e40008141d4e */
.L_x_716:
[----:B--234-:R-:W2:Y:S01]  /*7be0*/  LDL R3, [R1+0x3c] ;  /* 0x00003c0001037983 */ /* 0x01cea20000100800 */
[----:B------:R-:W-:Y:S01]  /*7bf0*/  PLOP3.LUT P1, PT, PT, PT, UP1, 0x80, 0x0 ;  /* 0x000000000000781c */ /* 0x000fe20003f2f018 */
[----:B------:R-:W-:Y:S01]  /*7c00*/  IMAD.MOV.U32 R4, RZ, RZ, 0x1 ;  /* 0x00000001ff047424 */ /* 0x000fe200078e00ff */
[----:B------:R-:W-:Y:S01]  /*7c10*/  PLOP3.LUT P0, PT, PT, PT, UP1, 0x80, 0x0 ;  /* 0x000000000000781c */ /* 0x000fe20003f0f018 */
[----:B------:R-:W3:Y:S02]  /*7c20*/  LDL R2, [R1+0x40] ;  /* 0x0000400001027983 */ /* 0x000ee40000100800 */
[----:B------:R-:W-:Y:S02]  /*7c30*/  IMAD R4, R238, -0x40, R4 ;  /* 0xffffffc0ee047824 */ /* 0x000fe400078e0204 */
[----:B------:R-:W0:Y:S03]  /*7c40*/  LDGDEPBAR ;  /* 0x00000000000079af */ /* 0x000e260000000000 */
[----:B---3--:R-:W-:Y:S03]  /*7c50*/  IADD3 R4, R4, UR7, -R2 ;  /* 0x0000000704047c10 */ /* 0x008fe6000fffe802 */
[----:B--2---:R-:W-:Y:S01]  /*7c60*/  @P1 IMAD.HI.U32 R0, R3, c[0x0][0x2c8], RZ ;  /* 0x0000b20003001a27 */ /* 0x004fe200078e00ff */
[----:B------:R-:W-:Y:S04]  /*7c70*/  IADD3 R4, R4, -UR12, RZ ;  /* 0x8000000c04047c10 */ /* 0x000fe8000fffe0ff */
[----:B------:R-:W-:Y:S05]  /*7c80*/  @P0 SHF.R.U32.HI R3, RZ, c[0x0][0x2cc], R0 ;  /* 0x0000b300ff030a19 */ /* 0x000fea0000011600 */
[----:B------:R-:W2:Y:S08]  /*7c90*/  SHFL.IDX PT, R0, R3, RZ, 0x1c1f ;  /* 0x001c1fff03007589 */ /* 0x000eb000000e0000 */
[----:B-1----:R-:W-:Y:S08]  /*7ca0*/  SHFL.IDX PT, R6, R3, 0x1, 0x1c1f ;  /* 0x003c1f0003067f89 */ /* 0x002ff000000e0000 */
[----:B------:R-:W-:Y:S01]  /*7cb0*/  SHFL.IDX PT, R7, R3, 0x2, 0x1c1f ;  /* 0x005c1f0003077f89 */ /* 0x000fe200000e0000 */
[----:B--2---:R-:W-:Y:S07]  /*7cc0*/  IMAD.IADD R0, R4, 0x1, R0 ;  /* 0x0000000104007824 */ /* 0x004fee00078e0200 */
[----:B------:R-:W1:Y:S01]  /*7cd0*/  SHFL.IDX PT, R3, R3, 0x3, 0x1c1f ;  /* 0x007c1f0003037f89 */ /* 0x000e6200000e0000 */
[C---:B------:R-:W-:Y:S02]  /*7ce0*/  ISETP.GT.AND P0, PT, R0.reuse, RZ, PT ;  /* 0x000000ff0000720c */ /* 0x040fe40003f04270 */
[----:B------:R-:W-:Y:S02]  /*7cf0*/  ISETP.GT.AND P1, PT, R0, 0x1, PT ;  /* 0x000000010000780c */ /* 0x000fe40003f24270 */
[----:B------:R-:W-:Y:S02]  /*7d00*/  FSEL R5, R185, -INF , P0 ;  /* 0xff800000b9057808 */ /* 0x000fe40000000000 */
[----:B------:R-:W-:Y:S02]  /*7d10*/  FSEL R16, R184, -INF , P1 ;  /* 0xff800000b8107808 */ /* 0x000fe40000800000 */
[C---:B------:R-:W-:Y:S02]  /*7d20*/  ISETP.GT.AND P0, PT, R0.reuse, 0x8, PT ;  /* 0x000000080000780c */ /* 0x040fe40003f04270 */
[----:B------:R-:W-:Y:S02]  /*7d30*/  FMNMX.FTZ R2, R5, R100, !PT ;  /* 0x0000006405027209 */ /* 0x000fe40007810000 */
[----:B------:R-:W-:Y:S02]  /*7d40*/  ISETP.GT.AND P1, PT, R0, 0x9, PT ;  /* 0x000000090000780c */ /* 0x000fe40003f24270 */
[----:B------:R-:W-:Y:S02]  /*7d50*/  FSEL R19, R110, -INF , P0 ;  /* 0xff8000006e137808 */ /* 0x000fe40000000000 */
[----:B------:R-:W-:Y:S02]  /*7d60*/  FMNMX.FTZ R2, R16, R2, !PT ;  /* 0x0000000210027209 */ /* 0x000fe40007810000 */
[----:B------:R-:W-:Y:S02]  /*7d70*/  FSEL R21, R106, -INF , P1 ;  /* 0xff8000006a157808 */ /* 0x000fe40000800000 */
[----:B------:R-:W-:Y:S01]  /*7d80*/  FMNMX.FTZ R2, R19, R2, !PT ;  /* 0x0000000213027209 */ /* 0x000fe20007810000 */
[----:B-1----:R-:W-:Y:S01]  /*7d90*/  IMAD.IADD R3, R4, 0x1, R3 ;  /* 0x0000000104037824 */ /* 0x002fe200078e0203 */
[C---:B------:R-:W-:Y:S02]  /*7da0*/  ISETP.GT.AND P0, PT, R0.reuse, 0x10, PT ;  /* 0x000000100000780c */ /* 0x040fe40003f04270 */
[----:B------:R-:W-:Y:S02]  /*7db0*/  FMNMX.FTZ R2, R21, R2, !PT ;  /* 0x0000000215027209 */ /* 0x000fe40007810000 */
[----:B------:R-:W-:Y:S02]  /*7dc0*/  FSEL R40, R105, -INF , P0 ;  /* 0xff80000069287808 */ /* 0x000fe40000000000 */
[C---:B------:R-:W-:Y:S02]  /*7dd0*/  ISETP.GT.AND P1, PT, R0.reuse, 0x11, PT ;  /* 0x000000110000780c */ /* 0x040fe40003f24270 */
        /* <DEDUP_REMOVED lines=10> */
[----:B------:R-:W-:Y:S02]  /*7e80*/  FSEL R201, R37, -INF , P1 ;  /* 0xff80000025c97808 */ /* 0x000fe40000800000 */
[----:B------:R-:W-:Y:S02]  /*7e90*/  FMNMX.FTZ R2, R56, R2, !PT ;  /* 0x0000000238027209 */ /* 0x000fe40007810000 */
[C---:B------:R-:W-:Y:S02]  /*7ea0*/  ISETP.GT.AND P0, PT, R0.reuse, 0x28, PT ;  /* 0x000000280000780c */ /* 0x040fe40003f04270 */
[C---:B------:R-:W-:Y:S02]  /*7eb0*/  ISETP.GT.AND P1, PT, R0.reuse, 0x29, PT ;  /* 0x000000290000780c */ /* 0x040fe40003f24270 */
[----:B------:R-:W-:Y:S02]  /*7ec0*/  FSEL R204, R27, -INF , P0 ;  /* 0xff8000001bcc7808 */ /* 0x000fe40000000000 */
[----:B------:R-:W-:Y:S02]  /*7ed0*/  ISETP.GT.AND P0, PT, R0, 0x30, PT ;  /* 0x000000300000780c */ /* 0x000fe40003f04270 */
[----:B------:R-:W-:Y:S02]  /*7ee0*/  FSEL R205, R26, -INF , P1 ;  /* 0xff8000001acd7808 */ /* 0x000fe40000800000 */
[----:B------:R-:W-:Y:S02]  /*7ef0*/  ISETP.GT.AND P1, PT, R0, 0x31, PT ;  /* 0x000000310000780c */ /* 0x000fe40003f24270 */
[----:B------:R-:W-:Y:S02]  /*7f00*/  FMNMX.FTZ R2, R57, R2, !PT ;  /* 0x0000000239027209 */ /* 0x000fe40007810000 */
[----:B------:R-:W-:Y:S02]  /*7f10*/  FSEL R64, R25, -INF , P0 ;  /* 0xff80000019407808 */ /* 0x000fe40000000000 */
[----:B------:R-:W-:Y:S02]  /*7f20*/  FSEL R65, R24, -INF , P1 ;  /* 0xff80000018417808 */ /* 0x000fe40000800000 */
[C---:B------:R-:W-:Y:S02]  /*7f30*/  ISETP.GT.AND P0, PT, R0.reuse, 0x38, PT ;  /* 0x000000380000780c */ /* 0x040fe40003f04270 */
[----:B------:R-:W-:Y:S02]  /*7f40*/  ISETP.GT.AND P1, PT, R0, 0x39, PT ;  /* 0x000000390000780c */ /* 0x000fe40003f24270 */
[----:B------:R-:W-:Y:S02]  /*7f50*/  FMNMX.FTZ R0, R198, R2, !PT ;  /* 0x00000002c6007209 */ /* 0x000fe40007810000 */
[----:B------:R-:W-:Y:S02]  /*7f60*/  IADD3 R2, R4, R6, RZ ;  /* 0x0000000604027210 */ /* 0x000fe40007ffe0ff */
[----:B------:R-:W-:Y:S02]  /*7f70*/  FMNMX.FTZ R0, R201, R0, !PT ;  /* 0x00000000c9007209 */ /* 0x000fe40007810000 */
[----:B------:R-:W-:Y:S02]  /*7f80*/  FSEL R67, R20, -INF , P0 ;  /* 0xff80000014437808 */ /* 0x000fe40000000000 */
[----:B------:R-:W-:Y:S02]  /*7f90*/  ISETP.GT.AND P0, PT, R2, RZ, PT ;  /* 0x000000ff0200720c */ /* 0x000fe40003f04270 */
[----:B------:R-:W-:Y:S02]  /*7fa0*/  FMNMX.FTZ R0, R204, R0, !PT ;  /* 0x00000000cc007209 */ /* 0x000fe40007810000 */
[----:B------:R-:W-:Y:S02]  /*7fb0*/  FSEL R6, R195, -INF , P0 ;  /* 0xff800000c3067808 */ /* 0x000fe40000000000 */
[----:B------:R-:W-:Y:S02]  /*7fc0*/  ISETP.GT.AND P0, PT, R2, 0x8, PT ;  /* 0x000000080200780c */ /* 0x000fe40003f04270 */
[----:B------:R-:W-:Y:S01]  /*7fd0*/  FMNMX.FTZ R106, R205, R0, !PT ;  /* 0x00000000cd6a7209 */ /* 0x000fe20007810000 */
[----:B------:R-:W-:Y:S01]  /*7fe0*/  IMAD.IADD R0, R4, 0x1, R7 ;  /* 0x0000000104007824 */ /* 0x000fe200078e0207 */
[----:B------:R-:W-:Y:S02]  /*7ff0*/  FSEL R217, R18, -INF , P1 ;  /* 0xff80000012d97808 */ /* 0x000fe40000800000 */
[----:B------:R-:W-:Y:S02]  /*8000*/  FSEL R18, R179, -INF , P0 ;  /* 0xff800000b3127808 */ /* 0x000fe40000000000 */
[----:B------:R-:W-:Y:S02]  /*8010*/  ISETP.GT.AND P0, PT, R2, 0x10, PT ;  /* 0x000000100200780c */ /* 0x000fe40003f04270 */
[----:B------:R-:W-:Y:S02]  /*8020*/  FMNMX.FTZ R106, R64, R106, !PT ;  /* 0x0000006a406a7209 */ /* 0x000fe40007810000 */
[----:B------:R-:W-:Y:S02]  /*8030*/  FSEL R44, R177, -INF , P0 ;  /* 0xff800000b12c7808 */ /* 0x000fe40000000000 */
[C---:B------:R-:W-:Y:S02]  /*8040*/  ISETP.GT.AND P0, PT, R2.reuse, 0x18, PT ;  /* 0x000000180200780c */ /* 0x040fe40003f04270 */
[----:B------:R-:W-:Y:S02]  /*8050*/  FMNMX.FTZ R106, R65, R106, !PT ;  /* 0x0000006a416a7209 */ /* 0x000fe40007810000 */
[----:B------:R-:W-:Y:S02]  /*8060*/  ISETP.GT.AND P1, PT, R2, 0x1, PT ;  /* 0x000000010200780c */ /* 0x000fe40003f24270 */
        /* <DEDUP_REMOVED lines=10> */
[----:B------:R-:W-:Y:S01]  /*8110*/  ISETP.GT.AND P1, PT, R2, 0x11, PT ;  /* 0x000000110200780c */ /* 0x000fe20003f24270 */
[----:B------:R-:W1:Y:S01]  /*8120*/  SHFL.BFLY PT, R8, R106, 0x2, 0x1f ;  /* 0x0c401f006a087f89 */ /* 0x000e6200000e0000 */
        /* <DEDUP_REMOVED lines=8> */
[----:B------:R-:W-:Y:S02]  /*81b0*/  FSEL R61, R35, -INF , P1 ;  /* 0xff800000233d7808 */ /* 0x000fe40000800000 */
[----:B------:R-:W-:Y:S02]  /*81c0*/  ISETP.GT.AND P1, PT, R2, 0x21, PT ;  /* 0x000000210200780c */ /* 0x000fe40003f24270 */
[----:B------:R-:W-:Y:S02]  /*81d0*/  FSEL R48, R55, -INF , P0 ;  /* 0xff80000037307808 */ /* 0x000fe40000000000 */
[----:B------:R-:W-:Y:S01]  /*81e0*/  FMNMX.FTZ R7, R20, R7, !PT ;  /* 0x0000000714077209 */ /* 0x000fe20007810000 */
[----:B------:R-:W-:Y:S01]  /*81f0*/  LDSM.16.MT88.4 R52, [R221+0x1100] ;  /* 0x00110000dd34783b */ /* 0x000fe20000004200 */
[C---:B------:R-:W-:Y:S02]  /*8200*/  ISETP.GT.AND P0, PT, R2.reuse, 0x38, PT ;  /* 0x000000380200780c */ /* 0x040fe40003f04270 */
[----:B------:R-:W-:Y:S02]  /*8210*/  FSEL R195, R39, -INF , P1 ;  /* 0xff80000027c37808 */ /* 0x000fe40000800000 */
[----:B------:R-:W-:Y:S02]  /*8220*/  ISETP.GT.AND P1, PT, R2, 0x29, PT ;  /* 0x000000290200780c */ /* 0x000fe40003f24270 */
[----:B------:R-:W-:Y:S01]  /*8230*/  FSEL R210, R22, -INF , P0 ;  /* 0xff80000016d27808 */ /* 0x000fe20000000000 */
[----:B------:R-:W-:Y:S01]  /*8240*/  LDSM.16.MT88.4 R36, [R222+0x100] ;  /* 0x00010000de24783b */ /* 0x000fe20000004200 */
[----:B------:R-:W-:Y:S02]  /*8250*/  ISETP.GT.AND P0, PT, R2, 0x39, PT ;  /* 0x000000390200780c */ /* 0x000fe40003f04270 */
[----:B------:R-:W-:Y:S02]  /*8260*/  FMNMX.FTZ R2, R44, R7, !PT ;  /* 0x000000072c027209 */ /* 0x000fe40007810000 */
[----:B------:R-:W-:Y:S02]  /*8270*/  FSEL R203, R51, -INF , P1 ;  /* 0xff80000033cb7808 */ /* 0x000fe40000800000 */
[C---:B------:R-:W-:Y:S02]  /*8280*/  ISETP.GT.AND P1, PT, R0.reuse, RZ, PT ;  /* 0x000000ff0000720c */ /* 0x040fe40003f24270 */
[----:B------:R-:W-:Y:S02]  /*8290*/  FMNMX.FTZ R2, R45, R2, !PT ;  /* 0x000000022d027209 */ /* 0x000fe40007810000 */
[----:B------:R-:W-:Y:S02]  /*82a0*/  FSEL R4, R207, -INF , P1 ;  /* 0xff800000cf047808 */ /* 0x000fe40000800000 */
[----:B------:R-:W-:Y:S02]  /*82b0*/  ISETP.GT.AND P1, PT, R0, 0x1, PT ;  /* 0x000000010000780c */ /* 0x000fe40003f24270 */
[----:B------:R-:W-:Y:S02]  /*82c0*/  FMNMX.FTZ R2, R60, R2, !PT ;  /* 0x000000023c027209 */ /* 0x000fe40007810000 */
[----:B------:R-:W-:Y:S02]  /*82d0*/  FSEL R17, R199, -INF , P1 ;  /* 0xff800000c7117808 */ /* 0x000fe40000800000 */
[----:B------:R-:W-:Y:S02]  /*82e0*/  ISETP.GT.AND P1, PT, R0, 0x8, PT ;  /* 0x000000080000780c */ /* 0x000fe40003f24270 */
[----:B------:R-:W-:Y:S02]  /*82f0*/  FMNMX.FTZ R2, R61, R2, !PT ;  /* 0x000000023d027209 */ /* 0x000fe40007810000 */
[----:B-1----:R-:W-:Y:S02]  /*8300*/  FMNMX.FTZ R106, R8, R106, !PT ;  /* 0x0000006a086a7209 */ /* 0x002fe40007810000 */
[----:B------:R-:W-:Y:S02]  /*8310*/  FSEL R8, R197, -INF , P1 ;  /* 0xff800000c5087808 */ /* 0x000fe40000800000 */
[----:B------:R-:W-:Y:S01]  /*8320*/  ISETP.GT.AND P1, PT, R0, 0x9, PT ;  /* 0x000000090000780c */ /* 0x000fe20003f24270 */
[----:B------:R-:W1:Y:S01]  /*8330*/  SHFL.BFLY PT, R22, R106, 0x1, 0x1f ;  /* 0x0c201f006a167f89 */ /* 0x000e6200000e0000 */
[----:B------:R-:W-:Y:S02]  /*8340*/  FMNMX.FTZ R2, R194, R2, !PT ;  /* 0x00000002c2027209 */ /* 0x000fe40007810000 */
[----:B------:R-:W-:Y:S02]  /*8350*/  FSEL R14, R196, -INF , P1 ;  /* 0xff800000c40e7808 */ /* 0x000fe40000800000 */
[C---:B------:R-:W-:Y:S02]  /*8360*/  ISETP.GT.AND P1, PT, R0.reuse, 0x11, PT ;  /* 0x000000110000780c */ /* 0x040fe40003f24270 */
[----:B------:R-:W-:Y:S02]  /*8370*/  FMNMX.FTZ R2, R195, R2, !PT ;  /* 0x00000002c3027209 */ /* 0x000fe40007810000 */
[----:B------:R-:W-:Y:S02]  /*8380*/  FSEL R212, R23, -INF , P0 ;  /* 0xff80000017d47808 */ /* 0x000fe40000000000 */
[C---:B------:R-:W-:Y:S02]  /*8390*/  ISETP.GT.AND P0, PT, R0.reuse, 0x10, PT ;  /* 0x000000100000780c */ /* 0x040fe40003f04270 */
[----:B------:R-:W-:Y:S02]  /*83a0*/  FSEL R187, R187, -INF , P1 ;  /* 0xff800000bbbb7808 */ /* 0x000fe40000800000 */
[----:B------:R-:W-:Y:S02]  /*83b0*/  ISETP.GT.AND P1, PT, R0, 0x18, PT ;  /* 0x000000180000780c */ /* 0x000fe40003f24270 */
[----:B------:R-:W-:Y:S02]  /*83c0*/  FMNMX.FTZ R2, R202, R2, !PT ;  /* 0x00000002ca027209 */ /* 0x000fe40007810000 */
[----:B------:R-:W-:Y:S02]  /*83d0*/  FSEL R186, R186, -INF , P0 ;  /* 0xff800000baba7808 */ /* 0x000fe40000000000 */
[----:B------:R-:W-:Y:S02]  /*83e0*/  ISETP.GT.AND P0, PT, R3, RZ, PT ;  /* 0x000000ff0300720c */ /* 0x000fe40003f04270 */
        /* <DEDUP_REMOVED lines=27> */
[----:B------:R-:W-:Y:S01]  /*85a0*/  FSEL R190, R190, -INF , P0 ;  /* 0xff800000bebe7808 */ /* 0x000fe20000000000 */
[----:B------:R-:W2:Y:S01]  /*85b0*/  SHFL.BFLY PT, R105, R2, 0x2, 0x1f ;  /* 0x0c401f0002697f89 */ /* 0x000ea200000e0000 */
[----:B------:R-:W-:Y:S02]  /*85c0*/  ISETP.GT.AND P0, PT, R3, 0x11, PT ;  /* 0x000000110300780c */ /* 0x000fe40003f04270 */
[----:B-----5:R-:W-:Y:S02]  /*85d0*/  FSEL R240, R42, -INF , P1 ;  /* 0xff8000002af07808 */ /* 0x020fe40000800000 */
        /* <DEDUP_REMOVED lines=23> */
[----:B-1----:R-:W-:Y:S02]  /*8750*/  FMNMX.FTZ R106, R106, R22, !PT ;  /* 0x000000166a6a7209 */ /* 0x002fe40007810000 */
[----:B------:R-:W-:Y:S02]  /*8760*/  FMNMX.FTZ R13, R10, R13, !PT ;  /* 0x0000000d0a0d7209 */ /* 0x000fe40007810000 */
[----:B------:R-:W-:Y:S01]  /*8770*/  FMNMX.FTZ R12, R199, R12, !PT ;  /* 0x0000000cc70c7209 */ /* 0x000fe20007810000 */
[----:B------:R-:W-:Y:S01]  /*8780*/  FMUL.FTZ R110, R106, c[0x0][0x2d0] ;  /* 0x0000b4006a6e7a20 */ /* 0x000fe20000410000 */
[----:B------:R-:W-:Y:S02]  /*8790*/  FSEL R241, R28, -INF , P0 ;  /* 0xff8000001cf17808 */ /* 0x000fe40000000000 */
[C---:B------:R-:W-:Y:S02]  /*87a0*/  ISETP.GT.AND P0, PT, R3.reuse, 0x29, PT ;  /* 0x000000290300780c */ /* 0x040fe40003f04270 */
[----:B------:R-:W-:Y:S02]  /*87b0*/  FSEL R215, R46, -INF , P1 ;  /* 0xff8000002ed77808 */ /* 0x000fe40000800000 */
[----:B------:R-:W-:Y:S02]  /*87c0*/  ISETP.GT.AND P1, PT, R3, 0x30, PT ;  /* 0x000000300300780c */ /* 0x000fe40003f24270 */
[----:B------:R-:W-:Y:S02]  /*87d0*/  FMNMX.FTZ R13, R9, R13, !PT ;  /* 0x0000000d090d7209 */ /* 0x000fe40007810000 */
[----:B------:R-:W-:Y:S02]  /*87e0*/  FMNMX.FTZ R12, R200, R12, !PT ;  /* 0x0000000cc80c7209 */ /* 0x000fe40007810000 */
[----:B------:R-:W-:Y:S02]  /*87f0*/  FSEL R216, R47, -INF , P0 ;  /* 0xff8000002fd87808 */ /* 0x000fe40000000000 */
[----:B------:R-:W-:Y:S02]  /*8800*/  FSETP.NEU.FTZ.AND P0, PT, R106, -INF , PT ;  /* 0xff8000006a00780b */ /* 0x000fe40003f1d000 */
[----:B------:R-:W-:Y:S02]  /*8810*/  FSEL R58, R58, -INF , P1 ;  /* 0xff8000003a3a7808 */ /* 0x000fe40000800000 */
[----:B------:R-:W-:Y:S02]  /*8820*/  ISETP.GT.AND P1, PT, R3, 0x31, PT ;  /* 0x000000310300780c */ /* 0x000fe40003f24270 */
[----:B--2---:R-:W-:Y:S02]  /*8830*/  FMNMX.FTZ R105, R2, R105, !PT ;  /* 0x0000006902697209 */ /* 0x004fe40007810000 */
[----:B------:R-:W-:Y:S02]  /*8840*/  FMNMX.FTZ R2, R190, R13, !PT ;  /* 0x0000000dbe027209 */ /* 0x000fe40007810000 */
[----:B------:R-:W-:Y:S02]  /*8850*/  FMNMX.FTZ R0, R219, R12, !PT ;  /* 0x0000000cdb007209 */ /* 0x000fe40007810000 */
[----:B------:R-:W-:Y:S02]  /*8860*/  FSEL R110, R110, RZ, P0 ;  /* 0x000000ff6e6e7208 */ /* 0x000fe40000000000 */
[----:B------:R-:W-:Y:S02]  /*8870*/  FSEL R59, R59, -INF , P1 ;  /* 0xff8000003b3b7808 */ /* 0x000fe40000800000 */
[----:B------:R-:W-:Y:S01]  /*8880*/  ISETP.GT.AND P1, PT, R3, 0x38, PT ;  /* 0x000000380300780c */ /* 0x000fe20003f24270 */
[--C-:B------:R-:W-:Y:S01]  /*8890*/  FFMA.FTZ R5, R5, c[0x0][0x2d0], -R110.reuse ;  /* 0x0000b40005057a23 */ /* 0x100fe2000001086e */
[----:B------:R-:W-:Y:S02]  /*88a0*/  FMNMX.FTZ R2, R191, R2, !PT ;  /* 0x00000002bf027209 */ /* 0x000fe40007810000 */
[----:B------:R-:W-:Y:S01]  /*88b0*/  FMNMX.FTZ R0, R240, R0, !PT ;  /* 0x00000000f0007209 */ /* 0x000fe20007810000 */
[----:B------:R-:W-:Y:S01]  /*88c0*/  MUFU.EX2 R209, R5 ;  /* 0x0000000500d17308 */ /* 0x000fe20000000800 */
[----:B------:R-:W-:Y:S02]  /*88d0*/  FSEL R62, R62, -INF , P1 ;  /* 0xff8000003e3e7808 */ /* 0x000fe40000800000 */
[----:B------:R-:W-:Y:S01]  /*88e0*/  ISETP.GT.AND P1, PT, R3, 0x39, PT ;  /* 0x000000390300780c */ /* 0x000fe20003f24270 */
[--C-:B------:R-:W-:Y:S01]  /*88f0*/  FFMA.FTZ R3, R16, c[0x0][0x2d0], -R110.reuse ;  /* 0x0000b40010037a23 */ /* 0x100fe2000001086e */
[----:B------:R-:W-:Y:S02]  /*8900*/  FMNMX.FTZ R12, R192, R2, !PT ;  /* 0x00000002c00c7209 */ /* 0x000fe40007810000 */
[----:B------:R-:W-:Y:S02]  /*8910*/  FMNMX.FTZ R2, R239, R0, !PT ;  /* 0x00000000ef027209 */ /* 0x000fe40007810000 */
[----:B------:R-:W-:Y:S01]  /*8920*/  FMNMX.FTZ R0, R193, R12, !PT ;  /* 0x0000000cc1007209 */ /* 0x000fe20007810000 */
[----:B------:R1:W2:Y:S01]  /*8930*/  MUFU.EX2 R206, R3 ;  /* 0x0000000300ce7308 */ /* 0x0002a20000000800 */
[----:B------:R-:W-:Y:S01]  /*8940*/  FMNMX.FTZ R2, R246, R2, !PT ;  /* 0x00000002f6027209 */ /* 0x000fe20007810000 */
[----:B------:R-:W3:Y:S01]  /*8950*/  SHFL.BFLY PT, R12, R105, 0x1, 0x1f ;  /* 0x0c201f00690c7f89 */ /* 0x000ee200000e0000 */
[----:B------:R-:W-:Y:S02]  /*8960*/  FMNMX.FTZ R0, R197, R0, !PT ;  /* 0x00000000c5007209 */ /* 0x000fe40007810000 */
[----:B------:R-:W-:Y:S02]  /*8970*/  FMNMX.FTZ R2, R211, R2, !PT ;  /* 0x00000002d3027209 */ /* 0x000fe40007810000 */
[----:B------:R-:W-:Y:S02]  /*8980*/  FMNMX.FTZ R0, R196, R0, !PT ;  /* 0x00000000c4007209 */ /* 0x000fe40007810000 */
[----:B------:R-:W-:Y:S02]  /*8990*/  FMNMX.FTZ R2, R241, R2, !PT ;  /* 0x00000002f1027209 */ /* 0x000fe40007810000 */
[----:B------:R-:W-:Y:S02]  /*89a0*/  FMNMX.FTZ R0, R215, R0, !PT ;  /* 0x00000000d7007209 */ /* 0x000fe40007810000 */
[----:B------:R-:W-:Y:S01]  /*89b0*/  FSEL R109, R63, -INF , P1 ;  /* 0xff8000003f6d7808 */ /* 0x000fe20000800000 */
[----:B------:R-:W4:Y:S01]  /*89c0*/  SHFL.BFLY PT, R104, R2, 0x2, 0x1f ;  /* 0x0c401f0002687f89 */ /* 0x000f2200000e0000 */
[----:B------:R-:W-:Y:S04]  /*89d0*/  FMNMX.FTZ R0, R216, R0, !PT ;  /* 0x00000000d8007209 */ /* 0x000fe80007810000 */
[----:B------:R-:W-:Y:S04]  /*89e0*/  FMNMX.FTZ R0, R58, R0, !PT ;  /* 0x000000003a007209 */ /* 0x000fe80007810000 */
[----:B------:R-:W-:Y:S01]  /*89f0*/  FMNMX.FTZ R0, R59, R0, !PT ;  /* 0x000000003b007209 */ /* 0x000fe20007810000 */
[--C-:B-1----:R-:W-:Y:S01]  /*8a00*/  FFMA.FTZ R3, R19, c[0x0][0x2d0], -R110.reuse ;  /* 0x0000b40013037a23 */ /* 0x102fe2000001086e */
[----:B--2---:R-:W-:Y:S02]  /*8a10*/  F2FP.PACK_AB R176, R206, R209 ;  /* 0x000000d1ceb0723e */ /* 0x004fe400000000ff */
[----:B------:R-:W-:Y:S01]  /*8a20*/  FMNMX.FTZ R0, R62, R0, !PT ;  /* 0x000000003e007209 */ /* 0x000fe20007810000 */
[----:B------:R1:W-:Y:S01]  /*8a30*/  MUFU.EX2 R247, R3 ;  /* 0x0000000300f77308 */ /* 0x0003e20000000800 */
[----:B---3--:R-:W-:Y:S02]  /*8a40*/  FMNMX.FTZ R105, R105, R12, !PT ;  /* 0x0000000c69697209 */ /* 0x008fe40007810000 */
[----:B------:R-:W-:Y:S02]  /*8a50*/  FMNMX.FTZ R0, R109, R0, !PT ;  /* 0x000000006d007209 */ /* 0x000fe40007810000 */
[C---:B------:R-:W-:Y:S01]  /*8a60*/  FSETP.NEU.FTZ.AND P1, PT, R105.reuse, -INF , PT ;  /* 0xff8000006900780b */ /* 0x040fe20003f3d000 */
[----:B------:R-:W-:Y:S01]  /*8a70*/  FMUL.FTZ R111, R105, c[0x0][0x2d0] ;  /* 0x0000b400696f7a20 */ /* 0x000fe20000410000 */
[----:B----4-:R-:W-:Y:S02]  /*8a80*/  FMNMX.FTZ R104, R2, R104, !PT ;  /* 0x0000006802687209 */ /* 0x010fe40007810000 */
[----:B------:R-:W2:Y:S02]  /*8a90*/  SHFL.BFLY PT, R2, R0, 0x2, 0x1f ;  /* 0x0c401f0000027f89 */ /* 0x000ea400000e0000 */
[----:B------:R-:W-:Y:S05]  /*8aa0*/  FSEL R111, R111, RZ, P1 ;  /* 0x000000ff6f6f7208 */ /* 0x000fea0000800000 */
[--C-:B------:R-:W-:Y:S01]  /*8ab0*/  FFMA.FTZ R6, R6, c[0x0][0x2d0], -R111.reuse ;  /* 0x0000b40006067a23 */ /* 0x100fe2000001086f */
[----:B------:R-:W3:Y:S03]  /*8ac0*/  SHFL.BFLY PT, R5, R104, 0x1, 0x1f ;  /* 0x0c201f0068057f89 */ /* 0x000ee600000e0000 */
[----:B------:R-:W-:Y:S01]  /*8ad0*/  MUFU.EX2 R208, R6 ;  /* 0x0000000600d07308 */ /* 0x000fe20000000800 */
[----:B-1----:R-:W-:Y:S09]  /*8ae0*/  FFMA.FTZ R3, R21, c[0x0][0x2d0], -R110 ;  /* 0x0000b40015037a23 */ /* 0x002ff2000001086e */
[----:B------:R1:W4:Y:S01]  /*8af0*/  MUFU.EX2 R244, R3 ;  /* 0x0000000300f47308 */ /* 0x0003220000000800 */
[----:B--2---:R-:W-:Y:S01]  /*8b00*/  FMNMX.FTZ R0, R0, R2, !PT ;  /* 0x0000000200007209 */ /* 0x004fe20007810000 */
[--C-:B------:R-:W-:Y:S08]  /*8b10*/  FFMA.FTZ R2, R18, c[0x0][0x2d0], -R111.reuse ;  /* 0x0000b40012027a23 */ /* 0x100ff0000001086f */
[----:B------:R2:W-:Y:S01]  /*8b20*/  MUFU.EX2 R63, R2 ;  /* 0x00000002003f7308 */ /* 0x0005e20000000800 */
[----:B---3--:R-:W-:Y:S01]  /*8b30*/  FMNMX.FTZ R104, R104, R5, !PT ;  /* 0x0000000568687209 */ /* 0x008fe20007810000 */
[--C-:B------:R-:W-:Y:S02]  /*8b40*/  FFMA.FTZ R5, R20, c[0x0][0x2d0], -R111.reuse ;  /* 0x0000b40014057a23 */ /* 0x100fe4000001086f */
[----:B------:R-:W-:Y:S02]  /*8b50*/  LDSM.16.MT88.4 R20, [R221+0x100] ;  /* 0x00010000dd14783b */ /* 0x000fe40000004200 */
[----:B------:R-:W-:Y:S04]  /*8b60*/  FMUL.FTZ R184, R104, c[0x0][0x2d0] ;  /* 0x0000b40068b87a20 */ /* 0x000fe80000410000 */
[----:B------:R-:W3:Y:S01]  /*8b70*/  MUFU.EX2 R207, R5 ;  /* 0x0000000500cf7308 */ /* 0x000ee20000000800 */
[----:B-1----:R-:W-:Y:S01]  /*8b80*/  FFMA.FTZ R3, R15, c[0x0][0x2d0], -R111 ;  /* 0x0000b4000f037a23 */ /* 0x002fe2000001086f */
[----:B----4-:R-:W-:Y:S08]  /*8b90*/  F2FP.PACK_AB R178, R244, R247 ;  /* 0x000000f7f4b2723e */ /* 0x010ff000000000ff */
[----:B------:R1:W4:Y:S01]  /*8ba0*/  MUFU.EX2 R242, R3 ;  /* 0x0000000300f27308 */ /* 0x0003220000000800 */
[----:B--2---:R-:W2:Y:S01]  /*8bb0*/  SHFL.BFLY PT, R2, R0, 0x1, 0x1f ;  /* 0x0c201f0000027f89 */ /* 0x004ea200000e0000 */
[----:B---3--:R-:W-:Y:S02]  /*8bc0*/  F2FP.PACK_AB R179, R207, R63 ;  /* 0x0000003fcfb3723e */ /* 0x008fe400000000ff */
[----:B-1----:R-:W-:Y:S02]  /*8bd0*/  FSEL R3, R106, RZ, P0 ;  /* 0x000000ff6a037208 */ /* 0x002fe40000000000 */
[----:B------:R-:W-:Y:S02]  /*8be0*/  FSETP.NEU.FTZ.AND P0, PT, R104, -INF , PT ;  /* 0xff8000006800780b */ /* 0x000fe40003f1d000 */
[----:B--2---:R-:W-:Y:S02]  /*8bf0*/  FMNMX.FTZ R102, R2, R0, !PT ;  /* 0x0000000002667209 */ /* 0x004fe40007810000 */
[----:B------:R-:W-:Y:S02]  /*8c00*/  FSEL R184, R184, RZ, P0 ;  /* 0x000000ffb8b87208 */ /* 0x000fe40000000000 */
[----:B------:R-:W-:Y:S01]  /*8c10*/  FSEL R2, R105, RZ, P1 ;  /* 0x000000ff69027208 */ /* 0x000fe20000800000 */
[C---:B------:R-:W-:Y:S01]  /*8c20*/  FMUL.FTZ R185, R102.reuse, c[0x0][0x2d0] ;  /* 0x0000b40066b97a20 */ /* 0x040fe20000410000 */
[----:B------:R-:W-:Y:S01]  /*8c30*/  FSETP.NEU.FTZ.AND P1, PT, R102, -INF , PT ;  /* 0xff8000006600780b */ /* 0x000fe20003f3d000 */
[--C-:B------:R-:W-:Y:S01]  /*8c40*/  FFMA.FTZ R0, R14, c[0x0][0x2d0], -R184.reuse ;  /* 0x0000b4000e007a23 */ /* 0x100fe200000108b8 */
[----:B----4-:R-:W-:Y:S01]  /*8c50*/  F2FP.PACK_AB R177, R242, R208 ;  /* 0x000000d0f2b1723e */ /* 0x010fe200000000ff */
[--C-:B------:R-:W-:Y:S01]  /*8c60*/  FFMA.FTZ R4, R4, c[0x0][0x2d0], -R184.reuse ;  /* 0x0000b40004047a23 */ /* 0x100fe200000108b8 */
[----:B------:R-:W-:Y:S01]  /*8c70*/  FSEL R185, R185, RZ, P1 ;  /* 0x000000ffb9b97208 */ /* 0x000fe20000800000 */
[----:B------:R1:W-:Y:S01]  /*8c80*/  MUFU.EX2 R51, R0 ;  /* 0x0000000000337308 */ /* 0x0003e20000000800 */
[----:B------:R-:W-:Y:S03]  /*8c90*/  FFMA.FTZ R8, R8, c[0x0][0x2d0], -R184 ;  /* 0x0000b40008087a23 */ /* 0x000fe600000108b8 */
[--C-:B------:R-:W-:Y:S02]  /*8ca0*/  FFMA.FTZ R10, R10, c[0x0][0x2d0], -R185.reuse ;  /* 0x0000b4000a0a7a23 */ /* 0x100fe400000108b9 */
[--C-:B------:R-:W-:Y:S02]  /*8cb0*/  FFMA.FTZ R9, R9, c[0x0][0x2d0], -R185.reuse ;  /* 0x0000b40009097a23 */ /* 0x100fe400000108b9 */
[--C-:B------:R-:W-:Y:S02]  /*8cc0*/  FFMA.FTZ R7, R7, c[0x0][0x2d0], -R185.reuse ;  /* 0x0000b40007077a23 */ /* 0x100fe400000108b9 */
[----:B------:R-:W-:Y:S01]  /*8cd0*/  MUFU.EX2 R213, R10 ;  /* 0x0000000a00d57308 */ /* 0x000fe20000000800 */
[----:B------:R-:W-:Y:S09]  /*8ce0*/  FFMA.FTZ R11, R11, c[0x0][0x2d0], -R185 ;  /* 0x0000b4000b0b7a23 */ /* 0x000ff200000108b9 */
[----:B------:R-:W2:Y:S01]  /*8cf0*/  MUFU.EX2 R249, R9 ;  /* 0x0000000900f97308 */ /* 0x000ea20000000800 */
[----:B-1----:R-:W-:Y:S04]  /*8d00*/  FADD.FTZ R0, -R3, R100 ;  /* 0x0000006403007221 */ /* 0x002fe80000010100 */
[----:B------:R-:W-:Y:S05]  /*8d10*/  FMUL.FTZ R0, R0, c[0x0][0x2d0] ;  /* 0x0000b40000007a20 */ /* 0x000fea0000410000 */
[----:B------:R-:W-:Y:S10]  /*8d20*/  MUFU.EX2 R243, R7 ;  /* 0x0000000700f37308 */ /* 0x000ff40000000800 */
[----:B------:R1:W3:Y:S01]  /*8d30*/  MUFU.EX2 R101, R0 ;  /* 0x0000000000657308 */ /* 0x0002e20000000800 */
[----:B--2---:R-:W-:Y:S09]  /*8d40*/  F2FP.PACK_AB R183, R249, R213 ;  /* 0x000000d5f9b7723e */ /* 0x004ff200000000ff */
[----:B------:R-:W2:Y:S10]  /*8d50*/  MUFU.EX2 R248, R11 ;  /* 0x0000000b00f87308 */ /* 0x000eb40000000800 */
[----:B------:R4:W-:Y:S01]  /*8d60*/  MUFU.EX2 R49, R4 ;  /* 0x0000000400317308 */ /* 0x0009e20000000800 */
[----:B-1----:R-:W-:Y:S01]  /*8d70*/  FADD.FTZ R0, -R2, R103 ;  /* 0x0000006702007221 */ /* 0x002fe20000010100 */
[----:B------:R-:W-:Y:S01]  /*8d80*/  FSEL R2, R104, RZ, P0 ;  /* 0x000000ff68027208 */ /* 0x000fe20000000000 */
[C---:B---3--:R-:W-:Y:S01]  /*8d90*/  FMUL.FTZ R33, R101.reuse, R141 ;  /* 0x0000008d65217220 */ /* 0x048fe20000410000 */
[----:B------:R-:W-:Y:S01]  /*8da0*/  ISETP.GT.AND P0, PT, R238, UR4, PT ;  /* 0x00000004ee007c0c */ /* 0x000fe2000bf04270 */
[----:B------:R-:W-:Y:S01]  /*8db0*/  FMUL.FTZ R0, R0, c[0x0][0x2d0] ;  /* 0x0000b40000007a20 */ /* 0x000fe20000410000 */
[----:B------:R-:W-:Y:S01]  /*8dc0*/  IADD3 R238, R238, -0x1, RZ ;  /* 0xffffffffeeee7810 */ /* 0x000fe20007ffe0ff */
[C---:B------:R-:W-:Y:S03]  /*8dd0*/  FMUL.FTZ R32, R101.reuse, R140 ;  /* 0x0000008c65207220 */ /* 0x040fe60000410000 */
[----:B------:R-:W1:Y:S01]  /*8de0*/  MUFU.EX2 R214, R8 ;  /* 0x0000000800d67308 */ /* 0x000e620000000800 */
[----:B------:R-:W-:Y:S01]  /*8df0*/  IMAD.MOV.U32 R140, RZ, RZ, R247 ;  /* 0x000000ffff8c7224 */ /* 0x000fe200078e00f7 */
[----:B--2---:R-:W-:Y:S01]  /*8e00*/  F2FP.PACK_AB R181, R248, R243 ;  /* 0x000000f3f8b5723e */ /* 0x004fe200000000ff */
[----:B------:R-:W-:Y:S02]  /*8e10*/  IMAD.MOV.U32 R141, RZ, RZ, R248 ;  /* 0x000000ffff8d7224 */ /* 0x000fe400078e00f8 */
[C---:B------:R-:W-:Y:S02]  /*8e20*/  FMUL.FTZ R5, R101.reuse, R113 ;  /* 0x0000007165057220 */ /* 0x040fe40000410000 */
[----:B------:R-:W-:Y:S03]  /*8e30*/  FMUL.FTZ R16, R101, R124 ;  /* 0x0000007c65107220 */ /* 0x000fe60000410000 */
[----:B------:R2:W3:Y:S01]  /*8e40*/  MUFU.EX2 R100, R0 ;  /* 0x0000000000647308 */ /* 0x0004e20000000800 */
[----:B------:R-:W-:Y:S02]  /*8e50*/  IMAD.MOV.U32 R103, RZ, RZ, R48 ;  /* 0x000000ffff677224 */ /* 0x000fe400078e0030 */
[----:B----4-:R-:W-:Y:S02]  /*8e60*/  FFMA.FTZ R4, R17, c[0x0][0x2d0], -R184 ;  /* 0x0000b40011047a23 */ /* 0x010fe400000108b8 */
[C---:B------:R-:W-:Y:S02]  /*8e70*/  FMUL.FTZ R17, R101.reuse, R125 ;  /* 0x0000007d65117220 */ /* 0x040fe40000410000 */
[C---:B------:R-:W-:Y:S01]  /*8e80*/  FMUL.FTZ R48, R101.reuse, R156 ;  /* 0x0000009c65307220 */ /* 0x040fe20000410000 */
[----:B------:R-:W-:Y:S01]  /*8e90*/  MOV R156, R217 ;  /* 0x000000d9009c7202 */ /* 0x000fe20000000f00 */
[C---:B------:R-:W-:Y:S01]  /*8ea0*/  FMUL.FTZ R68, R101.reuse, R68 ;  /* 0x0000004465447220 */ /* 0x040fe20000410000 */
[----:B------:R4:W4:Y:S01]  /*8eb0*/  MUFU.EX2 R218, R4 ;  /* 0x0000000400da7308 */ /* 0x0009220000000800 */
[C---:B------:R-:W-:Y:S02]  /*8ec0*/  FMUL.FTZ R69, R101.reuse, R69 ;  /* 0x0000004565457220 */ /* 0x040fe40000410000 */
[----:B------:R-:W-:Y:S01]  /*8ed0*/  FMUL.FTZ R80, R101, R80 ;  /* 0x0000005065507220 */ /* 0x000fe20000410000 */
[----:B-1----:R-:W-:Y:S01]  /*8ee0*/  F2FP.PACK_AB R182, R51, R214 ;  /* 0x000000d633b6723e */ /* 0x002fe200000000ff */
[C---:B------:R-:W-:Y:S02]  /*8ef0*/  FMUL.FTZ R81, R101.reuse, R81 ;  /* 0x0000005165517220 */ /* 0x040fe40000410000 */
[C---:B------:R-:W-:Y:S02]  /*8f00*/  FMUL.FTZ R84, R101.reuse, R84 ;  /* 0x0000005465547220 */ /* 0x040fe40000410000 */
[C---:B------:R-:W-:Y:S02]  /*8f10*/  FMUL.FTZ R85, R101.reuse, R85 ;  /* 0x0000005565557220 */ /* 0x040fe40000410000 */
[C---:B------:R-:W-:Y:S02]  /*8f20*/  FMUL.FTZ R96, R101.reuse, R96 ;  /* 0x0000006065607220 */ /* 0x040fe40000410000 */
[C---:B------:R-:W-:Y:S02]  /*8f30*/  FMUL.FTZ R97, R101.reuse, R97 ;  /* 0x0000006165617220 */ /* 0x040fe40000410000 */
[----:B--2---:R-:W-:Y:S01]  /*8f40*/  FADD.FTZ R0, -R2, R107 ;  /* 0x0000006b02007221 */ /* 0x004fe20000010100 */
[----:B------:R-:W-:Y:S01]  /*8f50*/  FSEL R2, R102, RZ, P1 ;  /* 0x000000ff66027208 */ /* 0x000fe20000800000 */
[----:B---3--:R-:W-:Y:S01]  /*8f60*/  FMUL.FTZ R35, R100, R143 ;  /* 0x0000008f64237220 */ /* 0x008fe20000410000 */
[----:B------:R-:W-:Y:S01]  /*8f70*/  MOV R143, R244 ;  /* 0x000000f4008f7202 */ /* 0x000fe20000000f00 */
[----:B------:R-:W-:Y:S01]  /*8f80*/  FMUL.FTZ R0, R0, c[0x0][0x2d0] ;  /* 0x0000b40000007a20 */ /* 0x000fe20000410000 */
[----:B------:R-:W-:Y:S01]  /*8f90*/  MOV R107, R211 ;  /* 0x000000d3006b7202 */ /* 0x000fe20000000f00 */
[C---:B------:R-:W-:Y:S02]  /*8fa0*/  FMUL.FTZ R34, R100.reuse, R142 ;  /* 0x0000008e64227220 */ /* 0x040fe40000410000 */
[----:B------:R1:W2:Y:S01]  /*8fb0*/  MUFU.EX2 R3, R0 ;  /* 0x0000000000037308 */ /* 0x0002a20000000800 */
[----:B------:R-:W-:Y:S02]  /*8fc0*/  IMAD.MOV.U32 R142, RZ, RZ, R242 ;  /* 0x000000ffff8e7224 */ /* 0x000fe400078e00f2 */
[----:B----4-:R-:W-:Y:S02]  /*8fd0*/  FMUL.FTZ R4, R101, R112 ;  /* 0x0000007065047220 */ /* 0x010fe40000410000 */
[C---:B------:R-:W-:Y:S02]  /*8fe0*/  FMUL.FTZ R6, R100.reuse, R114 ;  /* 0x0000007264067220 */ /* 0x040fe40000410000 */
[C---:B------:R-:W-:Y:S02]  /*8ff0*/  FMUL.FTZ R7, R100.reuse, R115 ;  /* 0x0000007364077220 */ /* 0x040fe40000410000 */
[----:B------:R-:W3:Y:S01]  /*9000*/  LDSM.16.MT88.4 R112, [R222+0x1100] ;  /* 0x00110000de70783b */ /* 0x000ee20000004200 */
[C---:B------:R-:W-:Y:S02]  /*9010*/  FMUL.FTZ R18, R100.reuse, R126 ;  /* 0x0000007e64127220 */ /* 0x040fe40000410000 */
[C---:B------:R-:W-:Y:S02]  /*9020*/  FMUL.FTZ R19, R100.reuse, R127 ;  /* 0x0000007f64137220 */ /* 0x040fe40000410000 */
[-C--:B------:R-:W-:Y:S01]  /*9030*/  HMMA.16816.F32 R4, R176, R20.reuse, R4 ;  /* 0x00000014b004723c */ /* 0x080fe20000001804 */
[C---:B------:R-:W-:Y:S01]  /*9040*/  FMUL.FTZ R50, R100.reuse, R158 ;  /* 0x0000009e64327220 */ /* 0x040fe20000410000 */
[----:B------:R-:W-:Y:S01]  /*9050*/  MOV R158, R103 ;  /* 0x00000067009e7202 */ /* 0x000fe20000000f00 */
[----:B------:R-:W-:Y:S01]  /*9060*/  FFMA.FTZ R103, R205, c[0x0][0x2d0], -R110 ;  /* 0x0000b400cd677a23 */ /* 0x000fe2000001086e */
[----:B------:R-:W-:Y:S01]  /*9070*/  LDSM.16.MT88.4 R124, [R222+0x500] ;  /* 0x00050000de7c783b */ /* 0x000fe20000004200 */
[C---:B------:R-:W-:Y:S02]  /*9080*/  FMUL.FTZ R70, R100.reuse, R70 ;  /* 0x0000004664467220 */ /* 0x040fe40000410000 */
[C---:B------:R-:W-:Y:S02]  /*9090*/  FMUL.FTZ R71, R100.reuse, R71 ;  /* 0x0000004764477220 */ /* 0x040fe40000410000 */
[----:B------:R-:W-:Y:S03]  /*90a0*/  FMUL.FTZ R82, R100, R82 ;  /* 0x0000005264527220 */ /* 0x000fe60000410000 */
[----:B-1----:R-:W-:Y:S01]  /*90b0*/  FADD.FTZ R0, -R2, R108 ;  /* 0x0000006c02007221 */ /* 0x002fe20000010100 */
[----:B------:R-:W-:Y:S01]  /*90c0*/  MOV R108, R49 ;  /* 0x00000031006c7202 */ /* 0x000fe20000000f00 */
[----:B------:R-:W-:Y:S02]  /*90d0*/  FFMA.FTZ R2, R40, c[0x0][0x2d0], -R110 ;  /* 0x0000b40028027a23 */ /* 0x000fe4000001086e */
[----:B------:R-:W-:Y:S01]  /*90e0*/  FMUL.FTZ R0, R0, c[0x0][0x2d0] ;  /* 0x0000b40000007a20 */ /* 0x000fe20000410000 */
[----:B------:R-:W-:Y:S01]  /*90f0*/  F2FP.PACK_AB R180, R218, R108 ;  /* 0x0000006cdab4723e */ /* 0x000fe200000000ff */
[----:B------:R1:W-:Y:S01]  /*9100*/  MUFU.EX2 R46, R2 ;  /* 0x00000002002e7308 */ /* 0x0003e20000000800 */
[C---:B--2---:R-:W-:Y:S01]  /*9110*/  FMUL.FTZ R24, R3.reuse, R132 ;  /* 0x0000008403187220 */ /* 0x044fe20000410000 */
[----:B------:R-:W-:Y:S01]  /*9120*/  MOV R132, R241 ;  /* 0x000000f100847202 */ /* 0x000fe20000000f00 */
[C---:B------:R-:W-:Y:S02]  /*9130*/  FMUL.FTZ R8, R3.reuse, R116 ;  /* 0x0000007403087220 */ /* 0x040fe40000410000 */
[C---:B------:R-:W-:Y:S02]  /*9140*/  FMUL.FTZ R9, R3.reuse, R117 ;  /* 0x0000007503097220 */ /* 0x040fe40000410000 */
[C---:B------:R-:W-:Y:S02]  /*9150*/  FMUL.FTZ R12, R3.reuse, R120 ;  /* 0x00000078030c7220 */ /* 0x040fe40000410000 */
[C---:B------:R-:W-:Y:S01]  /*9160*/  FMUL.FTZ R13, R3.reuse, R121 ;  /* 0x00000079030d7220 */ /* 0x040fe20000410000 */
[----:B------:R-:W2:Y:S01]  /*9170*/  MUFU.EX2 R0, R0 ;  /* 0x0000000000007308 */ /* 0x000ea20000000800 */
[C---:B------:R-:W-:Y:S02]  /*9180*/  FMUL.FTZ R25, R3.reuse, R133 ;  /* 0x0000008503197220 */ /* 0x040fe40000410000 */
[C---:B------:R-:W-:Y:S01]  /*9190*/  FMUL.FTZ R29, R3.reuse, R137 ;  /* 0x00000089031d7220 */ /* 0x040fe20000410000 */
[----:B------:R-:W-:Y:S01]  /*91a0*/  MOV R137, R209 ;  /* 0x000000d100897202 */ /* 0x000fe20000000f00 */
[C---:B------:R-:W-:Y:S02]  /*91b0*/  FMUL.FTZ R28, R3.reuse, R136 ;  /* 0x00000088031c7220 */ /* 0x040fe40000410000 */
[----:B------:R-:W-:Y:S02]  /*91c0*/  IMAD.MOV.U32 R136, RZ, RZ, R208 ;  /* 0x000000ffff887224 */ /* 0x000fe400078e00d0 */
[----:B------:R-:W-:Y:S01]  /*91d0*/  FMUL.FTZ R40, R3, R148 ;  /* 0x0000009403287220 */ /* 0x000fe20000410000 */
[----:B------:R-:W-:Y:S01]  /*91e0*/  MOV R148, R51 ;  /* 0x0000003300947202 */ /* 0x000fe20000000f00 */
[----:B------:R-:W-:Y:S02]  /*91f0*/  FMUL.FTZ R49, R101, R157 ;  /* 0x0000009d65317220 */ /* 0x000fe40000410000 */
[----:B------:R-:W-:Y:S01]  /*9200*/  FMUL.FTZ R51, R100, R159 ;  /* 0x0000009f64337220 */ /* 0x000fe20000410000 */
[----:B------:R-:W-:Y:S01]  /*9210*/  MOV R159, R66 ;  /* 0x00000042009f7202 */ /* 0x000fe20000000f00 */
[----:B-1----:R-:W-:Y:S02]  /*9220*/  FFMA.FTZ R2, R41, c[0x0][0x2d0], -R110 ;  /* 0x0000b40029027a23 */ /* 0x002fe4000001086e */
[C---:B------:R-:W-:Y:S02]  /*9230*/  FMUL.FTZ R41, R3.reuse, R149 ;  /* 0x0000009503297220 */ /* 0x040fe40000410000 */
[----:B------:R1:W4:Y:S01]  /*9240*/  MUFU.EX2 R252, R2 ;  /* 0x0000000200fc7308 */ /* 0x0003220000000800 */
[----:B------:R-:W-:Y:S02]  /*9250*/  IMAD.MOV.U32 R149, RZ, RZ, R249 ;  /* 0x000000ffff957224 */ /* 0x000fe400078e00f9 */
[----:B------:R-:W-:Y:S02]  /*9260*/  IMAD.MOV.U32 R133, RZ, RZ, R59 ;  /* 0x000000ffff857224 */ /* 0x000fe400078e003b */
[C---:B--2---:R-:W-:Y:S02]  /*9270*/  FMUL.FTZ R31, R0.reuse, R139 ;  /* 0x0000008b001f7220 */ /* 0x044fe40000410000 */
[----:B------:R-:W-:Y:S02]  /*9280*/  IMAD.MOV.U32 R139, RZ, RZ, R243 ;  /* 0x000000ffff8b7224 */ /* 0x000fe400078e00f3 */
[C---:B------:R-:W-:Y:S02]  /*9290*/  FMUL.FTZ R27, R0.reuse, R135 ;  /* 0x00000087001b7220 */ /* 0x040fe40000410000 */
[----:B------:R-:W-:Y:S02]  /*92a0*/  IMAD.MOV.U32 R135, RZ, RZ, R218 ;  /* 0x000000ffff877224 */ /* 0x000fe400078e00da */
[C---:B------:R-:W-:Y:S02]  /*92b0*/  FMUL.FTZ R10, R0.reuse, R118 ;  /* 0x00000076000a7220 */ /* 0x040fe40000410000 */
[----:B------:R-:W-:Y:S02]  /*92c0*/  FMUL.FTZ R11, R0, R119 ;  /* 0x00000077000b7220 */ /* 0x000fe40000410000 */
[----:B------:R-:W2:Y:S01]  /*92d0*/  LDSM.16.MT88.4 R116, [R221+0x2100] ;  /* 0x00210000dd74783b */ /* 0x000ea20000004200 */
[----:B------:R-:W-:Y:S02]  /*92e0*/  IMAD.MOV.U32 R157, RZ, RZ, R67 ;  /* 0x000000ffff9d7224 */ /* 0x000fe400078e0043 */
[----:B------:R-:W-:Y:S02]  /*92f0*/  FMUL.FTZ R66, R100, R174 ;  /* 0x000000ae64427220 */ /* 0x000fe40000410000 */
[C---:B------:R-:W-:Y:S01]  /*9300*/  HMMA.16816.F32 R8, R180.reuse, R20, R8 ;  /* 0x00000014b408723c */ /* 0x040fe20000001808 */
[----:B------:R-:W-:Y:S02]  /*9310*/  FMUL.FTZ R14, R0, R122 ;  /* 0x0000007a000e7220 */ /* 0x000fe40000410000 */
[--C-:B-1----:R-:W-:Y:S02]  /*9320*/  FFMA.FTZ R2, R44, c[0x0][0x2d0], -R111.reuse ;  /* 0x0000b4002c027a23 */ /* 0x102fe4000001086f */
[----:B------:R-:W-:Y:S02]  /*9330*/  FMUL.FTZ R44, R3, R152 ;  /* 0x00000098032c7220 */ /* 0x000fe40000410000 */
[----:B------:R1:W-:Y:S01]  /*9340*/  MUFU.EX2 R251, R2 ;  /* 0x0000000200fb7308 */ /* 0x0003e20000000800 */
[----:B------:R-:W-:Y:S04]  /*9350*/  IMAD.MOV.U32 R152, RZ, RZ, R246 ;  /* 0x000000ffff987224 */ /* 0x000fe800078e00f6 */
[----:B------:R-:W-:Y:S02]  /*9360*/  FMUL.FTZ R15, R0, R123 ;  /* 0x0000007b000f7220 */ /* 0x000fe40000410000 */
[C---:B------:R-:W-:Y:S02]  /*9370*/  FMUL.FTZ R20, R101.reuse, R128 ;  /* 0x0000008065147220 */ /* 0x040fe40000410000 */
[----:B------:R-:W-:Y:S02]  /*9380*/  FMUL.FTZ R21, R101, R129 ;  /* 0x0000008165157220 */ /* 0x000fe40000410000 */
[----:B------:R-:W-:Y:S01]  /*9390*/  FMUL.FTZ R67, R100, R175 ;  /* 0x000000af64437220 */ /* 0x000fe20000410000 */
[-C--:B------:R-:W-:Y:S01]  /*93a0*/  HMMA.16816.F32 R12, R180, R22.reuse, R12 ;  /* 0x00000016b40c723c */ /* 0x080fe2000000180c */
[C---:B------:R-:W-:Y:S02]  /*93b0*/  FMUL.FTZ R26, R0.reuse, R134 ;  /* 0x00000086001a7220 */ /* 0x040fe40000410000 */
[----:B------:R-:W-:Y:S02]  /*93c0*/  IMAD.MOV.U32 R134, RZ, RZ, R58 ;  /* 0x000000ffff867224 */ /* 0x000fe400078e003a */
[C---:B------:R-:W-:Y:S02]  /*93d0*/  FMUL.FTZ R43, R0.reuse, R151 ;  /* 0x00000097002b7220 */ /* 0x040fe40000410000 */
[----:B------:R-:W-:Y:S01]  /*93e0*/  FMUL.FTZ R30, R0, R138 ;  /* 0x0000008a001e7220 */ /* 0x000fe20000410000 */
[C---:B------:R-:W-:Y:S01]  /*93f0*/  HMMA.16816.F32 R16, R176.reuse, R22, R16 ;  /* 0x00000016b010723c */ /* 0x040fe20000001810 */
[----:B------:R-:W-:Y:S03]  /*9400*/  IMAD.MOV.U32 R151, RZ, RZ, R46 ;  /* 0x000000ffff977224 */ /* 0x000fe600078e002e */
[----:B-1----:R-:W-:Y:S02]  /*9410*/  FFMA.FTZ R2, R45, c[0x0][0x2d0], -R111 ;  /* 0x0000b4002d027a23 */ /* 0x002fe4000001086f */
[C---:B------:R-:W-:Y:S02]  /*9420*/  FMUL.FTZ R45, R3.reuse, R153 ;  /* 0x00000099032d7220 */ /* 0x040fe40000410000 */
[----:B------:R1:W1:Y:S01]  /*9430*/  MUFU.EX2 R250, R2 ;  /* 0x0000000200fa7308 */ /* 0x0002620000000800 */
[----:B------:R-:W-:Y:S03]  /*9440*/  IMAD.MOV.U32 R153, RZ, RZ, R239 ;  /* 0x000000ffff997224 */ /* 0x000fe600078e00ef */
[C---:B------:R-:W-:Y:S02]  /*9450*/  FMUL.FTZ R22, R100.reuse, R130 ;  /* 0x0000008264167220 */ /* 0x040fe40000410000 */
[----:B------:R-:W-:Y:S02]  /*9460*/  FMUL.FTZ R23, R100, R131 ;  /* 0x0000008364177220 */ /* 0x000fe40000410000 */
[----:B------:R-:W-:Y:S01]  /*9470*/  LDSM.16.MT88.4 R128, [R221+0x1500] ;  /* 0x00150000dd80783b */ /* 0x000fe20000004200 */
[C---:B------:R-:W-:Y:S01]  /*9480*/  FMUL.FTZ R46, R0.reuse, R154 ;  /* 0x0000009a002e7220 */ /* 0x040fe20000410000 */
[----:B------:R-:W-:Y:S01]  /*9490*/  MOV R154, R212 ;  /* 0x000000d4009a7202 */ /* 0x000fe20000000f00 */
[C---:B------:R-:W-:Y:S01]  /*94a0*/  FMUL.FTZ R42, R0.reuse, R150 ;  /* 0x00000096002a7220 */ /* 0x040fe20000410000 */
[----:B------:R-:W-:Y:S01]  /*94b0*/  MOV R150, R62 ;  /* 0x0000003e00967202 */ /* 0x000fe20000000f00 */
[-C--:B------:R-:W-:Y:S01]  /*94c0*/  HMMA.16816.F32 R20, R176, R36.reuse, R20 ;  /* 0x00000024b014723c */ /* 0x080fe20000001814 */
[C---:B------:R-:W-:Y:S01]  /*94d0*/  FMUL.FTZ R47, R0.reuse, R155 ;  /* 0x0000009b002f7220 */ /* 0x040fe20000410000 */
[----:B------:R-:W-:Y:S01]  /*94e0*/  MOV R155, R210 ;  /* 0x000000d2009b7202 */ /* 0x000fe20000000f00 */
[C---:B------:R-:W-:Y:S01]  /*94f0*/  FMUL.FTZ R58, R0.reuse, R166 ;  /* 0x000000a6003a7220 */ /* 0x040fe20000410000 */
[----:B------:R-:W-:Y:S01]  /*9500*/  MUFU.EX2 R210, R103 ;  /* 0x0000006700d27308 */ /* 0x000fe20000000800 */
[C---:B------:R-:W-:Y:S02]  /*9510*/  FMUL.FTZ R59, R0.reuse, R167 ;  /* 0x000000a7003b7220 */ /* 0x040fe40000410000 */
[----:B------:R-:W-:Y:S01]  /*9520*/  FMUL.FTZ R62, R0, R170 ;  /* 0x000000aa003e7220 */ /* 0x000fe20000410000 */
[C---:B------:R-:W-:Y:S01]  /*9530*/  HMMA.16816.F32 R24, R180.reuse, R36, R24 ;  /* 0x00000024b418723c */ /* 0x040fe20000001818 */
[C---:B------:R-:W-:Y:S03]  /*9540*/  FMUL.FTZ R72, R3.reuse, R72 ;  /* 0x0000004803487220 */ /* 0x040fe60000410000 */
[----:B-1----:R-:W-:Y:S02]  /*9550*/  FFMA.FTZ R2, R56, c[0x0][0x2d0], -R110 ;  /* 0x0000b40038027a23 */ /* 0x002fe4000001086e */
[----:B------:R-:W-:Y:S02]  /*9560*/  FMUL.FTZ R56, R3, R164 ;  /* 0x000000a403387220 */ /* 0x000fe40000410000 */
[-C--:B------:R-:W-:Y:S01]  /*9570*/  HMMA.16816.F32 R28, R180, R38.reuse, R28 ;  /* 0x00000026b41c723c */ /* 0x080fe2000000181c */
[----:B------:R1:W-:Y:S03]  /*9580*/  MUFU.EX2 R249, R2 ;  /* 0x0000000200f97308 */ /* 0x0003e60000000800 */
[C---:B------:R-:W-:Y:S02]  /*9590*/  FMUL.FTZ R37, R101.reuse, R145 ;  /* 0x0000009165257220 */ /* 0x040fe40000410000 */
[----:B------:R-:W-:Y:S02]  /*95a0*/  IMAD.MOV.U32 R145, RZ, RZ, R214 ;  /* 0x000000ffff917224 */ /* 0x000fe400078e00d6 */
[C---:B------:R-:W-:Y:S01]  /*95b0*/  HMMA.16816.F32 R32, R176.reuse, R38, R32 ;  /* 0x00000026b020723c */ /* 0x040fe20000001820 */
[----:B------:R-:W-:Y:S03]  /*95c0*/  FMUL.FTZ R36, R101, R144 ;  /* 0x0000009065247220 */ /* 0x000fe60000410000 */
[----:B------:R-:W-:Y:S02]  /*95d0*/  IMAD.MOV.U32 R144, RZ, RZ, R213 ;  /* 0x000000ffff907224 */ /* 0x000fe400078e00d5 */
[----:B------:R-:W-:Y:S02]  /*95e0*/  IMAD.MOV.U32 R138, RZ, RZ, R206 ;  /* 0x000000ffff8a7224 */ /* 0x000fe400078e00ce */
[C---:B------:R-:W-:Y:S04]  /*95f0*/  FMUL.FTZ R39, R100.reuse, R147 ;  /* 0x0000009364277220 */ /* 0x040fe80000410000 */
[----:B------:R-:W-:Y:S02]  /*9600*/  IMAD.MOV.U32 R147, RZ, RZ, R207 ;  /* 0x000000ffff937224 */ /* 0x000fe400078e00cf */
[----:B------:R-:W-:Y:S02]  /*9610*/  FMUL.FTZ R38, R100, R146 ;  /* 0x0000009264267220 */ /* 0x000fe40000410000 */
[----:B------:R-:W-:Y:S02]  /*9620*/  FMUL.FTZ R73, R3, R73 ;  /* 0x0000004903497220 */ /* 0x000fe40000410000 */
[----:B-1----:R-:W-:Y:S02]  /*9630*/  FFMA.FTZ R2, R57, c[0x0][0x2d0], -R110 ;  /* 0x0000b40039027a23 */ /* 0x002fe4000001086e */
[C---:B------:R-:W-:Y:S01]  /*9640*/  FMUL.FTZ R57, R3.reuse, R165 ;  /* 0x000000a503397220 */ /* 0x040fe20000410000 */
[-C--:B------:R-:W-:Y:S01]  /*9650*/  HMMA.16816.F32 R36, R176, R52.reuse, R36 ;  /* 0x00000034b024723c */ /* 0x080fe20000001824 */
[----:B------:R1:W1:Y:S01]  /*9660*/  MUFU.EX2 R248, R2 ;  /* 0x0000000200f87308 */ /* 0x0002620000000800 */
[C---:B------:R-:W-:Y:S02]  /*9670*/  FMUL.FTZ R74, R0.reuse, R74 ;  /* 0x0000004a004a7220 */ /* 0x040fe40000410000 */
[C---:B------:R-:W-:Y:S02]  /*9680*/  FMUL.FTZ R75, R0.reuse, R75 ;  /* 0x0000004b004b7220 */ /* 0x040fe40000410000 */
[C---:B------:R-:W-:Y:S02]  /*9690*/  FMUL.FTZ R76, R3.reuse, R76 ;  /* 0x0000004c034c7220 */ /* 0x040fe40000410000 */
[C---:B------:R-:W-:Y:S01]  /*96a0*/  HMMA.16816.F32 R40, R180.reuse, R52, R40 ;  /* 0x00000034b428723c */ /* 0x040fe20000001828 */
[----:B------:R-:W-:Y:S03]  /*96b0*/  FMUL.FTZ R77, R3, R77 ;  /* 0x0000004d034d7220 */ /* 0x000fe60000410000 */
[C---:B------:R-:W-:Y:S02]  /*96c0*/  FMUL.FTZ R78, R0.reuse, R78 ;  /* 0x0000004e004e7220 */ /* 0x040fe40000410000 */
[----:B------:R-:W-:Y:S02]  /*96d0*/  FMUL.FTZ R79, R0, R79 ;  /* 0x0000004f004f7220 */ /* 0x000fe40000410000 */
[-C--:B------:R-:W-:Y:S01]  /*96e0*/  HMMA.16816.F32 R44, R180, R54.reuse, R44 ;  /* 0x00000036b42c723c */ /* 0x080fe2000000182c */
[C---:B------:R-:W-:Y:S03]  /*96f0*/  FMUL.FTZ R52, R101.reuse, R160 ;  /* 0x000000a065347220 */ /* 0x040fe60000410000 */
[C---:B------:R-:W-:Y:S01]  /*9700*/  FMUL.FTZ R53, R101.reuse, R161 ;  /* 0x000000a165357220 */ /* 0x040fe20000410000 */
[----:B------:R-:W-:Y:S01]  /*9710*/  MOV R161, R64 ;  /* 0x0000004000a17202 */ /* 0x000fe20000000f00 */
[----:B------:R-:W-:Y:S02]  /*9720*/  FMUL.FTZ R64, R101, R172 ;  /* 0x000000ac65407220 */ /* 0x000fe40000410000 */
[C---:B------:R-:W-:Y:S01]  /*9730*/  HMMA.16816.F32 R48, R176.reuse, R54, R48 ;  /* 0x00000036b030723c */ /* 0x040fe20000001830 */
[----:B-1----:R-:W-:Y:S03]  /*9740*/  FFMA.FTZ R2, R60, c[0x0][0x2d0], -R111 ;  /* 0x0000b4003c027a23 */ /* 0x002fe6000001086f */
[----:B------:R-:W-:Y:S01]  /*9750*/  FMUL.FTZ R60, R3, R168 ;  /* 0x000000a8033c7220 */ /* 0x000fe20000410000 */
[----:B------:R1:W-:Y:S01]  /*9760*/  MUFU.EX2 R247, R2 ;  /* 0x0000000200f77308 */ /* 0x0003e20000000800 */
[----:B------:R-:W-:Y:S02]  /*9770*/  IMAD.MOV.U32 R146, RZ, RZ, R63 ;  /* 0x000000ffff927224 */ /* 0x000fe400078e003f */
[C---:B------:R-:W-:Y:S04]  /*9780*/  FMUL.FTZ R54, R100.reuse, R162 ;  /* 0x000000a264367220 */ /* 0x040fe80000410000 */
[----:B------:R-:W-:Y:S02]  /*9790*/  FMUL.FTZ R55, R100, R163 ;  /* 0x000000a364377220 */ /* 0x000fe40000410000 */
[----:B------:R-:W-:Y:S02]  /*97a0*/  FMUL.FTZ R63, R0, R171 ;  /* 0x000000ab003f7220 */ /* 0x000fe40000410000 */
[----:B------:R-:W-:Y:S02]  /*97b0*/  IMAD.MOV.U32 R160, RZ, RZ, R65 ;  /* 0x000000ffffa07224 */ /* 0x000fe400078e0041 */
[----:B------:R-:W-:Y:S01]  /*97c0*/  FMUL.FTZ R65, R101, R173 ;  /* 0x000000ad65417220 */ /* 0x000fe20000410000 */
[-C--:B---3--:R-:W-:Y:S01]  /*97d0*/  HMMA.16816.F32 R52, R176, R112.reuse, R52 ;  /* 0x00000070b034723c */ /* 0x088fe20000001834 */
[----:B------:R-:W-:Y:S01]  /*97e0*/  LDSM.16.MT88.4 R172, [R222+0x1d00] ;  /* 0x001d0000deac783b */ /* 0x000fe20000004200 */
[C---:B------:R-:W-:Y:S02]  /*97f0*/  FMUL.FTZ R83, R100.reuse, R83 ;  /* 0x0000005364537220 */ /* 0x040fe40000410000 */
[C---:B------:R-:W-:Y:S02]  /*9800*/  FMUL.FTZ R88, R3.reuse, R88 ;  /* 0x0000005803587220 */ /* 0x040fe40000410000 */
[----:B------:R-:W-:Y:S02]  /*9810*/  FMUL.FTZ R89, R3, R89 ;  /* 0x0000005903597220 */ /* 0x000fe40000410000 */
[C---:B------:R-:W-:Y:S01]  /*9820*/  HMMA.16816.F32 R56, R180.reuse, R112, R56 ;  /* 0x00000070b438723c */ /* 0x040fe20000001838 */
[----:B------:R-:W-:Y:S03]  /*9830*/  FMUL.FTZ R86, R100, R86 ;  /* 0x0000005664567220 */ /* 0x000fe60000410000 */
[----:B-1----:R-:W-:Y:S02]  /*9840*/  FFMA.FTZ R2, R61, c[0x0][0x2d0], -R111 ;  /* 0x0000b4003d027a23 */ /* 0x002fe4000001086f */
[C---:B------:R-:W-:Y:S02]  /*9850*/  FMUL.FTZ R61, R3.reuse, R169 ;  /* 0x000000a9033d7220 */ /* 0x040fe40000410000 */
[----:B------:R1:W3:Y:S01]  /*9860*/  MUFU.EX2 R246, R2 ;  /* 0x0000000200f67308 */ /* 0x0002e20000000800 */
[C---:B------:R-:W-:Y:S03]  /*9870*/  FMUL.FTZ R90, R0.reuse, R90 ;  /* 0x0000005a005a7220 */ /* 0x040fe60000410000 */
[C---:B------:R-:W-:Y:S01]  /*9880*/  FMUL.FTZ R91, R0.reuse, R91 ;  /* 0x0000005b005b7220 */ /* 0x040fe20000410000 */
[-C--:B------:R-:W-:Y:S01]  /*9890*/  HMMA.16816.F32 R60, R180, R114.reuse, R60 ;  /* 0x00000072b43c723c */ /* 0x080fe2000000183c */
[C---:B------:R-:W-:Y:S02]  /*98a0*/  FMUL.FTZ R92, R3.reuse, R92 ;  /* 0x0000005c035c7220 */ /* 0x040fe40000410000 */
[----:B------:R-:W-:Y:S02]  /*98b0*/  FMUL.FTZ R93, R3, R93 ;  /* 0x0000005d035d7220 */ /* 0x000fe40000410000 */
[C---:B------:R-:W-:Y:S02]  /*98c0*/  FMUL.FTZ R94, R0.reuse, R94 ;  /* 0x0000005e005e7220 */ /* 0x040fe40000410000 */
[----:B------:R-:W-:Y:S01]  /*98d0*/  FMUL.FTZ R95, R0, R95 ;  /* 0x0000005f005f7220 */ /* 0x000fe20000410000 */
[C---:B------:R-:W-:Y:S01]  /*98e0*/  HMMA.16816.F32 R64, R176.reuse, R114, R64 ;  /* 0x00000072b040723c */ /* 0x040fe20000001840 */
[----:B------:R-:W3:Y:S03]  /*98f0*/  LDSM.16.MT88.4 R112, [R222+0x2100] ;  /* 0x00210000de70783b */ /* 0x000ee60000004200 */
[--C-:B------:R-:W-:Y:S02]  /*9900*/  FFMA.FTZ R103, R200, c[0x0][0x2d0], -R184.reuse ;  /* 0x0000b400c8677a23 */ /* 0x100fe400000108b8 */
[C---:B------:R-:W-:Y:S02]  /*9910*/  FMUL.FTZ R87, R100.reuse, R87 ;  /* 0x0000005764577220 */ /* 0x040fe40000410000 */
[-C--:B--2---:R-:W-:Y:S01]  /*9920*/  HMMA.16816.F32 R68, R176, R116.reuse, R68 ;  /* 0x00000074b044723c */ /* 0x084fe20000001844 */
[----:B------:R-:W-:Y:S03]  /*9930*/  FMUL.FTZ R98, R100, R98 ;  /* 0x0000006264627220 */ /* 0x000fe60000410000 */
[--C-:B-1----:R-:W-:Y:S02]  /*9940*/  FFMA.FTZ R2, R186, c[0x0][0x2d0], -R184.reuse ;  /* 0x0000b400ba027a23 */ /* 0x102fe400000108b8 */
[----:B------:R-:W-:Y:S02]  /*9950*/  FMUL.FTZ R99, R100, R99 ;  /* 0x0000006364637220 */ /* 0x000fe40000410000 */
[C---:B------:R-:W-:Y:S01]  /*9960*/  HMMA.16816.F32 R72, R180.reuse, R116, R72 ;  /* 0x00000074b448723c */ /* 0x040fe20000001848 */
[----:B------:R1:W-:Y:S07]  /*9970*/  MUFU.EX2 R244, R2 ;  /* 0x0000000200f47308 */ /* 0x0003ee0000000800 */
[-C--:B------:R-:W-:Y:S08]  /*9980*/  HMMA.16816.F32 R76, R180, R118.reuse, R76 ;  /* 0x00000076b44c723c */ /* 0x080ff0000000184c */
[C---:B------:R-:W-:Y:S01]  /*9990*/  HMMA.16816.F32 R80, R176.reuse, R118, R80 ;  /* 0x00000076b050723c */ /* 0x040fe20000001850 */
[----:B------:R-:W2:Y:S07]  /*99a0*/  LDSM.16.MT88.4 R116, [R221+0x500] ;  /* 0x00050000dd74783b */ /* 0x000eae0000004200 */
[-C--:B---3--:R-:W-:Y:S01]  /*99b0*/  HMMA.16816.F32 R84, R176, R112.reuse, R84 ;  /* 0x00000070b054723c */ /* 0x088fe20000001854 */
[--C-:B-1----:R-:W-:Y:S04]  /*99c0*/  FFMA.FTZ R2, R187, c[0x0][0x2d0], -R184.reuse ;  /* 0x0000b400bb027a23 */ /* 0x102fe800000108b8 */
[----:B------:R1:W3:Y:S03]  /*99d0*/  MUFU.EX2 R243, R2 ;  /* 0x0000000200f37308 */ /* 0x0002e60000000800 */
[C---:B------:R-:W-:Y:S07]  /*99e0*/  HMMA.16816.F32 R88, R180.reuse, R112, R88 ;  /* 0x00000070b458723c */ /* 0x040fee0000001858 */
[----:B----4-:R-:W-:Y:S01]  /*99f0*/  F2FP.PACK_AB R112, R252, R151 ;  /* 0x00000097fc70723e */ /* 0x010fe200000000ff */
[-C--:B------:R-:W-:Y:S01]  /*9a00*/  HMMA.16816.F32 R92, R180, R114.reuse, R92 ;  /* 0x00000072b45c723c */ /* 0x080fe2000000185c */
[----:B------:R-:W-:Y:S03]  /*9a10*/  LDSM.16.MT88.4 R180, [R221+0x2d00] ;  /* 0x002d0000ddb4783b */ /* 0x000fe60000004200 */
[----:B------:R-:W-:Y:S04]  /*9a20*/  F2FP.PACK_AB R113, R250, R251 ;  /* 0x000000fbfa71723e */ /* 0x000fe800000000ff */
[----:B------:R-:W-:Y:S01]  /*9a30*/  HMMA.16816.F32 R96, R176, R114, R96 ;  /* 0x00000072b060723c */ /* 0x000fe20000001860 */
[--C-:B-1----:R-:W-:Y:S06]  /*9a40*/  FFMA.FTZ R2, R188, c[0x0][0x2d0], -R184.reuse ;  /* 0x0000b400bc027a23 */ /* 0x102fec00000108b8 */
[----:B------:R-:W-:Y:S01]  /*9a50*/  F2FP.PACK_AB R114, R248, R249 ;  /* 0x000000f9f872723e */ /* 0x000fe200000000ff */
[----:B------:R1:W-:Y:S01]  /*9a60*/  MUFU.EX2 R242, R2 ;  /* 0x0000000200f27308 */ /* 0x0003e20000000800 */
[----:B------:R-:W-:Y:S03]  /*9a70*/  F2FP.PACK_AB R115, R246, R247 ;  /* 0x000000f7f673723e */ /* 0x000fe600000000ff */
[----:B---3--:R-:W-:Y:S04]  /*9a80*/  F2FP.PACK_AB R120, R243, R244 ;  /* 0x000000f4f378723e */ /* 0x008fe800000000ff */
[-C--:B--2---:R-:W-:Y:S01]  /*9a90*/  HMMA.16816.F32 R4, R112, R116.reuse, R4 ;  /* 0x000000747004723c */ /* 0x084fe20000001804 */
[----:B-1----:R-:W-:Y:S04]  /*9aa0*/  FFMA.FTZ R2, R189, c[0x0][0x2d0], -R184 ;  /* 0x0000b400bd027a23 */ /* 0x002fe800000108b8 */
        /* <DEDUP_REMOVED lines=25> */
[----:B------:R-:W1:Y:S03]  /*9c40*/  LDSM.16.MT88.4 R124, [R221+0x2500] ;  /* 0x00250000dd7c783b */ /* 0x000e660000004200 */
[----:B------:R4:W-:Y:S03]  /*9c50*/  MUFU.EX2 R209, R2 ;  /* 0x0000000200d17308 */ /* 0x0009e60000000800 */
[-C--:B------:R-:W-:Y:S08]  /*9c60*/  HMMA.16816.F32 R36, R112, R128.reuse, R36 ;  /* 0x000000807024723c */ /* 0x080ff00000001824 */
[C---:B------:R-:W-:Y:S08]  /*9c70*/  HMMA.16816.F32 R40, R120.reuse, R128, R40 ;  /* 0x000000807828723c */ /* 0x040ff00000001828 */
[-C--:B------:R-:W-:Y:S01]  /*9c80*/  HMMA.16816.F32 R44, R120, R130.reuse, R44 ;  /* 0x00000082782c723c */ /* 0x080fe2000000182c */
[--C-:B----4-:R-:W-:Y:S07]  /*9c90*/  FFMA.FTZ R2, R195, c[0x0][0x2d0], -R111.reuse ;  /* 0x0000b400c3027a23 */ /* 0x110fee000001086f */
[C---:B------:R-:W-:Y:S01]  /*9ca0*/  HMMA.16816.F32 R48, R112.reuse, R130, R48 ;  /* 0x000000827030723c */ /* 0x040fe20000001830 */
[----:B------:R4:W1:Y:S01]  /*9cb0*/  MUFU.EX2 R211, R2 ;  /* 0x0000000200d37308 */ /* 0x0008620000000800 */
[----:B------:R-:W3:Y:S06]  /*9cc0*/  LDSM.16.MT88.4 R128, [R222+0x2500] ;  /* 0x00250000de80783b */ /* 0x000eec0000004200 */
[-C--:B--2---:R-:W-:Y:S08]  /*9cd0*/  HMMA.16816.F32 R52, R112, R116.reuse, R52 ;  /* 0x000000747034723c */ /* 0x084ff00000001834 */
[C---:B------:R-:W-:Y:S08]  /*9ce0*/  HMMA.16816.F32 R56, R120.reuse, R116, R56 ;  /* 0x000000747838723c */ /* 0x040ff00000001838 */
[-C--:B------:R-:W-:Y:S01]  /*9cf0*/  HMMA.16816.F32 R60, R120, R118.reuse, R60 ;  /* 0x00000076783c723c */ /* 0x080fe2000000183c */
[----:B----4-:R-:W-:Y:S02]  /*9d00*/  FFMA.FTZ R2, R204, c[0x0][0x2d0], -R110 ;  /* 0x0000b400cc027a23 */ /* 0x010fe4000001086e */
[----:B------:R-:W-:Y:S05]  /*9d10*/  MUFU.EX2 R204, R103 ;  /* 0x0000006700cc7308 */ /* 0x000fea0000000800 */
[C---:B------:R-:W-:Y:S01]  /*9d20*/  HMMA.16816.F32 R64, R112.reuse, R118, R64 ;  /* 0x000000767040723c */ /* 0x040fe20000001840 */
[----:B------:R-:W2:Y:S04]  /*9d30*/  LDSM.16.MT88.4 R116, [R221+0x900] ;  /* 0x00090000dd74783b */ /* 0x000ea80000004200 */
[----:B------:R4:W2:Y:S03]  /*9d40*/  MUFU.EX2 R208, R2 ;  /* 0x0000000200d07308 */ /* 0x0008a60000000800 */
[-C--:B-1----:R-:W-:Y:S08]  /*9d50*/  HMMA.16816.F32 R68, R112, R124.reuse, R68 ;  /* 0x0000007c7044723c */ /* 0x082ff00000001844 */
[C---:B------:R-:W-:Y:S08]  /*9d60*/  HMMA.16816.F32 R72, R120.reuse, R124, R72 ;  /* 0x0000007c7848723c */ /* 0x040ff00000001848 */
[-C--:B------:R-:W-:Y:S01]  /*9d70*/  HMMA.16816.F32 R76, R120, R126.reuse, R76 ;  /* 0x0000007e784c723c */ /* 0x080fe2000000184c */
[--C-:B----4-:R-:W-:Y:S07]  /*9d80*/  FFMA.FTZ R2, R202, c[0x0][0x2d0], -R111.reuse ;  /* 0x0000b400ca027a23 */ /* 0x110fee000001086f */
[C---:B------:R-:W-:Y:S01]  /*9d90*/  HMMA.16816.F32 R80, R112.reuse, R126, R80 ;  /* 0x0000007e7050723c */ /* 0x040fe20000001850 */
[----:B------:R1:W-:Y:S01]  /*9da0*/  MUFU.EX2 R207, R2 ;  /* 0x0000000200cf7308 */ /* 0x0003e20000000800 */
[----:B------:R-:W4:Y:S06]  /*9db0*/  LDSM.16.MT88.4 R124, [R222+0x900] ;  /* 0x00090000de7c783b */ /* 0x000f2c0000004200 */
[-C--:B---3--:R-:W-:Y:S08]  /*9dc0*/  HMMA.16816.F32 R84, R112, R128.reuse, R84 ;  /* 0x000000807054723c */ /* 0x088ff00000001854 */
[C---:B------:R-:W-:Y:S08]  /*9dd0*/  HMMA.16816.F32 R88, R120.reuse, R128, R88 ;  /* 0x000000807858723c */ /* 0x040ff00000001858 */
[-C--:B------:R-:W-:Y:S01]  /*9de0*/  HMMA.16816.F32 R92, R120, R130.reuse, R92 ;  /* 0x00000082785c723c */ /* 0x080fe2000000185c */
[----:B-1----:R-:W-:Y:S04]  /*9df0*/  FFMA.FTZ R2, R203, c[0x0][0x2d0], -R111 ;  /* 0x0000b400cb027a23 */ /* 0x002fe8000001086f */
[----:B------:R1:W3:Y:S03]  /*9e00*/  MUFU.EX2 R206, R2 ;  /* 0x0000000200ce7308 */ /* 0x0002e60000000800 */
[----:B------:R-:W-:Y:S01]  /*9e10*/  HMMA.16816.F32 R96, R112, R130, R96 ;  /* 0x000000827060723c */ /* 0x000fe20000001860 */
[----:B------:R-:W4:Y:S06]  /*9e20*/  LDSM.16.MT88.4 R128, [R221+0x1900] ;  /* 0x00190000dd80783b */ /* 0x000f2c0000004200 */
[----:B------:R-:W-:Y:S02]  /*9e30*/  F2FP.PACK_AB R112, R213, R212 ;  /* 0x000000d4d570723e */ /* 0x000fe400000000ff */
[----:B------:R-:W-:Y:S03]  /*9e40*/  F2FP.PACK_AB R113, R211, R209 ;  /* 0x000000d1d371723e */ /* 0x000fe600000000ff */
[----:B--2---:R-:W-:Y:S01]  /*9e50*/  F2FP.PACK_AB R114, R210, R208 ;  /* 0x000000d0d272723e */ /* 0x004fe200000000ff */
[--C-:B-1----:R-:W-:Y:S01]  /*9e60*/  FFMA.FTZ R2, R199, c[0x0][0x2d0], -R184.reuse ;  /* 0x0000b400c7027a23 */ /* 0x102fe200000108b8 */
[----:B---3--:R-:W-:Y:S03]  /*9e70*/  F2FP.PACK_AB R115, R206, R207 ;  /* 0x000000cfce73723e */ /* 0x008fe600000000ff */
[----:B------:R1:W2:Y:S04]  /*9e80*/  MUFU.EX2 R205, R2 ;  /* 0x0000000200cd7308 */ /* 0x0002a80000000800 */
[-C--:B------:R-:W-:Y:S01]  /*9e90*/  HMMA.16816.F32 R4, R112, R116.reuse, R4 ;  /* 0x000000747004723c */ /* 0x080fe20000001804 */
[--C-:B-1----:R-:W-:Y:S01]  /*9ea0*/  FFMA.FTZ R2, R197, c[0x0][0x2d0], -R185.reuse ;  /* 0x0000b400c5027a23 */ /* 0x102fe200000108b9 */
[----:B--2---:R-:W-:Y:S04]  /*9eb0*/  F2FP.PACK_AB R120, R204, R205 ;  /* 0x000000cdcc78723e */ /* 0x004fe800000000ff */
[----:B------:R1:W-:Y:S02]  /*9ec0*/  MUFU.EX2 R203, R2 ;  /* 0x0000000200cb7308 */ /* 0x0003e40000000800 */
[----:B-1----:R-:W-:Y:S08]  /*9ed0*/  FFMA.FTZ R2, R196, c[0x0][0x2d0], -R185 ;  /* 0x0000b400c4027a23 */ /* 0x002ff000000108b9 */
[----:B------:R1:W2:Y:S02]  /*9ee0*/  MUFU.EX2 R201, R2 ;  /* 0x0000000200c97308 */ /* 0x0002a40000000800 */
[--C-:B-1----:R-:W-:Y:S01]  /*9ef0*/  FFMA.FTZ R2, R219, c[0x0][0x2d0], -R184.reuse ;  /* 0x0000b400db027a23 */ /* 0x102fe200000108b8 */
[----:B--2---:R-:W-:Y:S01]  /*9f00*/  F2FP.PACK_AB R121, R201, R203 ;  /* 0x000000cbc979723e */ /* 0x004fe200000000ff */
[----:B------:R-:W-:Y:S06]  /*9f10*/  IMAD.MOV.U32 R219, RZ, RZ, R151 ;  /* 0x000000ffffdb7224 */ /* 0x000fec00078e0097 */
[----:B------:R1:W-:Y:S02]  /*9f20*/  MUFU.EX2 R202, R2 ;  /* 0x0000000200ca7308 */ /* 0x0003e40000000800 */
[----:B-1----:R-:W-:Y:S08]  /*9f30*/  FFMA.FTZ R2, R240, c[0x0][0x2d0], -R184 ;  /* 0x0000b400f0027a23 */ /* 0x002ff000000108b8 */
        /* <DEDUP_REMOVED lines=14> */
[-C--:B----4-:R-:W-:Y:S01]  /*a020*/  HMMA.16816.F32 R20, R112, R124.reuse, R20 ;  /* 0x0000007c7014723c */ /* 0x090fe20000001814 */
[----:B------:R1:W-:Y:S07]  /*a030*/  MUFU.EX2 R196, R2 ;  /* 0x0000000200c47308 */ /* 0x0003ee0000000800 */
        /* <DEDUP_REMOVED lines=19> */
[----:B------:R-:W-:Y:S02]  /*a170*/  LDSM.16.MT88.4 R156, [R221+0x1d00] ;  /* 0x001d0000dd9c783b */ /* 0x000fe40000004200 */
[C---:B------:R-:W-:Y:S07]  /*a180*/  HMMA.16816.F32 R64, R112.reuse, R118, R64 ;  /* 0x000000767040723c */ /* 0x040fee0000001840 */
[----:B------:R-:W3:Y:S01]  /*a190*/  MUFU.EX2 R192, R110 ;  /* 0x0000006e00c07308 */ /* 0x000ee20000000800 */
[-C--:B-1----:R-:W-:Y:S08]  /*a1a0*/  HMMA.16816.F32 R68, R112, R124.reuse, R68 ;  /* 0x0000007c7044723c */ /* 0x082ff00000001844 */
[C---:B------:R-:W-:Y:S01]  /*a1b0*/  HMMA.16816.F32 R72, R120.reuse, R124, R72 ;  /* 0x0000007c7848723c */ /* 0x040fe20000001848 */
[--C-:B--2---:R-:W-:Y:S03]  /*a1c0*/  FFMA.FTZ R2, R155, c[0x0][0x2d0], -R111.reuse ;  /* 0x0000b4009b027a23 */ /* 0x104fe6000001086f */
[----:B------:R-:W-:Y:S04]  /*a1d0*/  FFMA.FTZ R111, R154, c[0x0][0x2d0], -R111 ;  /* 0x0000b4009a6f7a23 */ /* 0x000fe8000001086f */
[-C--:B------:R-:W-:Y:S01]  /*a1e0*/  HMMA.16816.F32 R76, R120, R126.reuse, R76 ;  /* 0x0000007e784c723c */ /* 0x080fe2000000184c */
[----:B------:R1:W-:Y:S03]  /*a1f0*/  MUFU.EX2 R191, R2 ;  /* 0x0000000200bf7308 */ /* 0x0003e60000000800 */
[----:B---3--:R-:W-:Y:S04]  /*a200*/  F2FP.PACK_AB R110, R192, R194 ;  /* 0x000000c2c06e723e */ /* 0x008fe800000000ff */
[C---:B------:R-:W-:Y:S03]  /*a210*/  HMMA.16816.F32 R80, R112.reuse, R126, R80 ;  /* 0x0000007e7050723c */ /* 0x040fe60000001850 */
[----:B------:R-:W2:Y:S05]  /*a220*/  MUFU.EX2 R190, R111 ;  /* 0x0000006f00be7308 */ /* 0x000eaa0000000800 */
[-C--:B----4-:R-:W-:Y:S08]  /*a230*/  HMMA.16816.F32 R84, R112, R128.reuse, R84 ;  /* 0x000000807054723c */ /* 0x090ff00000001854 */
[C---:B------:R-:W-:Y:S01]  /*a240*/  HMMA.16816.F32 R88, R120.reuse, R128, R88 ;  /* 0x000000807858723c */ /* 0x040fe20000001858 */
[--C-:B-1----:R-:W-:Y:S04]  /*a250*/  FFMA.FTZ R2, R153, c[0x0][0x2d0], -R184.reuse ;  /* 0x0000b40099027a23 */ /* 0x102fe800000108b8 */
[----:B------:R1:W-:Y:S03]  /*a260*/  MUFU.EX2 R189, R2 ;  /* 0x0000000200bd7308 */ /* 0x0003e60000000800 */
[-C--:B------:R-:W-:Y:S01]  /*a270*/  HMMA.16816.F32 R92, R120, R130.reuse, R92 ;  /* 0x00000082785c723c */ /* 0x080fe2000000185c */
[----:B--2---:R-:W-:Y:S07]  /*a280*/  F2FP.PACK_AB R111, R190, R191 ;  /* 0x000000bfbe6f723e */ /* 0x004fee00000000ff */
[----:B------:R-:W-:Y:S01]  /*a290*/  HMMA.16816.F32 R96, R112, R130, R96 ;  /* 0x000000827060723c */ /* 0x000fe20000001860 */
[----:B-1----:R-:W-:Y:S03]  /*a2a0*/  FFMA.FTZ R2, R152, c[0x0][0x2d0], -R184 ;  /* 0x0000b40098027a23 */ /* 0x002fe600000108b8 */
[----:B------:R-:W-:Y:S01]  /*a2b0*/  IMAD.MOV.U32 R152, RZ, RZ, R150 ;  /* 0x000000ffff987224 */ /* 0x000fe200078e0096 */
[----:B------:R-:W-:Y:S01]  /*a2c0*/  MOV R150, R149 ;  /* 0x0000009500967202 */ /* 0x000fe20000000f00 */
[----:B------:R1:W2:Y:S01]  /*a2d0*/  MUFU.EX2 R188, R2 ;  /* 0x0000000200bc7308 */ /* 0x0002a20000000800 */
[----:B------:R-:W-:Y:S01]  /*a2e0*/  IMAD.MOV.U32 R149, RZ, RZ, R148 ;  /* 0x000000ffff957224 */ /* 0x000fe200078e0094 */
[----:B------:R-:W-:Y:S01]  /*a2f0*/  MOV R148, R147 ;  /* 0x0000009300947202 */ /* 0x000fe20000000f00 */
[----:B------:R-:W-:Y:S03]  /*a300*/  IMAD.MOV.U32 R147, RZ, RZ, R146 ;  /* 0x000000ffff937224 */ /* 0x000fe600078e0092 */
[----:B------:R-:W-:Y:S01]  /*a310*/  MOV R146, R145 ;  /* 0x0000009100927202 */ /* 0x000fe20000000f00 */
[----:B------:R-:W-:Y:S01]  /*a320*/  IMAD.MOV.U32 R145, RZ, RZ, R144 ;  /* 0x000000ffff917224 */ /* 0x000fe200078e0090 */
        /* <DEDUP_REMOVED lines=10> */
[----:B------:R-:W-:Y:S02]  /*a3d0*/  MOV R145, R140 ;  /* 0x0000008c00917202 */ /* 0x000fe40000000f00 */
[----:B------:R-:W-:Y:S01]  /*a3e0*/  MOV R149, R144 ;  /* 0x0000009000957202 */ /* 0x000fe20000000f00 */
[----:B------:R-:W-:Y:S01]  /*a3f0*/  IMAD.MOV.U32 R144, RZ, RZ, R108 ;  /* 0x000000ffff907224 */ /* 0x000fe200078e006c */
[----:B------:R-:W-:Y:S01]  /*a400*/  F2FP.PACK_AB R108, R196, R197 ;  /* 0x000000c5c46c723e */ /* 0x000fe200000000ff */
[--C-:B-1----:R-:W-:Y:S01]  /*a410*/  FFMA.FTZ R2, R134, c[0x0][0x2d0], -R185.reuse ;  /* 0x0000b40086027a23 */ /* 0x102fe200000108b9 */
[----:B--2---:R-:W-:Y:S03]  /*a420*/  F2FP.PACK_AB R176, R188, R189 ;  /* 0x000000bdbcb0723e */ /* 0x004fe600000000ff */
[----:B------:R1:W-:Y:S02]  /*a430*/  MUFU.EX2 R186, R2 ;  /* 0x0000000200ba7308 */ /* 0x0003e40000000800 */
[--C-:B-1----:R-:W-:Y:S08]  /*a440*/  FFMA.FTZ R2, R133, c[0x0][0x2d0], -R185.reuse ;  /* 0x0000b40085027a23 */ /* 0x102ff000000108b9 */
[----:B------:R1:W2:Y:S02]  /*a450*/  MUFU.EX2 R187, R2 ;  /* 0x0000000200bb7308 */ /* 0x0002a40000000800 */
[--C-:B-1----:R-:W-:Y:S01]  /*a460*/  FFMA.FTZ R2, R107, c[0x0][0x2d0], -R184.reuse ;  /* 0x0000b4006b027a23 */ /* 0x102fe200000108b8 */
[----:B--2---:R-:W-:Y:S01]  /*a470*/  F2FP.PACK_AB R177, R187, R186 ;  /* 0x000000babbb1723e */ /* 0x004fe200000000ff */
[----:B------:R-:W-:Y:S06]  /*a480*/  FFMA.FTZ R184, R132, c[0x0][0x2d0], -R184 ;  /* 0x0000b40084b87a23 */ /* 0x000fec00000108b8 */
[----:B------:R1:W-:Y:S01]  /*a490*/  MUFU.EX2 R107, R2 ;  /* 0x00000002006b7308 */ /* 0x0003e20000000800 */
[----:B------:R-:W2:Y:S09]  /*a4a0*/  LDSM.16.MT88.4 R132, [R221+0xd00] ;  /* 0x000d0000dd84783b */ /* 0x000eb20000004200 */
[----:B------:R-:W3:Y:S01]  /*a4b0*/  MUFU.EX2 R184, R184 ;  /* 0x000000b800b87308 */ /* 0x000ee20000000800 */
[--C-:B-1----:R-:W-:Y:S02]  /*a4c0*/  FFMA.FTZ R2, R152, c[0x0][0x2d0], -R185.reuse ;  /* 0x0000b40098027a23 */ /* 0x102fe400000108b9 */
[----:B------:R-:W-:Y:S01]  /*a4d0*/  FFMA.FTZ R185, R109, c[0x0][0x2d0], -R185 ;  /* 0x0000b4006db97a23 */ /* 0x000fe200000108b9 */
[----:B------:R-:W-:Y:S06]  /*a4e0*/  F2FP.PACK_AB R109, R193, R195 ;  /* 0x000000c3c16d723e */ /* 0x000fec00000000ff */
[----:B------:R-:W-:Y:S01]  /*a4f0*/  MUFU.EX2 R103, R2 ;  /* 0x0000000200677308 */ /* 0x000fe20000000800 */
[----:B------:R-:W-:Y:S01]  /*a500*/  IMAD.MOV.U32 R152, RZ, RZ, R147 ;  /* 0x000000ffff987224 */ /* 0x000fe200078e0093 */
[----:B------:R-:W-:Y:S02]  /*a510*/  MOV R147, R142 ;  /* 0x0000008e00937202 */ /* 0x000fe40000000f00 */
[----:B------:R-:W1:Y:S01]  /*a520*/  LDSM.16.MT88.4 R140, [R222+0xd00] ;  /* 0x000d0000de8c783b */ /* 0x000e620000004200 */
[----:B---3--:R-:W-:Y:S05]  /*a530*/  F2FP.PACK_AB R178, R184, R107 ;  /* 0x0000006bb8b2723e */ /* 0x008fea00000000ff */
[----:B------:R-:W3:Y:S01]  /*a540*/  MUFU.EX2 R185, R185 ;  /* 0x000000b900b97308 */ /* 0x000ee20000000800 */
[-C--:B--2---:R-:W-:Y:S01]  /*a550*/  HMMA.16816.F32 R112, R108, R132.reuse, R4 ;  /* 0x000000846c70723c */ /* 0x084fe20000001804 */
[----:B------:R-:W2:Y:S01]  /*a560*/  LDSM.16.MT88.4 R4, [R222+0x2d00] ;  /* 0x002d0000de04783b */ /* 0x000ea20000004200 */
[----:B---3--:R-:W-:Y:S07]  /*a570*/  F2FP.PACK_AB R179, R185, R103 ;  /* 0x00000067b9b3723e */ /* 0x008fee00000000ff */
[C---:B------:R-:W-:Y:S07]  /*a580*/  HMMA.16816.F32 R116, R176.reuse, R132, R8 ;  /* 0x00000084b074723c */ /* 0x040fee0000001808 */
[----:B------:R-:W-:Y:S01]  /*a590*/  IMAD.MOV.U32 R11, RZ, RZ, R149 ;  /* 0x000000ffff0b7224 */ /* 0x000fe200078e0095 */
[-C--:B------:R-:W-:Y:S01]  /*a5a0*/  HMMA.16816.F32 R120, R176, R134.reuse, R12 ;  /* 0x00000086b078723c */ /* 0x080fe2000000180c */
[----:B------:R-:W-:Y:S03]  /*a5b0*/  IMAD.MOV.U32 R10, RZ, RZ, R151 ;  /* 0x000000ffff0a7224 */ /* 0x000fe600078e0097 */
[----:B------:R-:W-:Y:S02]  /*a5c0*/  MOV R9, R150 ;  /* 0x0000009600097202 */ /* 0x000fe40000000f00 */
[----:B------:R-:W-:Y:S01]  /*a5d0*/  MOV R8, R152 ;  /* 0x0000009800087202 */ /* 0x000fe20000000f00 */
[----:B------:R-:W-:Y:S01]  /*a5e0*/  IMAD.MOV.U32 R13, RZ, RZ, R147 ;  /* 0x000000ffff0d7224 */ /* 0x000fe200078e0093 */
[C---:B------:R-:W-:Y:S01]  /*a5f0*/  HMMA.16816.F32 R124, R108.reuse, R134, R16 ;  /* 0x000000866c7c723c */ /* 0x040fe20000001810 */
[----:B------:R-:W3:Y:S03]  /*a600*/  LDL.LU R16, [R1+0x4c] ;  /* 0x00004c0001107983 */ /* 0x000ee60000300800 */
[----:B------:R-:W-:Y:S01]  /*a610*/  MOV R14, R146 ;  /* 0x00000092000e7202 */ /* 0x000fe20000000f00 */
[----:B------:R-:W4:Y:S01]  /*a620*/  LDL.LU R2, [R1+0x50] ;  /* 0x0000500001027983 */ /* 0x000f220000300800 */
[----:B------:R-:W-:Y:S01]  /*a630*/  IMAD.MOV.U32 R15, RZ, RZ, R145 ;  /* 0x000000ffff0f7224 */ /* 0x000fe200078e0091 */
[----:B------:R-:W-:Y:S01]  /*a640*/  MOV R19, R138 ;  /* 0x0000008a00137202 */ /* 0x000fe20000000f00 */
[-C--:B-1----:R-:W-:Y:S01]  /*a650*/  HMMA.16816.F32 R128, R108, R140.reuse, R20 ;  /* 0x0000008c6c80723c */ /* 0x082fe20000001814 */
[----:B------:R-:W4:Y:S03]  /*a660*/  LDL.LU R21, [R1+0x44] ;  /* 0x0000440001157983 */ /* 0x000f260000300800 */
[----:B------:R-:W-:Y:S01]  /*a670*/  IMAD.MOV.U32 R18, RZ, RZ, R139 ;  /* 0x000000ffff127224 */ /* 0x000fe200078e008b */
[----:B------:R-:W4:Y:S01]  /*a680*/  LDL.LU R23, [R1+0x48] ;  /* 0x0000480001177983 */ /* 0x000f220000300800 */
[----:B------:R-:W-:Y:S01]  /*a690*/  MOV R17, R144 ;  /* 0x0000009000117202 */ /* 0x000fe20000000f00 */
[----:B------:R-:W-:Y:S01]  /*a6a0*/  IMAD.MOV.U32 R20, RZ, RZ, R137 ;  /* 0x000000ffff147224 */ /* 0x000fe200078e0089 */
[C---:B------:R-:W-:Y:S01]  /*a6b0*/  HMMA.16816.F32 R132, R176.reuse, R140, R24 ;  /* 0x0000008cb084723c */ /* 0x040fe20000001818 */
[----:B------:R-:W-:Y:S03]  /*a6c0*/  MOV R22, R136 ;  /* 0x0000008800167202 */ /* 0x000fe60000000f00 */
        /* <DEDUP_REMOVED lines=18> */
[----:B------:R-:W-:Y:S07]  /*a7f0*/  HMMA.16816.F32 R96, R108, R6, R96 ;  /* 0x000000066c60723c */ /* 0x000fee0000001860 */
[----:B------:R-:W-:Y:S02]  /*a800*/  IMAD.MOV.U32 R108, RZ, RZ, R102 ;  /* 0x000000ffff6c7224 */ /* 0x000fe400078e0066 */
[----:B---3--:R-:W-:Y:S03]  /*a810*/  FFMA.FTZ R3, R3, R16, R17 ;  /* 0x0000001003037223 */ /* 0x008fe60000010011 */
[----:B----4-:R-:W-:Y:S02]  /*a820*/  FFMA.FTZ R2, R0, R2, R18 ;  /* 0x0000000200027223 */ /* 0x010fe40000010012 */
[----:B------:R-:W-:Y:S02]  /*a830*/  FADD.FTZ R3, R13, R3 ;  /* 0x000000030d037221 */ /* 0x000fe40000010000 */
[----:B------:R-:W-:Y:S02]  /*a840*/  FFMA.FTZ R101, R101, R21, R20 ;  /* 0x0000001565657223 */ /* 0x000fe40000010014 */
[----:B------:R-:W-:Y:S02]  /*a850*/  FADD.FTZ R2, R14, R2 ;  /* 0x000000020e027221 */ /* 0x000fe40000010000 */
[----:B------:R-:W-:Y:S02]  /*a860*/  FFMA.FTZ R100, R100, R23, R22 ;  /* 0x0000001764647223 */ /* 0x000fe40000010016 */
        /* <DEDUP_REMOVED lines=55> */
[----:B------:R-:W-:Y:S01]  /*abe0*/  FADD.FTZ R0, R187, R5 ;  /* 0x00000005bb007221 */ /* 0x000fe20000010000 */
[----:B------:R-:W-:Y:S01]  /*abf0*/  MOV R107, R104 ;  /* 0x00000068006b7202 */ /* 0x000fe20000000f00 */
[----:B------:R-:W-:Y:S01]  /*ac00*/  FADD.FTZ R2, R184, R2 ;  /* 0x00000002b8027221 */ /* 0x000fe20000010000 */
[----:B------:R1:W-:Y:S01]  /*ac10*/  STL [R1+0x48], R3 ;  /* 0x0000480301007387 */ /* 0x0003e20000100800 */
[----:B------:R-:W-:Y:S01]  /*ac20*/  FADD.FTZ R0, R103, R0 ;  /* 0x0000000067007221 */ /* 0x000fe20000010000 */
[----:B------:R-:W-:Y:S01]  /*ac30*/  MOV R103, R105 ;  /* 0x0000006900677202 */ /* 0x000fe20000000f00 */
[----:B------:R-:W-:Y:S01]  /*ac40*/  IMAD.MOV.U32 R100, RZ, RZ, R106 ;  /* 0x000000ffff647224 */ /* 0x000fe200078e006a */
[----:B------:R1:W-:Y:S01]  /*ac50*/  STL [R1+0x4c], R2 ;  /* 0x00004c0201007387 */ /* 0x0003e20000100800 */
[----:B------:R-:W-:Y:S05]  /*ac60*/  FADD.FTZ R0, R185, R0 ;  /* 0x00000000b9007221 */ /* 0x000fea0000010000 */
[----:B------:R1:W-:Y:S01]  /*ac70*/  STL [R1+0x50], R0 ;  /* 0x0000500001007387 */ /* 0x0003e20000100800 */
[----:B------:R-:W-:-:S05]  /*ac80*/  @P0 BRA `(.L_x_717) ;  /* 0xffffb7e000000947 */ /* 0x000fca000383ffff */
.L_x_714:
[----:B------:R-:W-:-:S13]  /*ac90*/  ISETP.GE.AND P0, PT, R238, RZ, PT ;  /* 0x000000ffee00720c */ /* 0x000fda0003f06270 */
[----:B------:R-:W-:Y:S05]  /*aca0*/  @!P0 BRA `(.L_x_718) ;  /* 0x00003f8000008947 */ /* 0x000fea0003800000 */
[----:B-1----:R-:W1:Y:S01]  /*acb0*/  S2R R2, SR_TID.X ;  /* 0x0000000000027919 */ /* 0x002e620000002100 */
[----:B------:R-:W-:Y:S01]  /*acc0*/  IMAD.MOV.U32 R3, RZ, RZ, R105 ;  /* 0x000000ffff037224 */ /* 0x000fe200078e0069 */
[----:B------:R-:W-:Y:S01]  /*acd0*/  MOV R107, R102 ;  /* 0x00000066006b7202 */ /* 0x000fe20000000f00 */
[----:B------:R-:W-:Y:S01]  /*ace0*/  IMAD.MOV.U32 R100, RZ, RZ, R104 ;  /* 0x000000ffff647224 */ /* 0x000fe200078e0068 */
[----:B-1----:R-:W-:-:S04]  /*acf0*/  SHF.R.S32.HI R0, RZ, 0x1f, R2 ;  /* 0x0000001fff007819 */ /* 0x002fc80000011402 */
[----:B------:R-:W-:-:S04]  /*ad00*/  LEA.HI R0, R0, R2, RZ, 0x2 ;  /* 0x0000000200007211 */ /* 0x000fc800078f10ff */
[----:B------:R-:W-:-:S05]  /*ad10*/  LOP3.LUT R0, R0, 0xfffffffc, RZ, 0xc0, !PT ;  /* 0xfffffffc00007812 */ /* 0x000fca00078ec0ff */
[----:B------:R-:W-:Y:S02]  /*ad20*/  IMAD.IADD R0, R2, 0x1, -R0 ;  /* 0x0000000102007824 */ /* 0x000fe400078e0a00 */
[----:B------:R-:W-:Y:S02]  /*ad30*/  IMAD.MOV.U32 R2, RZ, RZ, R106 ;  /* 0x000000ffff027224 */ /* 0x000fe400078e006a */
[----:B------:R-:W-:-:S05]  /*ad40*/  IMAD.SHL.U32 R0, R0, 0x8, RZ ;  /* 0x0000000800007824 */ /* 0x000fca00078e00ff */
[----:B------:R-:W-:-:S04]  /*ad50*/  SHF.R.S32.HI R4, RZ, 0x1f, R0 ;  /* 0x0000001fff047819 */ /* 0x000fc80000011400 */
[C---:B------:R-:W-:Y:S01]  /*ad60*/  SHF.L.U64.HI R4, R0.reuse, 0x1, R4 ;  /* 0x0000000100047819 */ /* 0x040fe20000010204 */
[----:B------:R-:W-:-:S05]  /*ad70*/  IMAD.SHL.U32 R0, R0, 0x2, RZ ;  /* 0x0000000200007824 */ /* 0x000fca00078e00ff */
[----:B------:R1:W-:Y:S04]  /*ad80*/  STL [R1+0x10], R0 ;  /* 0x0000100001007387 */ /* 0x0003e80000100800 */
[----:B------:R2:W-:Y:S04]  /*ad90*/  STL [R1+0x14], R4 ;  /* 0x0000140401007387 */ /* 0x0005e80000100800 */
[----:B------:R-:W1:Y:S04]  /*ada0*/  LDL.LU R8, [R1+0x5c] ;  /* 0x00005c0001087983 */ /* 0x000e680000300800 */
[----:B------:R-:W1:Y:S04]  /*adb0*/  LDL.LU R7, [R1+0x54] ;  /* 0x0000540001077983 */ /* 0x000e680000300800 */
[----:B------:R-:W2:Y:S04]  /*adc0*/  LDL.LU R6, [R1+0x60] ;  /* 0x0000600001067983 */ /* 0x000ea80000300800 */
[----:B------:R-:W2:Y:S01]  /*add0*/  LDL.LU R5, [R1+0x58] ;  /* 0x0000580001057983 */ /* 0x000ea20000300800 */
[----:B-1----:R-:W-:-:S02]  /*ade0*/  SHF.L.U64.HI R0, R7, 0x1, R8 ;  /* 0x0000000107007819 */ /* 0x002fc40000010208 */
[----:B------:R-:W-:-:S03]  /*adf0*/  SHF.L.U32 R7, R7, 0x1, RZ ;  /* 0x0000000107077819 */ /* 0x000fc600000006ff */
[----:B------:R1:W-:Y:S01]  /*ae00*/  STL [R1+0xc], R0 ;  /* 0x00000c0001007387 */ /* 0x0003e20000100800 */
[----:B--2---:R-:W-:-:S03]  /*ae10*/  SHF.L.U64.HI R4, R5, 0x1, R6 ;  /* 0x0000000105047819 */ /* 0x004fc60000010206 */
[----:B------:R2:W-:Y:S01]  /*ae20*/  STL [R1+0x8], R7 ;  /* 0x0000080701007387 */ /* 0x0005e20000100800 */
[----:B-1----:R-:W-:-:S05]  /*ae30*/  IMAD.SHL.U32 R0, R5, 0x2, RZ ;  /* 0x0000000205007824 */ /* 0x002fca00078e00ff */
[----:B------:R2:W-:Y:S04]  /*ae40*/  STL [R1], R0 ;  /* 0x0000000001007387 */ /* 0x0005e80000100800 */
[----:B------:R2:W-:Y:S01]  /*ae50*/  STL [R1+0x4], R4 ;  /* 0x0000040401007387 */ /* 0x0005e20000100800 */
[----:B------:R-:W-:Y:S05]  /*ae60*/  BRA `(.L_x_719) ;  /* 0x0000038000007947 */ /* 0x000fea0003800000 */
.L_x_721:
[----:B------:R-:W2:Y:S01]  /*ae70*/  LDL R13, [R1+0x38] ;  /* 0x00003800010d7983 */ /* 0x000ea20000100800 */
[----:B------:R-:W-:Y:S01]  /*ae80*/  LEA R4, R238, UR11, 0x6 ;  /* 0x0000000bee047c11 */ /* 0x000fe2000f8e30ff */
[----:B------:R-:W-:Y:S02]  /*ae90*/  IMAD.MOV.U32 R237, RZ, RZ, RZ ;  /* 0x000000ffffed7224 */ /* 0x000fe400078e00ff */
[----:B------:R-:W3:Y:S04]  /*aea0*/  LDL R12, [R1+0x10] ;  /* 0x00001000010c7983 */ /* 0x000ee80000100800 */
[----:B------:R-:W4:Y:S04]  /*aeb0*/  LDL R104, [R1+0x14] ;  /* 0x0000140001687983 */ /* 0x000f280000100800 */
[----:B------:R-:W5:Y:S04]  /*aec0*/  LDL R21, [R1+0x18] ;  /* 0x0000180001157983 */ /* 0x000f680000100800 */
[----:B------:R-:W4:Y:S04]  /*aed0*/  LDL R103, [R1+0x8] ;  /* 0x0000080001677983 */ /* 0x000f280000100800 */
[----:B------:R-:W4:Y:S01]  /*aee0*/  LDL R105, [R1] ;  /* 0x0000000001697983 */ /* 0x000f220000100800 */
[----:B--2---:R-:W-:Y:S01]  /*aef0*/  IADD3 R4, R4, -0x40, R13 ;  /* 0xffffffc004047810 */ /* 0x004fe20007ffe00d */
[----:B---3--:R-:W-:Y:S04]  /*af00*/  IMAD.MOV.U32 R22, RZ, RZ, R12 ;  /* 0x000000ffff167224 */ /* 0x008fe800078e000c */
        /* <DEDUP_REMOVED lines=22> */
[----:B------:R-:W-:Y:S01]  /*b070*/  LEA.HI.X R4, R0, c[0x0][0x1cc], R4, 0x1, P0 ;  /* 0x0000730000047a11 */ /* 0x000fe200000f0c04 */
[----:B------:R-:W1:Y:S04]  /*b080*/  SHFL.IDX PT, R5, R7, RZ, 0x1c1f ;  /* 0x001c1fff07057589 */ /* 0x000e6800000e0000 */
[----:B------:R-:W2:Y:S04]  /*b090*/  SHFL.IDX PT, R6, R4, RZ, 0x1c1f ;  /* 0x001c1fff04067589 */ /* 0x000ea800000e0000 */
[----:B------:R-:W3:Y:S04]  /*b0a0*/  SHFL.IDX PT, R0, R7, 0x1, 0x1c1f ;  /* 0x003c1f0007007f89 */ /* 0x000ee800000e0000 */
[----:B------:R-:W5:Y:S01]  /*b0b0*/  SHFL.IDX PT, R4, R4, 0x1, 0x1c1f ;  /* 0x003c1f0004047f89 */ /* 0x000f6200000e0000 */
[CC--:B-1----:R-:W-:Y:S02]  /*b0c0*/  IADD3 R8, P1, R5.reuse, R22.reuse, RZ ;  /* 0x0000001605087210 */ /* 0x0c2fe40007f3e0ff */
[C---:B----4-:R-:W-:Y:S03]  /*b0d0*/  IADD3 R14, P0, R5.reuse, R103, RZ ;  /* 0x00000067050e7210 */ /* 0x050fe60007f1e0ff */
[C---:B--2---:R-:W-:Y:S01]  /*b0e0*/  IMAD.X R9, R6.reuse, 0x1, R104, P1 ;  /* 0x0000000106097824 */ /* 0x044fe200008e0668 */
[-C--:B------:R-:W-:Y:S01]  /*b0f0*/  IADD3 R12, P1, R5, R105.reuse, RZ ;  /* 0x00000069050c7210 */ /* 0x080fe20007f3e0ff */
[--C-:B------:R-:W-:Y:S01]  /*b100*/  IMAD.X R15, R6, 0x1, R101.reuse, P0 ;  /* 0x00000001060f7824 */ /* 0x100fe200000e0665 */
[----:B---3--:R-:W-:Y:S02]  /*b110*/  IADD3 R10, P0, R0, R22, RZ ;  /* 0x00000016000a7210 */ /* 0x008fe40007f1e0ff */
[----:B-----5:R1:W-:Y:S01]  /*b120*/  LDGSTS.E.BYPASS.LTC128B.128 [R21+0x3100], [R8.64], !P6 ;  /* 0x0310000008157fae */ /* 0x0203e2000f101d4e */
[----:B------:R-:W-:Y:S02]  /*b130*/  IMAD.X R13, R6, 0x1, R106, P1 ;  /* 0x00000001060d7824 */ /* 0x000fe400008e066a */
[----:B------:R-:W-:Y:S01]  /*b140*/  IMAD.X R11, R4, 0x1, R104, P0 ;  /* 0x00000001040b7824 */ /* 0x000fe200000e0668 */
[----:B------:R2:W-:Y:S01]  /*b150*/  LDGSTS.E.BYPASS.LTC128B.128 [R21+0x4100], [R14.64], !P5 ;  /* 0x041000000e157fae */ /* 0x0005e2000e901d4e */
[----:B------:R-:W-:Y:S03]  /*b160*/  IADD3 R6, P0, R0, R105, RZ ;  /* 0x0000006900067210 */ /* 0x000fe60007f1e0ff */
[----:B------:R2:W-:Y:S02]  /*b170*/  LDGSTS.E.BYPASS.LTC128B.128 [R21+0x5100], [R12.64], !P4 ;  /* 0x051000000c157fae */ /* 0x0005e4000e101d4e */
[----:B------:R-:W-:Y:S02]  /*b180*/  IMAD.X R7, R4, 0x1, R106, P0 ;  /* 0x0000000104077824 */ /* 0x000fe400000e066a */
[----:B------:R2:W-:Y:S01]  /*b190*/  LDGSTS.E.BYPASS.LTC128B.128 [R21+0x3900], [R10.64], !P6 ;  /* 0x039000000a157fae */ /* 0x0005e2000f101d4e */
[----:B-1----:R-:W-:Y:S05]  /*b1a0*/  IADD3 R8, P1, R0, R103, RZ ;  /* 0x0000006700087210 */ /* 0x002fea0007f3e0ff */
[----:B------:R-:W-:Y:S05]  /*b1b0*/  IMAD.X R9, R4, 0x1, R101, P1 ;  /* 0x0000000104097824 */ /* 0x000fea00008e0665 */
[----:B------:R2:W-:Y:S04]  /*b1c0*/  LDGSTS.E.BYPASS.LTC128B.128 [R21+0x4900], [R8.64], !P5 ;  /* 0x0490000008157fae */ /* 0x0005e8000e901d4e */
[----:B------:R2:W-:Y:S01]  /*b1d0*/  LDGSTS.E.BYPASS.LTC128B.128 [R21+0x5900], [R6.64], !P4 ;  /* 0x0590000006157fae */ /* 0x0005e2000e101d4e */
[----:B------:R-:W-:-:S05]  /*b1e0*/  BRA `(.L_x_720) ;  /* 0x0000139000007947 */ /* 0x000fca0003800000 */
.L_x_719:
[----:B------:R-:W3:Y:S01]  /*b1f0*/  LDL R199, [R1+0x10] ;  /* 0x0000100001c77983 */ /* 0x000ee20000100800 */
[----:B------:R-:W-:Y:S04]  /*b200*/  DEPBAR.LE SB0, 0x0 ;  /* 0x000080000000791a */ /* 0x000fe80000000000 */
[----:B------:R-:W4:Y:S01]  /*b210*/  LDL R197, [R1+0x14] ;  /* 0x0000140001c57983 */ /* 0x000f220000100800 */
[----:B--2---:R-:W-:Y:S01]  /*b220*/  SHF.R.S32.HI R0, RZ, 0x1f, R245 ;  /* 0x0000001fff007819 */ /* 0x004fe200000114f5 */
[----:B------:R-:W-:Y:S01]  /*b230*/  IMAD.WIDE.U32 R102, R245, c[0x0][0x208], RZ ;  /* 0x00008200f5667a25 */ /* 0x000fe200078e00ff */
[----:B------:R-:W-:Y:S01]  /*b240*/  SHF.R.S32.HI R101, RZ, 0x1f, R237 ;  /* 0x0000001fff657819 */ /* 0x000fe200000114ed */
[----:B------:R-:W2:Y:S02]  /*b250*/  LDL R198, [R1+0x8] ;  /* 0x0000080001c67983 */ /* 0x000ea40000100800 */
[----:B------:R-:W-:Y:S02]  /*b260*/  IMAD R0, R0, c[0x0][0x208], RZ ;  /* 0x0000820000007a24 */ /* 0x000fe400078e02ff */
[----:B------:R-:W5:Y:S01]  /*b270*/  LDL R194, [R1+0x1c] ;  /* 0x00001c0001c27983 */ /* 0x000f620000100800 */
[----:B------:R-:W-:Y:S02]  /*b280*/  IMAD R101, R101, c[0x0][0x218], RZ ;  /* 0x0000860065657a24 */ /* 0x000fe400078e02ff */
[----:B------:R-:W-:Y:S01]  /*b290*/  IMAD R0, R245, c[0x0][0x20c], R0 ;  /* 0x00008300f5007a24 */ /* 0x000fe200078e0200 */
[----:B------:R-:W5:Y:S01]  /*b2a0*/  LDL R195, [R1+0xc] ;  /* 0x00000c0001c37983 */ /* 0x000f620000100800 */
[----:B------:R-:W-:Y:S03]  /*b2b0*/  IMAD R101, R237, c[0x0][0x21c], R101 ;  /* 0x00008700ed657a24 */ /* 0x000fe600078e0265 */
[----:B------:R-:W5:Y:S01]  /*b2c0*/  LDL R196, [R1] ;  /* 0x0000000001c47983 */ /* 0x000f620000100800 */
[----:B------:R-:W-:Y:S03]  /*b2d0*/  IADD3 R103, R103, R0, RZ ;  /* 0x0000000067677210 */ /* 0x000fe60007ffe0ff */
[----:B------:R-:W5:Y:S02]  /*b2e0*/  LDL R106, [R1+0x4] ;  /* 0x00000400016a7983 */ /* 0x000f640000100800 */
[----:B------:R-:W-:Y:S02]  /*b2f0*/  IMAD.WIDE.U32 R102, R237, c[0x0][0x218], R102 ;  /* 0x00008600ed667a25 */ /* 0x000fe400078e0066 */
[----:B------:R-:W-:Y:S03]  /*b300*/  BAR.SYNC.DEFER_BLOCKING 0x0 ;  /* 0x0000000000007b1d */ /* 0x000fe60000010000 */
[----:B------:R-:W-:Y:S04]  /*b310*/  IADD3 R0, P0, R102, UR22, RZ ;  /* 0x0000001666007c10 */ /* 0x000fe8000ff1e0ff */
[----:B------:R-:W-:Y:S02]  /*b320*/  IADD3.X R102, R103, UR17, R101, P0, !PT ;  /* 0x0000001167667c10 */ /* 0x000fe400087fe465 */
[C---:B------:R-:W-:Y:S04]  /*b330*/  LEA R101, P0, R0.reuse, c[0x0][0x1f8], 0x1 ;  /* 0x00007e0000657a11 */ /* 0x040fe800078008ff */
[----:B------:R-:W-:Y:S01]  /*b340*/  LEA.HI.X R0, R0, c[0x0][0x1fc], R102, 0x1, P0 ;  /* 0x00007f0000007a11 */ /* 0x000fe200000f0c66 */
[----:B------:R-:W-:Y:S08]  /*b350*/  LDSM.16.M88.4 R64, [R223+0x6100] ;  /* 0x00610000df40783b */ /* 0x000ff00000000200 */
[----:B------:R-:W1:Y:S08]  /*b360*/  LDSM.16.M88.4 R16, [R220+0x3100] ;  /* 0x00310000dc10783b */ /* 0x000e700000000200 */
[----:B------:R-:W1:Y:S08]  /*b370*/  LDSM.16.M88.4 R60, [R223+0x7100] ;  /* 0x00710000df3c783b */ /* 0x000e700000000200 */
[----:B------:R-:W1:Y:S08]  /*b380*/  LDSM.16.M88.4 R32, [R220+0x3500] ;  /* 0x00350000dc20783b */ /* 0x000e700000000200 */
[----:B------:R-:W1:Y:S08]  /*b390*/  LDSM.16.M88.4 R48, [R220+0x3900] ;  /* 0x00390000dc30783b */ /* 0x000e700000000200 */
[----:B------:R-:W1:Y:S02]  /*b3a0*/  LDSM.16.M88.4 R108, [R220+0x3d00] ;  /* 0x003d0000dc6c783b */ /* 0x000e640000000200 */
[-C--:B-1----:R-:W-:Y:S06]  /*b3b0*/  HMMA.16816.F32 R4, R64, R16.reuse, RZ ;  /* 0x000000104004723c */ /* 0x082fec00000018ff */
[----:B------:R-:W-:Y:S02]  /*b3c0*/  LDSM.16.M88.4 R176, [R224+0x6100] ;  /* 0x00610000e0b0783b */ /* 0x000fe40000000200 */
[C---:B------:R-:W-:Y:S06]  /*b3d0*/  HMMA.16816.F32 R8, R60.reuse, R16, RZ ;  /* 0x000000103c08723c */ /* 0x040fec00000018ff */
[----:B------:R-:W1:Y:S02]  /*b3e0*/  LDSM.16.M88.4 R180, [R225] ;  /* 0x00000000e1b4783b */ /* 0x000e640000000200 */
[-C--:B------:R-:W-:Y:S06]  /*b3f0*/  HMMA.16816.F32 R12, R60, R18.reuse, RZ ;  /* 0x000000123c0c723c */ /* 0x080fec00000018ff */
[----:B------:R-:W1:Y:S02]  /*b400*/  LDSM.16.M88.4 R184, [R224+0x7100] ;  /* 0x00710000e0b8783b */ /* 0x000e640000000200 */
[C---:B------:R-:W-:Y:S06]  /*b410*/  HMMA.16816.F32 R16, R64.reuse, R18, RZ ;  /* 0x000000124010723c */ /* 0x040fec00000018ff */
[----:B------:R-:W1:Y:S02]  /*b420*/  LDSM.16.M88.4 R188, [R236] ;  /* 0x00000000ecbc783b */ /* 0x000e640000000200 */
[-C--:B------:R-:W-:Y:S06]  /*b430*/  HMMA.16816.F32 R20, R64, R32.reuse, RZ ;  /* 0x000000204014723c */ /* 0x080fec00000018ff */
[----:B------:R-:W-:Y:S02]  /*b440*/  SHFL.IDX PT, R103, R101, RZ, 0x1c1f ;  /* 0x001c1fff65677589 */ /* 0x000fe400000e0000 */
[C---:B------:R-:W-:Y:S06]  /*b450*/  HMMA.16816.F32 R24, R60.reuse, R32, RZ ;  /* 0x000000203c18723c */ /* 0x040fec00000018ff */
[----:B------:R-:W-:Y:S02]  /*b460*/  SHFL.IDX PT, R102, R0, RZ, 0x1c1f ;  /* 0x001c1fff00667589 */ /* 0x000fe400000e0000 */
[-C--:B------:R-:W-:Y:S06]  /*b470*/  HMMA.16816.F32 R28, R60, R34.reuse, RZ ;  /* 0x000000223c1c723c */ /* 0x080fec00000018ff */
[----:B------:R-:W-:Y:S02]  /*b480*/  SHFL.IDX PT, R101, R101, 0x1, 0x1c1f ;  /* 0x003c1f0065657f89 */ /* 0x000fe400000e0000 */
[C---:B------:R-:W-:Y:S06]  /*b490*/  HMMA.16816.F32 R32, R64.reuse, R34, RZ ;  /* 0x000000224020723c */ /* 0x040fec00000018ff */
[----:B------:R-:W-:Y:S02]  /*b4a0*/  SHFL.IDX PT, R0, R0, 0x1, 0x1c1f ;  /* 0x003c1f0000007f89 */ /* 0x000fe400000e0000 */
        /* <DEDUP_REMOVED lines=8> */
[----:B------:R-:W3:Y:S07]  /*b530*/  LDSM.16.M88.4 R108, [R235] ;  /* 0x00000000eb6c783b */ /* 0x000eee0000000200 */
        /* <DEDUP_REMOVED lines=8> */
[C---:B------:R-:W-:Y:S08]  /*b5c0*/  HMMA.16816.F32 R32, R176.reuse, R190, R32 ;  /* 0x000000beb020723c */ /* 0x040ff00000001820 */
[-C--:B---3--:R-:W-:Y:S04]  /*b5d0*/  HMMA.16816.F32 R36, R176, R108.reuse, R36 ;  /* 0x0000006cb024723c */ /* 0x088fe80000001824 */
[C---:B------:R-:W-:Y:S04]  /*b5e0*/  IADD3 R104, P1, R103.reuse, R199, RZ ;  /* 0x000000c767687210 */ /* 0x040fe80007f3e0ff */
[C---:B------:R-:W-:Y:S04]  /*b5f0*/  HMMA.16816.F32 R40, R184.reuse, R108, R40 ;  /* 0x0000006cb828723c */ /* 0x040fe80000001828 */
[C---:B----4-:R-:W-:Y:S02]  /*b600*/  IADD3.X R105, R102.reuse, R197, RZ, P1, !PT ;  /* 0x000000c566697210 */ /* 0x050fe40000ffe4ff */
[C---:B--2---:R-:W-:Y:S02]  /*b610*/  IADD3 R192, P0, R103.reuse, R198, RZ ;  /* 0x000000c667c07210 */ /* 0x044fe40007f1e0ff */
[-C--:B------:R-:W-:Y:S01]  /*b620*/  HMMA.16816.F32 R44, R184, R110.reuse, R44 ;  /* 0x0000006eb82c723c */ /* 0x080fe2000000182c */
[----:B------:R-:W-:Y:S01]  /*b630*/  @!PT LDS RZ, [RZ] ;  /* 0x00000000fffff984 */ /* 0x000fe20000000800 */
[----:B------:R-:W-:Y:S01]  /*b640*/  @!PT LDS RZ, [RZ] ;  /* 0x00000000fffff984 */ /* 0x000fe20000000800 */
[----:B------:R-:W-:Y:S01]  /*b650*/  @!PT LDS RZ, [RZ] ;  /* 0x00000000fffff984 */ /* 0x000fe20000000800 */
[----:B-----5:R2:W-:Y:S03]  /*b660*/  LDGSTS.E.BYPASS.LTC128B.128 [R194], [R104.64], !P6 ;  /* 0x0000000068c27fae */ /* 0x0205e6000f101d4e */
[C---:B------:R-:W-:Y:S04]  /*b670*/  IADD3.X R193, R102.reuse, R195, RZ, P0, !PT ;  /* 0x000000c366c17210 */ /* 0x040fe800007fe4ff */
[C---:B------:R-:W-:Y:S01]  /*b680*/  HMMA.16816.F32 R48, R176.reuse, R110, R48 ;  /* 0x0000006eb030723c */ /* 0x040fe20000001830 */
[----:B------:R3:W-:Y:S03]  /*b690*/  LDGSTS.E.BYPASS.LTC128B.128 [R194+0x1000], [R192.64], !P5 ;  /* 0x01000000c0c27fae */ /* 0x0007e6000e901d4e */
[----:B------:R-:W-:Y:S04]  /*b6a0*/  IADD3 R188, P1, R103, R196, RZ ;  /* 0x000000c467bc7210 */ /* 0x000fe80007f3e0ff */
[-C--:B-1----:R-:W-:Y:S04]  /*b6b0*/  HMMA.16816.F32 R52, R176, R180.reuse, R52 ;  /* 0x000000b4b034723c */ /* 0x082fe80000001834 */
[----:B------:R-:W-:Y:S04]  /*b6c0*/  IADD3.X R189, R102, R106, RZ, P1, !PT ;  /* 0x0000006a66bd7210 */ /* 0x000fe80000ffe4ff */
[C---:B------:R-:W-:Y:S01]  /*b6d0*/  HMMA.16816.F32 R56, R184.reuse, R180, R56 ;  /* 0x000000b4b838723c */ /* 0x040fe20000001838 */
[----:B------:R1:W-:Y:S03]  /*b6e0*/  LDGSTS.E.BYPASS.LTC128B.128 [R194+0x2000], [R188.64], !P4 ;  /* 0x02000000bcc27fae */ /* 0x0003e6000e101d4e */
[C---:B--2---:R-:W-:Y:S04]  /*b6f0*/  IADD3 R104, P1, R101.reuse, R198, RZ ;  /* 0x000000c665687210 */ /* 0x044fe80007f3e0ff */
[-C--:B------:R-:W-:Y:S04]  /*b700*/  HMMA.16816.F32 R60, R184, R182.reuse, R60 ;  /* 0x000000b6b83c723c */ /* 0x080fe8000000183c */
[C---:B---3--:R-:W-:Y:S04]  /*b710*/  IADD3 R192, P0, R101.reuse, R199, RZ ;  /* 0x000000c765c07210 */ /* 0x048fe80007f1e0ff */
[----:B------:R-:W-:Y:S04]  /*b720*/  HMMA.16816.F32 R64, R176, R182, R64 ;  /* 0x000000b6b040723c */ /* 0x000fe80000001840 */
[C---:B------:R-:W-:Y:S02]  /*b730*/  IADD3.X R193, R0.reuse, R197, RZ, P0, !PT ;  /* 0x000000c500c17210 */ /* 0x040fe400007fe4ff */
[----:B------:R-:W-:Y:S02]  /*b740*/  IADD3 R102, P0, R101, R196, RZ ;  /* 0x000000c465667210 */ /* 0x000fe40007f1e0ff */
[----:B------:R-:W-:Y:S01]  /*b750*/  MOV R101, R195 ;  /* 0x000000c300657202 */ /* 0x000fe20000000f00 */
[----:B------:R2:W-:Y:S03]  /*b760*/  LDGSTS.E.BYPASS.LTC128B.128 [R194+0x800], [R192.64], !P6 ;  /* 0x00800000c0c27fae */ /* 0x0005e6000f101d4e */
[C---:B------:R-:W-:Y:S02]  /*b770*/  IADD3.X R105, R0.reuse, R101, RZ, P1, !PT ;  /* 0x0000006500697210 */ /* 0x040fe40000ffe4ff */
[----:B------:R-:W-:Y:S02]  /*b780*/  IADD3.X R103, R0, R106, RZ, P0, !PT ;  /* 0x0000006a00677210 */ /* 0x000fe400007fe4ff */
[----:B------:R-:W-:Y:S01]  /*b790*/  ISETP.GE.AND P0, PT, R238, 0x1, PT ;  /* 0x00000001ee00780c */ /* 0x000fe20003f06270 */
[----:B------:R2:W-:Y:S08]  /*b7a0*/  LDGSTS.E.BYPASS.LTC128B.128 [R194+0x1800], [R104.64], !P5 ;  /* 0x0180000068c27fae */ /* 0x0005f0000e901d4e */
[----:B------:R2:W-:Y:S08]  /*b7b0*/  LDGSTS.E.BYPASS.LTC128B.128 [R194+0x2800], [R102.64], !P4 ;  /* 0x0280000066c27fae */ /* 0x0005f0000e101d4e */
[----:B-1----:R-:W-:Y:S08]  /*b7c0*/  LDSM.16.M88.4 R188, [R223+0x8100] ;  /* 0x00810000dfbc783b */ /* 0x002ff00000000200 */
[----:B------:R-:W-:Y:S08]  /*b7d0*/  LDSM.16.M88.4 R196, [R223+0x9100] ;  /* 0x00910000dfc4783b */ /* 0x000ff00000000200 */
[----:B------:R-:W0:Y:S08]  /*b7e0*/  LDGDEPBAR ;  /* 0x00000000000079af */ /* 0x000e300000000000 */
[----:B--2---:R-:W1:Y:S08]  /*b7f0*/  LDSM.16.M88.4 R192, [R220+0x4100] ;  /* 0x00410000dcc0783b */ /* 0x004e700000000200 */
[----:B------:R-:W2:Y:S08]  /*b800*/  LDSM.16.M88.4 R108, [R220+0x4500] ;  /* 0x00450000dc6c783b */ /* 0x000eb00000000200 */
[----:B------:R-:W3:Y:S08]  /*b810*/  LDSM.16.M88.4 R200, [R220+0x4900] ;  /* 0x00490000dcc8783b */ /* 0x000ef00000000200 */
[----:B------:R-:W4:Y:S08]  /*b820*/  LDSM.16.M88.4 R204, [R220+0x4d00] ;  /* 0x004d0000dccc783b */ /* 0x000f300000000200 */
[----:B------:R-:W-:Y:S08]  /*b830*/  LDSM.16.M88.4 R208, [R224+0x8100] ;  /* 0x00810000e0d0783b */ /* 0x000ff00000000200 */
[----:B------:R-:W5:Y:S01]  /*b840*/  LDSM.16.M88.4 R212, [R233] ;  /* 0x00000000e9d4783b */ /* 0x000f620000000200 */
[-C--:B-1----:R-:W-:Y:S07]  /*b850*/  HMMA.16816.F32 R4, R188, R192.reuse, R4 ;  /* 0x000000c0bc04723c */ /* 0x082fee0000001804 */
[----:B------:R-:W1:Y:S01]  /*b860*/  LDSM.16.M88.4 R184, [R224+0x9100] ;  /* 0x00910000e0b8783b */ /* 0x000e620000000200 */
[C---:B------:R-:W-:Y:S07]  /*b870*/  HMMA.16816.F32 R8, R196.reuse, R192, R8 ;  /* 0x000000c0c408723c */ /* 0x040fee0000001808 */
[----:B------:R-:W1:Y:S01]  /*b880*/  LDSM.16.M88.4 R176, [R232] ;  /* 0x00000000e8b0783b */ /* 0x000e620000000200 */
[-C--:B------:R-:W-:Y:S07]  /*b890*/  HMMA.16816.F32 R12, R196, R194.reuse, R12 ;  /* 0x000000c2c40c723c */ /* 0x080fee000000180c */
[----:B------:R-:W-:Y:S01]  /*b8a0*/  LDSM.16.M88.4 R180, [R230] ;  /* 0x00000000e6b4783b */ /* 0x000fe20000000200 */
[C---:B------:R-:W-:Y:S07]  /*b8b0*/  HMMA.16816.F32 R16, R188.reuse, R194, R16 ;  /* 0x000000c2bc10723c */ /* 0x040fee0000001810 */
[----:B------:R-:W-:Y:S01]  /*b8c0*/  LDSM.16.M88.4 R192, [R220+0x5100] ;  /* 0x00510000dcc0783b */ /* 0x000fe20000000200 */
[-C--:B--2---:R-:W-:Y:S07]  /*b8d0*/  HMMA.16816.F32 R20, R188, R108.reuse, R20 ;  /* 0x0000006cbc14723c */ /* 0x084fee0000001814 */
[----:B------:R-:W-:Y:S01]  /*b8e0*/  LDSM.16.M88.4 R216, [R229] ;  /* 0x00000000e5d8783b */ /* 0x000fe20000000200 */
[C---:B------:R-:W-:Y:S08]  /*b8f0*/  HMMA.16816.F32 R24, R196.reuse, R108, R24 ;  /* 0x0000006cc418723c */ /* 0x040ff00000001818 */
[-C--:B------:R-:W-:Y:S08]  /*b900*/  HMMA.16816.F32 R28, R196, R110.reuse, R28 ;  /* 0x0000006ec41c723c */ /* 0x080ff0000000181c */
[C---:B------:R-:W-:Y:S01]  /*b910*/  HMMA.16816.F32 R32, R188.reuse, R110, R32 ;  /* 0x0000006ebc20723c */ /* 0x040fe20000001820 */
[----:B------:R-:W2:Y:S07]  /*b920*/  LDSM.16.M88.4 R108, [R231] ;  /* 0x00000000e76c783b */ /* 0x000eae0000000200 */
[-C--:B---3--:R-:W-:Y:S08]  /*b930*/  HMMA.16816.F32 R36, R188, R200.reuse, R36 ;  /* 0x000000c8bc24723c */ /* 0x088ff00000001824 */
        /* <DEDUP_REMOVED lines=9> */
[----:B------:R-:W3:Y:S07]  /*b9d0*/  LDSM.16.M88.4 R188, [R223+0xa100] ;  /* 0x00a10000dfbc783b */ /* 0x000eee0000000200 */
[-C--:B-----5:R-:W-:Y:S01]  /*b9e0*/  HMMA.16816.F32 R4, R208, R212.reuse, R4 ;  /* 0x000000d4d004723c */ /* 0x0a0fe20000001804 */
[----:B------:R-:W4:Y:S07]  /*b9f0*/  LDSM.16.M88.4 R204, [R220+0x5900] ;  /* 0x00590000dccc783b */ /* 0x000f2e0000000200 */
[C---:B-1----:R-:W-:Y:S08]  /*ba00*/  HMMA.16816.F32 R8, R184.reuse, R212, R8 ;  /* 0x000000d4b808723c */ /* 0x042ff00000001808 */
        /* <DEDUP_REMOVED lines=11> */
[C---:B------:R-:W-:Y:S01]  /*bac0*/  HMMA.16816.F32 R48, R208.reuse, R110, R48 ;  /* 0x0000006ed030723c */ /* 0x040fe20000001830 */
[----:B------:R-:W2:Y:S07]  /*bad0*/  LDSM.16.M88.4 R108, [R224+0xb100] ;  /* 0x00b10000e06c783b */ /* 0x000eae0000000200 */
[-C--:B------:R-:W-:Y:S08]  /*bae0*/  HMMA.16816.F32 R52, R208, R180.reuse, R52 ;  /* 0x000000b4d034723c */ /* 0x080ff00000001834 */
[C---:B------:R-:W-:Y:S08]  /*baf0*/  HMMA.16816.F32 R56, R184.reuse, R180, R56 ;  /* 0x000000b4b838723c */ /* 0x040ff00000001838 */
[-C--:B------:R-:W-:Y:S08]  /*bb00*/  HMMA.16816.F32 R60, R184, R182.reuse, R60 ;  /* 0x000000b6b83c723c */ /* 0x080ff0000000183c */
[----:B------:R-:W-:Y:S08]  /*bb10*/  HMMA.16816.F32 R64, R208, R182, R64 ;  /* 0x000000b6d040723c */ /* 0x000ff00000001840 */
[-C--:B---3--:R-:W-:Y:S08]  /*bb20*/  HMMA.16816.F32 R4, R188, R192.reuse, R4 ;  /* 0x000000c0bc04723c */ /* 0x088ff00000001804 */
[C---:B------:R-:W-:Y:S08]  /*bb30*/  HMMA.16816.F32 R8, R196.reuse, R192, R8 ;  /* 0x000000c0c408723c */ /* 0x040ff00000001808 */
[-C--:B------:R-:W-:Y:S08]  /*bb40*/  HMMA.16816.F32 R12, R196, R194.reuse, R12 ;  /* 0x000000c2c40c723c */ /* 0x080ff0000000180c */
[C---:B------:R-:W-:Y:S08]  /*bb50*/  HMMA.16816.F32 R16, R188.reuse, R194, R16 ;  /* 0x000000c2bc10723c */ /* 0x040ff00000001810 */
[-C--:B------:R-:W-:Y:S08]  /*bb60*/  HMMA.16816.F32 R20, R188, R200.reuse, R20 ;  /* 0x000000c8bc14723c */ /* 0x080ff00000001814 */
[C---:B------:R-:W-:Y:S08]  /*bb70*/  HMMA.16816.F32 R24, R196.reuse, R200, R24 ;  /* 0x000000c8c418723c */ /* 0x040ff00000001818 */
[-C--:B------:R-:W-:Y:S08]  /*bb80*/  HMMA.16816.F32 R28, R196, R202.reuse, R28 ;  /* 0x000000cac41c723c */ /* 0x080ff0000000181c */
[C---:B------:R-:W-:Y:S08]  /*bb90*/  HMMA.16816.F32 R32, R188.reuse, R202, R32 ;  /* 0x000000cabc20723c */ /* 0x040ff00000001820 */
[-C--:B----4-:R-:W-:Y:S08]  /*bba0*/  HMMA.16816.F32 R36, R188, R204.reuse, R36 ;  /* 0x000000ccbc24723c */ /* 0x090ff00000001824 */
[C---:B------:R-:W-:Y:S08]  /*bbb0*/  HMMA.16816.F32 R40, R196.reuse, R204, R40 ;  /* 0x000000ccc428723c */ /* 0x040ff00000001828 */
[-C--:B------:R-:W-:Y:S08]  /*bbc0*/  HMMA.16816.F32 R44, R196, R206.reuse, R44 ;  /* 0x000000cec42c723c */ /* 0x080ff0000000182c */
[C---:B------:R-:W-:Y:S08]  /*bbd0*/  HMMA.16816.F32 R48, R188.reuse, R206, R48 ;  /* 0x000000cebc30723c */ /* 0x040ff00000001830 */
[-C--:B-1----:R-:W-:Y:S08]  /*bbe0*/  HMMA.16816.F32 R52, R188, R212.reuse, R52 ;  /* 0x000000d4bc34723c */ /* 0x082ff00000001834 */
        /* <DEDUP_REMOVED lines=153> */
.L_x_720:
        /* <DEDUP_REMOVED lines=37> */
[----:B--2---:R-:W1:Y:S01]  /*c7d0*/  SHFL.BFLY PT, R8, R0, 0x2, 0x1f ;  /* 0x0c401f0000087f89 */ /* 0x004e6200000e0000 */
        /* <DEDUP_REMOVED lines=27> */
[----:B------:R-:W-:Y:S02]  /*c990*/  ISETP.GT.AND P0, PT, R238, RZ, PT ;  /* 0x000000ffee00720c */ /* 0x000fe40003f04270 */
[----:B------:R-:W-:Y:S03]  /*c9a0*/  FMNMX.FTZ R6, R218, R6, !PT ;  /* 0x00000006da067209 */ /* 0x000fe60007810000 */
[----:B------:R-:W2:Y:S01]  /*c9b0*/  SHFL.BFLY PT, R105, R5, 0x1, 0x1f ;  /* 0x0c201f0005697f89 */ /* 0x000ea200000e0000 */
[----:B------:R-:W-:Y:S04]  /*c9c0*/  FMNMX.FTZ R6, R219, R6, !PT ;  /* 0x00000006db067209 */ /* 0x000fe80007810000 */
[----:B------:R-:W-:Y:S03]  /*c9d0*/  FMNMX.FTZ R6, R241, R6, !PT ;  /* 0x00000006f1067209 */ /* 0x000fe60007810000 */
[----:B------:R-:W3:Y:S01]  /*c9e0*/  SHFL.BFLY PT, R9, R4, 0x2, 0x1f ;  /* 0x0c401f0004097f89 */ /* 0x000ee200000e0000 */
[----:B------:R-:W-:Y:S04]  /*c9f0*/  FMNMX.FTZ R6, R242, R6, !PT ;  /* 0x00000006f2067209 */ /* 0x000fe80007810000 */
[----:B------:R-:W-:Y:S02]  /*ca00*/  FMNMX.FTZ R6, R252, R6, !PT ;  /* 0x00000006fc067209 */ /* 0x000fe40007810000 */
[----:B-1----:R-:W-:Y:S05]  /*ca10*/  FMNMX.FTZ R106, R0, R106, !PT ;  /* 0x0000006a006a7209 */ /* 0x002fea0007810000 */
[C---:B------:R-:W-:Y:S02]  /*ca20*/  FADD.FTZ R0, -R106.reuse, R2 ;  /* 0x000000026a007221 */ /* 0x040fe40000010100 */
[----:B------:R-:W-:Y:S01]  /*ca30*/  FMUL.FTZ R110, R106, c[0x0][0x2d0] ;  /* 0x0000b4006a6e7a20 */ /* 0x000fe20000410000 */
[----:B--2---:R-:W-:Y:S01]  /*ca40*/  FMNMX.FTZ R105, R5, R105, !PT ;  /* 0x0000006905697209 */ /* 0x004fe20007810000 */
[----:B------:R-:W-:Y:S01]  /*ca50*/  FMUL.FTZ R2, R0, c[0x0][0x2d0] ;  /* 0x0000b40000027a20 */ /* 0x000fe20000410000 */
[----:B------:R-:W-:Y:S03]  /*ca60*/  FMNMX.FTZ R0, R20, R6, !PT ;  /* 0x0000000614007209 */ /* 0x000fe60007810000 */
[----:B------:R1:W2:Y:S01]  /*ca70*/  MUFU.EX2 R103, R2 ;  /* 0x0000000200677308 */ /* 0x0002a20000000800 */
[----:B------:R-:W-:Y:S01]  /*ca80*/  FMNMX.FTZ R0, R108, R0, !PT ;  /* 0x000000006c007209 */ /* 0x000fe20007810000 */
[----:B------:R-:W-:Y:S01]  /*ca90*/  FMUL.FTZ R111, R105, c[0x0][0x2d0] ;  /* 0x0000b400696f7a20 */ /* 0x000fe20000410000 */
[----:B---3--:R-:W-:Y:S02]  /*caa0*/  FMNMX.FTZ R4, R4, R9, !PT ;  /* 0x0000000904047209 */ /* 0x008fe40007810000 */
[----:B------:R-:W-:Y:S03]  /*cab0*/  FMNMX.FTZ R0, R109, R0, !PT ;  /* 0x000000006d007209 */ /* 0x000fe60007810000 */
[----:B------:R-:W3:Y:S01]  /*cac0*/  SHFL.BFLY PT, R104, R4, 0x1, 0x1f ;  /* 0x0c201f0004687f89 */ /* 0x000ee200000e0000 */
[----:B-1----:R-:W-:Y:S07]  /*cad0*/  FADD.FTZ R2, -R105, R3 ;  /* 0x0000000369027221 */ /* 0x002fee0000010100 */
[----:B------:R-:W1:Y:S01]  /*cae0*/  SHFL.BFLY PT, R3, R0, 0x2, 0x1f ;  /* 0x0c401f0000037f89 */ /* 0x000e6200000e0000 */
[C---:B--2---:R-:W-:Y:S02]  /*caf0*/  FMUL.FTZ R5, R103.reuse, R113 ;  /* 0x0000007167057220 */ /* 0x044fe40000410000 */
[----:B------:R-:W-:Y:S02]  /*cb00*/  FMUL.FTZ R2, R2, c[0x0][0x2d0] ;  /* 0x0000b40002027a20 */ /* 0x000fe40000410000 */
[C---:B------:R-:W-:Y:S01]  /*cb10*/  FMUL.FTZ R49, R103.reuse, R157 ;  /* 0x0000009d67317220 */ /* 0x040fe20000410000 */
[----:B---3--:R-:W-:Y:S01]  /*cb20*/  FMNMX.FTZ R104, R4, R104, !PT ;  /* 0x0000006804687209 */ /* 0x008fe20007810000 */
[----:B------:R2:W3:Y:S01]  /*cb30*/  MUFU.EX2 R101, R2 ;  /* 0x0000000200657308 */ /* 0x0004e20000000800 */
[--C-:B------:R-:W-:Y:S02]  /*cb40*/  FFMA.FTZ R4, R180, c[0x0][0x2d0], -R110.reuse ;  /* 0x0000b400b4047a23 */ /* 0x100fe4000001086e */
[C---:B------:R-:W-:Y:S02]  /*cb50*/  FMUL.FTZ R48, R103.reuse, R156 ;  /* 0x0000009c67307220 */ /* 0x040fe40000410000 */
[----:B------:R-:W-:Y:S02]  /*cb60*/  FMUL.FTZ R176, R104, c[0x0][0x2d0] ;  /* 0x0000b40068b07a20 */ /* 0x000fe40000410000 */
[C---:B------:R-:W-:Y:S02]  /*cb70*/  FMUL.FTZ R64, R103.reuse, R172 ;  /* 0x000000ac67407220 */ /* 0x040fe40000410000 */
[C---:B------:R-:W-:Y:S01]  /*cb80*/  FMUL.FTZ R65, R103.reuse, R173 ;  /* 0x000000ad67417220 */ /* 0x040fe20000410000 */
[----:B------:R-:W-:Y:S01]  /*cb90*/  MUFU.EX2 R11, R4 ;  /* 0x00000004000b7308 */ /* 0x000fe20000000800 */
[C---:B------:R-:W-:Y:S02]  /*cba0*/  FMUL.FTZ R68, R103.reuse, R68 ;  /* 0x0000004467447220 */ /* 0x040fe40000410000 */
[C---:B------:R-:W-:Y:S02]  /*cbb0*/  FMUL.FTZ R69, R103.reuse, R69 ;  /* 0x0000004567457220 */ /* 0x040fe40000410000 */
[C---:B------:R-:W-:Y:S01]  /*cbc0*/  FMUL.FTZ R80, R103.reuse, R80 ;  /* 0x0000005067507220 */ /* 0x040fe20000410000 */
[----:B-1----:R-:W-:Y:S01]  /*cbd0*/  FMNMX.FTZ R0, R0, R3, !PT ;  /* 0x0000000300007209 */ /* 0x002fe20007810000 */
[----:B------:R-:W-:Y:S02]  /*cbe0*/  FFMA.FTZ R3, R16, c[0x0][0x2d0], -R110 ;  /* 0x0000b40010037a23 */ /* 0x000fe4000001086e */
[C---:B------:R-:W-:Y:S02]  /*cbf0*/  FMUL.FTZ R16, R103.reuse, R124 ;  /* 0x0000007c67107220 */ /* 0x040fe40000410000 */
[----:B------:R1:W-:Y:S01]  /*cc00*/  MUFU.EX2 R34, R3 ;  /* 0x0000000300227308 */ /* 0x0003e20000000800 */
[----:B------:R-:W-:Y:S02]  /*cc10*/  FMUL.FTZ R81, R103, R81 ;  /* 0x0000005167517220 */ /* 0x000fe40000410000 */
[----:B--2---:R-:W-:Y:S02]  /*cc20*/  FADD.FTZ R2, -R104, R100 ;  /* 0x0000006468027221 */ /* 0x004fe40000010100 */
[C---:B---3--:R-:W-:Y:S02]  /*cc30*/  FMUL.FTZ R7, R101.reuse, R115 ;  /* 0x0000007365077220 */ /* 0x048fe40000410000 */
[----:B------:R-:W-:Y:S02]  /*cc40*/  FMUL.FTZ R2, R2, c[0x0][0x2d0] ;  /* 0x0000b40002027a20 */ /* 0x000fe40000410000 */
[C---:B------:R-:W-:Y:S02]  /*cc50*/  FMUL.FTZ R35, R101.reuse, R143 ;  /* 0x0000008f65237220 */ /* 0x040fe40000410000 */
[----:B------:R2:W3:Y:S01]  /*cc60*/  MUFU.EX2 R100, R2 ;  /* 0x0000000200647308 */ /* 0x0004e20000000800 */
[C---:B------:R-:W-:Y:S02]  /*cc70*/  FMUL.FTZ R6, R101.reuse, R114 ;  /* 0x0000007265067220 */ /* 0x040fe40000410000 */
[C---:B------:R-:W-:Y:S02]  /*cc80*/  FMUL.FTZ R50, R101.reuse, R158 ;  /* 0x0000009e65327220 */ /* 0x040fe40000410000 */
[C---:B------:R-:W-:Y:S02]  /*cc90*/  FMUL.FTZ R51, R101.reuse, R159 ;  /* 0x0000009f65337220 */ /* 0x040fe40000410000 */
[C---:B------:R-:W-:Y:S02]  /*cca0*/  FMUL.FTZ R66, R101.reuse, R174 ;  /* 0x000000ae65427220 */ /* 0x040fe40000410000 */
[C---:B------:R-:W-:Y:S02]  /*ccb0*/  FMUL.FTZ R67, R101.reuse, R175 ;  /* 0x000000af65437220 */ /* 0x040fe40000410000 */
[----:B------:R-:W-:Y:S01]  /*ccc0*/  FMUL.FTZ R70, R101, R70 ;  /* 0x0000004665467220 */ /* 0x000fe20000410000 */
[----:B------:R-:W-:Y:S01]  /*ccd0*/  LDSM.16.MT88.4 R172, [R222+0x1d00] ;  /* 0x001d0000deac783b */ /* 0x000fe20000004200 */
[--C-:B-1----:R-:W-:Y:S02]  /*cce0*/  FFMA.FTZ R3, R181, c[0x0][0x2d0], -R111.reuse ;  /* 0x0000b400b5037a23 */ /* 0x102fe4000001086f */
[C---:B------:R-:W-:Y:S02]  /*ccf0*/  FMUL.FTZ R71, R101.reuse, R71 ;  /* 0x0000004765477220 */ /* 0x040fe40000410000 */
[----:B------:R1:W-:Y:S01]  /*cd00*/  MUFU.EX2 R10, R3 ;  /* 0x00000003000a7308 */ /* 0x0003e20000000800 */
[C---:B------:R-:W-:Y:S02]  /*cd10*/  FMUL.FTZ R82, R101.reuse, R82 ;  /* 0x0000005265527220 */ /* 0x040fe40000410000 */
[----:B------:R-:W-:Y:S02]  /*cd20*/  FMUL.FTZ R83, R101, R83 ;  /* 0x0000005365537220 */ /* 0x000fe40000410000 */
        /* <DEDUP_REMOVED lines=8> */
[C---:B------:R-:W-:Y:S02]  /*cdb0*/  FMUL.FTZ R13, R100.reuse, R121 ;  /* 0x00000079640d7220 */ /* 0x040fe40000410000 */
[C---:B------:R-:W-:Y:S02]  /*cdc0*/  FMUL.FTZ R45, R100.reuse, R153 ;  /* 0x00000099642d7220 */ /* 0x040fe40000410000 */
[--C-:B-1----:R-:W-:Y:S01]  /*cdd0*/  FFMA.FTZ R3, R187, c[0x0][0x2d0], -R111.reuse ;  /* 0x0000b400bb037a23 */ /* 0x102fe2000001086f */
[----:B------:R-:W-:Y:S01]  /*cde0*/  MOV R187, R20 ;  /* 0x0000001400bb7202 */ /* 0x000fe20000000f00 */
[C---:B------:R-:W-:Y:S01]  /*cdf0*/  FMUL.FTZ R29, R100.reuse, R137 ;  /* 0x00000089641d7220 */ /* 0x040fe20000410000 */
[----:B------:R-:W-:Y:S01]  /*ce00*/  LDSM.16.MT88.4 R20, [R221+0x100] ;  /* 0x00010000dd14783b */ /* 0x000fe20000004200 */
[----:B------:R1:W-:Y:S01]  /*ce10*/  MUFU.EX2 R220, R3 ;  /* 0x0000000300dc7308 */ /* 0x0003e20000000800 */
[C---:B------:R-:W-:Y:S02]  /*ce20*/  FMUL.FTZ R40, R100.reuse, R148 ;  /* 0x0000009464287220 */ /* 0x040fe40000410000 */
[C---:B------:R-:W-:Y:S02]  /*ce30*/  FMUL.FTZ R44, R100.reuse, R152 ;  /* 0x00000098642c7220 */ /* 0x040fe40000410000 */
[----:B------:R-:W-:Y:S02]  /*ce40*/  FMUL.FTZ R56, R100, R164 ;  /* 0x000000a464387220 */ /* 0x000fe40000410000 */
[----:B--2---:R-:W-:Y:S02]  /*ce50*/  FFMA.FTZ R2, R102, c[0x0][0x2d0], -R110 ;  /* 0x0000b40066027a23 */ /* 0x004fe4000001086e */
[C---:B------:R-:W-:Y:S02]  /*ce60*/  FMUL.FTZ R57, R100.reuse, R165 ;  /* 0x000000a564397220 */ /* 0x040fe40000410000 */
[----:B------:R2:W3:Y:S01]  /*ce70*/  MUFU.EX2 R185, R2 ;  /* 0x0000000200b97308 */ /* 0x0004e20000000800 */
[C---:B------:R-:W-:Y:S02]  /*ce80*/  FMUL.FTZ R60, R100.reuse, R168 ;  /* 0x000000a8643c7220 */ /* 0x040fe40000410000 */
[C---:B------:R-:W-:Y:S02]  /*ce90*/  FMUL.FTZ R61, R100.reuse, R169 ;  /* 0x000000a9643d7220 */ /* 0x040fe40000410000 */
[C---:B------:R-:W-:Y:S02]  /*cea0*/  FMUL.FTZ R72, R100.reuse, R72 ;  /* 0x0000004864487220 */ /* 0x040fe40000410000 */
[C---:B------:R-:W-:Y:S02]  /*ceb0*/  FMUL.FTZ R73, R100.reuse, R73 ;  /* 0x0000004964497220 */ /* 0x040fe40000410000 */
[C---:B------:R-:W-:Y:S02]  /*cec0*/  FMUL.FTZ R76, R100.reuse, R76 ;  /* 0x0000004c644c7220 */ /* 0x040fe40000410000 */
[----:B------:R-:W-:Y:S02]  /*ced0*/  FMUL.FTZ R77, R100, R77 ;  /* 0x0000004d644d7220 */ /* 0x000fe40000410000 */
[--C-:B-1----:R-:W-:Y:S02]  /*cee0*/  FFMA.FTZ R3, R17, c[0x0][0x2d0], -R111.reuse ;  /* 0x0000b40011037a23 */ /* 0x102fe4000001086f */
[C---:B------:R-:W-:Y:S02]  /*cef0*/  FMUL.FTZ R17, R103.reuse, R125 ;  /* 0x0000007d67117220 */ /* 0x040fe40000410000 */
[----:B------:R-:W-:Y:S01]  /*cf00*/  MUFU.EX2 R31, R3 ;  /* 0x00000003001f7308 */ /* 0x000fe20000000800 */
[----:B------:R-:W-:Y:S02]  /*cf10*/  FMUL.FTZ R85, R103, R85 ;  /* 0x0000005567557220 */ /* 0x000fe40000410000 */
[C---:B------:R-:W-:Y:S02]  /*cf20*/  FMUL.FTZ R86, R101.reuse, R86 ;  /* 0x0000005665567220 */ /* 0x040fe40000410000 */
[----:B------:R-:W-:Y:S01]  /*cf30*/  FMUL.FTZ R87, R101, R87 ;  /* 0x0000005765577220 */ /* 0x000fe20000410000 */
[----:B--2---:R-:W1:Y:S01]  /*cf40*/  SHFL.BFLY PT, R2, R0, 0x1, 0x1f ;  /* 0x0c201f0000027f89 */ /* 0x004e6200000e0000 */
[----:B---3--:R-:W-:Y:S01]  /*cf50*/  F2FP.PACK_AB R114, R34, R185 ;  /* 0x000000b92272723e */ /* 0x008fe200000000ff */
[C---:B------:R-:W-:Y:S02]  /*cf60*/  FMUL.FTZ R88, R100.reuse, R88 ;  /* 0x0000005864587220 */ /* 0x040fe40000410000 */
[C---:B------:R-:W-:Y:S02]  /*cf70*/  FMUL.FTZ R89, R100.reuse, R89 ;  /* 0x0000005964597220 */ /* 0x040fe40000410000 */
[C---:B------:R-:W-:Y:S02]  /*cf80*/  FMUL.FTZ R92, R100.reuse, R92 ;  /* 0x0000005c645c7220 */ /* 0x040fe40000410000 */
[----:B------:R-:W-:Y:S02]  /*cf90*/  FMUL.FTZ R93, R100, R93 ;  /* 0x0000005d645d7220 */ /* 0x000fe40000410000 */
[C---:B------:R-:W-:Y:S02]  /*cfa0*/  FMUL.FTZ R96, R103.reuse, R96 ;  /* 0x0000006067607220 */ /* 0x040fe40000410000 */
[----:B------:R-:W-:Y:S02]  /*cfb0*/  FMUL.FTZ R97, R103, R97 ;  /* 0x0000006167617220 */ /* 0x000fe40000410000 */
[C---:B------:R-:W-:Y:S02]  /*cfc0*/  FMUL.FTZ R98, R101.reuse, R98 ;  /* 0x0000006265627220 */ /* 0x040fe40000410000 */
[C---:B------:R-:W-:Y:S01]  /*cfd0*/  FMUL.FTZ R99, R101.reuse, R99 ;  /* 0x0000006365637220 */ /* 0x040fe20000410000 */
[----:B-1----:R-:W-:Y:S01]  /*cfe0*/  FMNMX.FTZ R102, R2, R0, !PT ;  /* 0x0000000002667209 */ /* 0x002fe20007810000 */
[--C-:B------:R-:W-:Y:S02]  /*cff0*/  FFMA.FTZ R2, R186, c[0x0][0x2d0], -R176.reuse ;  /* 0x0000b400ba027a23 */ /* 0x100fe400000108b0 */
[----:B------:R-:W-:Y:S02]  /*d000*/  FFMA.FTZ R0, R18, c[0x0][0x2d0], -R111 ;  /* 0x0000b40012007a23 */ /* 0x000fe4000001086f */
[----:B------:R1:W-:Y:S01]  /*d010*/  MUFU.EX2 R12, R2 ;  /* 0x00000002000c7308 */ /* 0x0003e20000000800 */
[C---:B------:R-:W-:Y:S09]  /*d020*/  FMUL.FTZ R18, R101.reuse, R126 ;  /* 0x0000007e65127220 */ /* 0x040ff20000410000 */
[----:B------:R2:W3:Y:S01]  /*d030*/  MUFU.EX2 R33, R0 ;  /* 0x0000000000217308 */ /* 0x0004e20000000800 */
[--C-:B-1----:R-:W-:Y:S01]  /*d040*/  FFMA.FTZ R2, R190, c[0x0][0x2d0], -R176.reuse ;  /* 0x0000b400be027a23 */ /* 0x102fe200000108b0 */
[----:B------:R-:W-:Y:S01]  /*d050*/  MOV R190, R19 ;  /* 0x0000001300be7202 */ /* 0x000fe20000000f00 */
[----:B------:R-:W-:Y:S07]  /*d060*/  FMUL.FTZ R19, R101, R127 ;  /* 0x0000007f65137220 */ /* 0x000fee0000410000 */
[----:B------:R1:W4:Y:S01]  /*d070*/  MUFU.EX2 R26, R2 ;  /* 0x00000002001a7308 */ /* 0x0003220000000800 */
[----:B------:R-:W-:Y:S01]  /*d080*/  LDSM.16.MT88.4 R124, [R221+0x2100] ;  /* 0x00210000dd7c783b */ /* 0x000fe20000004200 */
[----:B------:R-:W-:Y:S01]  /*d090*/  MOV R156, R190 ;  /* 0x000000be009c7202 */ /* 0x000fe20000000f00 */
[----:B--2---:R-:W-:Y:S01]  /*d0a0*/  FADD.FTZ R0, -R102, R107 ;  /* 0x0000006b66007221 */ /* 0x004fe20000010100 */
[----:B---3--:R-:W-:Y:S02]  /*d0b0*/  F2FP.PACK_AB R115, R33, R31 ;  /* 0x0000001f2173723e */ /* 0x008fe400000000ff */
[----:B------:R-:W-:Y:S01]  /*d0c0*/  MOV R137, R33 ;  /* 0x0000002100897202 */ /* 0x000fe20000000f00 */
[----:B------:R-:W-:Y:S02]  /*d0d0*/  FMUL.FTZ R0, R0, c[0x0][0x2d0] ;  /* 0x0000b40000007a20 */ /* 0x000fe40000410000 */
[----:B------:R-:W-:Y:S04]  /*d0e0*/  FMUL.FTZ R33, R103, R141 ;  /* 0x0000008d67217220 */ /* 0x000fe80000410000 */
[----:B------:R-:W2:Y:S01]  /*d0f0*/  MUFU.EX2 R0, R0 ;  /* 0x0000000000007308 */ /* 0x000ea20000000800 */
[--C-:B-1----:R-:W-:Y:S01]  /*d100*/  FFMA.FTZ R2, R183, c[0x0][0x2d0], -R176.reuse ;  /* 0x0000b400b7027a23 */ /* 0x102fe200000108b0 */
[----:B------:R-:W-:Y:S01]  /*d110*/  MOV R183, R12 ;  /* 0x0000000c00b77202 */ /* 0x000fe20000000f00 */
[----:B------:R-:W-:Y:S01]  /*d120*/  FMUL.FTZ R12, R100, R120 ;  /* 0x00000078640c7220 */ /* 0x000fe20000410000 */
[----:B----4-:R-:W-:Y:S06]  /*d130*/  MOV R133, R26 ;  /* 0x0000001a00857202 */ /* 0x010fec0000000f00 */
[----:B------:R1:W-:Y:S01]  /*d140*/  MUFU.EX2 R4, R2 ;  /* 0x0000000200047308 */ /* 0x0003e20000000800 */
[----:B------:R-:W-:Y:S01]  /*d150*/  F2FP.PACK_AB R116, R26, R183 ;  /* 0x000000b71a74723e */ /* 0x000fe200000000ff */
[C---:B--2---:R-:W-:Y:S02]  /*d160*/  FMUL.FTZ R26, R0.reuse, R134 ;  /* 0x00000086001a7220 */ /* 0x044fe40000410000 */
[C---:B------:R-:W-:Y:S02]  /*d170*/  FMUL.FTZ R27, R0.reuse, R135 ;  /* 0x00000087001b7220 */ /* 0x040fe40000410000 */
[C---:B------:R-:W-:Y:S02]  /*d180*/  FMUL.FTZ R14, R0.reuse, R122 ;  /* 0x0000007a000e7220 */ /* 0x040fe40000410000 */
[C---:B------:R-:W-:Y:S02]  /*d190*/  FMUL.FTZ R15, R0.reuse, R123 ;  /* 0x0000007b000f7220 */ /* 0x040fe40000410000 */
[C---:B------:R-:W-:Y:S01]  /*d1a0*/  FMUL.FTZ R42, R0.reuse, R150 ;  /* 0x00000096002a7220 */ /* 0x040fe20000410000 */
[----:B------:R-:W2:Y:S01]  /*d1b0*/  LDSM.16.MT88.4 R120, [R222+0x1100] ;  /* 0x00110000de78783b */ /* 0x000ea20000004200 */
[----:B------:R-:W-:Y:S01]  /*d1c0*/  FMUL.FTZ R30, R0, R138 ;  /* 0x0000008a001e7220 */ /* 0x000fe20000410000 */
[----:B------:R-:W-:Y:S01]  /*d1d0*/  MOV R138, R34 ;  /* 0x00000022008a7202 */ /* 0x000fe20000000f00 */
[----:B-1----:R-:W-:Y:S02]  /*d1e0*/  FFMA.FTZ R2, R182, c[0x0][0x2d0], -R176 ;  /* 0x0000b400b6027a23 */ /* 0x002fe400000108b0 */
[----:B------:R-:W-:Y:S02]  /*d1f0*/  FMUL.FTZ R34, R101, R142 ;  /* 0x0000008e65227220 */ /* 0x000fe40000410000 */
        /* <DEDUP_REMOVED lines=13> */
[----:B-1----:R-:W-:Y:S02]  /*d2d0*/  FMUL.FTZ R2, R102, c[0x0][0x2d0] ;  /* 0x0000b40066027a20 */ /* 0x002fe40000410000 */
[----:B------:R-:W-:Y:S02]  /*d2e0*/  FMUL.FTZ R91, R0, R91 ;  /* 0x0000005b005b7220 */ /* 0x000fe40000410000 */
[--C-:B------:R-:W-:Y:S02]  /*d2f0*/  FFMA.FTZ R3, R184, c[0x0][0x2d0], -R2.reuse ;  /* 0x0000b400b8037a23 */ /* 0x100fe40000010802 */
[C---:B------:R-:W-:Y:S02]  /*d300*/  FMUL.FTZ R94, R0.reuse, R94 ;  /* 0x0000005e005e7220 */ /* 0x040fe40000410000 */
[----:B------:R1:W-:Y:S01]  /*d310*/  MUFU.EX2 R182, R3 ;  /* 0x0000000300b67308 */ /* 0x0003e20000000800 */
[----:B------:R-:W-:Y:S02]  /*d320*/  FMUL.FTZ R95, R0, R95 ;  /* 0x0000005f005f7220 */ /* 0x000fe40000410000 */
[--C-:B------:R-:W-:Y:S02]  /*d330*/  FFMA.FTZ R108, R108, c[0x0][0x2d0], -R2.reuse ;  /* 0x0000b4006c6c7a23 */ /* 0x100fe40000010802 */
[--C-:B-1----:R-:W-:Y:S01]  /*d340*/  FFMA.FTZ R3, R191, c[0x0][0x2d0], -R2.reuse ;  /* 0x0000b400bf037a23 */ /* 0x102fe20000010802 */
[----:B------:R-:W-:Y:S01]  /*d350*/  MOV R191, R11 ;  /* 0x0000000b00bf7202 */ /* 0x000fe20000000f00 */
[C---:B------:R-:W-:Y:S03]  /*d360*/  FMUL.FTZ R11, R0.reuse, R119 ;  /* 0x00000077000b7220 */ /* 0x040fe60000410000 */
[----:B------:R1:W3:Y:S02]  /*d370*/  MUFU.EX2 R186, R3 ;  /* 0x0000000300ba7308 */ /* 0x0002e40000000800 */
[--C-:B-1----:R-:W-:Y:S01]  /*d380*/  FFMA.FTZ R3, R189, c[0x0][0x2d0], -R2.reuse ;  /* 0x0000b400bd037a23 */ /* 0x102fe20000010802 */
[----:B------:R-:W-:Y:S01]  /*d390*/  MOV R189, R10 ;  /* 0x0000000a00bd7202 */ /* 0x000fe20000000f00 */
[----:B------:R-:W-:Y:S01]  /*d3a0*/  FMUL.FTZ R10, R0, R118 ;  /* 0x00000076000a7220 */ /* 0x000fe20000410000 */
[----:B---3--:R-:W-:Y:S05]  /*d3b0*/  F2FP.PACK_AB R117, R186, R182 ;  /* 0x000000b6ba75723e */ /* 0x008fea00000000ff */
[----:B------:R1:W3:Y:S01]  /*d3c0*/  MUFU.EX2 R28, R3 ;  /* 0x00000003001c7308 */ /* 0x0002e20000000800 */
[----:B------:R-:W-:Y:S01]  /*d3d0*/  F2FP.PACK_AB R113, R220, R189 ;  /* 0x000000bddc71723e */ /* 0x000fe200000000ff */
[----:B-1----:R-:W-:Y:S01]  /*d3e0*/  FFMA.FTZ R3, R188, c[0x0][0x2d0], -R2 ;  /* 0x0000b400bc037a23 */ /* 0x002fe20000010802 */
[----:B------:R-:W-:Y:S01]  /*d3f0*/  MOV R188, R4 ;  /* 0x0000000400bc7202 */ /* 0x000fe20000000f00 */
[----:B------:R-:W-:Y:S01]  /*d400*/  FMUL.FTZ R4, R103, R112 ;  /* 0x0000007067047220 */ /* 0x000fe20000410000 */
[----:B------:R-:W-:Y:S05]  /*d410*/  F2FP.PACK_AB R112, R32, R191 ;  /* 0x000000bf2070723e */ /* 0x000fea00000000ff */
[----:B------:R1:W4:Y:S01]  /*d420*/  MUFU.EX2 R181, R3 ;  /* 0x0000000300b57308 */ /* 0x0003220000000800 */
[----:B---3--:R-:W-:Y:S02]  /*d430*/  MOV R135, R28 ;  /* 0x0000001c00877202 */ /* 0x008fe40000000f00 */
[----:B------:R-:W-:Y:S01]  /*d440*/  F2FP.PACK_AB R118, R180, R188 ;  /* 0x000000bcb476723e */ /* 0x000fe200000000ff */
[-C--:B------:R-:W-:Y:S05]  /*d450*/  HMMA.16816.F32 R4, R112, R20.reuse, R4 ;  /* 0x000000147004723c */ /* 0x080fea0000001804 */
[--C-:B-1----:R-:W-:Y:S01]  /*d460*/  FFMA.FTZ R3, R192, c[0x0][0x2d0], -R110.reuse ;  /* 0x0000b400c0037a23 */ /* 0x102fe2000001086e */
[----:B----4-:R-:W-:Y:S01]  /*d470*/  F2FP.PACK_AB R119, R181, R28 ;  /* 0x0000001cb577723e */ /* 0x010fe200000000ff */
[----:B------:R-:W-:Y:S01]  /*d480*/  FMUL.FTZ R28, R100, R136 ;  /* 0x00000088641c7220 */ /* 0x000fe20000410000 */
[----:B------:R-:W-:Y:S01]  /*d490*/  MOV R136, R31 ;  /* 0x0000001f00887202 */ /* 0x000fe20000000f00 */
[----:B------:R1:W-:Y:S03]  /*d4a0*/  MUFU.EX2 R132, R3 ;  /* 0x0000000300847308 */ /* 0x0003e60000000800 */
[----:B------:R-:W-:Y:S01]  /*d4b0*/  FMUL.FTZ R31, R0, R139 ;  /* 0x0000008b001f7220 */ /* 0x000fe20000410000 */
[----:B------:R-:W-:Y:S01]  /*d4c0*/  MOV R139, R32 ;  /* 0x00000020008b7202 */ /* 0x000fe20000000f00 */
[C---:B------:R-:W-:Y:S01]  /*d4d0*/  FMUL.FTZ R32, R103.reuse, R140 ;  /* 0x0000008c67207220 */ /* 0x040fe20000410000 */
[C---:B------:R-:W-:Y:S04]  /*d4e0*/  HMMA.16816.F32 R8, R116.reuse, R20, R8 ;  /* 0x000000147408723c */ /* 0x040fe80000001808 */
[----:B------:R-:W-:Y:S02]  /*d4f0*/  MOV R152, R139 ;  /* 0x0000008b00987202 */ /* 0x000fe40000000f00 */
[----:B------:R-:W-:Y:S01]  /*d500*/  MOV R139, R135 ;  /* 0x00000087008b7202 */ /* 0x000fe20000000f00 */
[C---:B------:R-:W-:Y:S01]  /*d510*/  FMUL.FTZ R20, R103.reuse, R128 ;  /* 0x0000008067147220 */ /* 0x040fe20000410000 */
[-C--:B------:R-:W-:Y:S04]  /*d520*/  HMMA.16816.F32 R12, R116, R22.reuse, R12 ;  /* 0x00000016740c723c */ /* 0x080fe8000000180c */
[----:B------:R-:W-:Y:S01]  /*d530*/  FMUL.FTZ R21, R103, R129 ;  /* 0x0000008167157220 */ /* 0x000fe20000410000 */
[----:B------:R-:W-:Y:S03]  /*d540*/  MOV R135, R188 ;  /* 0x000000bc00877202 */ /* 0x000fe60000000f00 */
[C---:B------:R-:W-:Y:S04]  /*d550*/  HMMA.16816.F32 R16, R112.reuse, R22, R16 ;  /* 0x000000167010723c */ /* 0x040fe80000001810 */
[--C-:B-1----:R-:W-:Y:S03]  /*d560*/  FFMA.FTZ R3, R193, c[0x0][0x2d0], -R110.reuse ;  /* 0x0000b400c1037a23 */ /* 0x102fe6000001086e */
[C---:B------:R-:W-:Y:S01]  /*d570*/  FMUL.FTZ R22, R101.reuse, R130 ;  /* 0x0000008265167220 */ /* 0x040fe20000410000 */
[----:B------:R1:W-:Y:S01]  /*d580*/  MUFU.EX2 R184, R3 ;  /* 0x0000000300b87308 */ /* 0x0003e20000000800 */
[----:B------:R-:W-:Y:S02]  /*d590*/  FMUL.FTZ R23, R101, R131 ;  /* 0x0000008365177220 */ /* 0x000fe40000410000 */
[----:B------:R-:W-:Y:S05]  /*d5a0*/  LDSM.16.MT88.4 R128, [R222+0x500] ;  /* 0x00050000de80783b */ /* 0x000fea0000004200 */
[-C--:B------:R-:W-:Y:S08]  /*d5b0*/  HMMA.16816.F32 R20, R112, R36.reuse, R20 ;  /* 0x000000247014723c */ /* 0x080ff00000001814 */
[C---:B------:R-:W-:Y:S07]  /*d5c0*/  HMMA.16816.F32 R24, R116.reuse, R36, R24 ;  /* 0x000000247418723c */ /* 0x040fee0000001818 */
[C---:B------:R-:W-:Y:S01]  /*d5d0*/  FMUL.FTZ R36, R103.reuse, R144 ;  /* 0x0000009067247220 */ /* 0x040fe20000410000 */
[-C--:B------:R-:W-:Y:S04]  /*d5e0*/  HMMA.16816.F32 R28, R116, R38.reuse, R28 ;  /* 0x00000026741c723c */ /* 0x080fe8000000181c */
[--C-:B-1----:R-:W-:Y:S01]  /*d5f0*/  FFMA.FTZ R3, R196, c[0x0][0x2d0], -R111.reuse ;  /* 0x0000b400c4037a23 */ /* 0x102fe2000001086f */
[----:B------:R-:W-:Y:S01]  /*d600*/  MOV R144, R133 ;  /* 0x0000008500907202 */ /* 0x000fe20000000f00 */
[----:B------:R-:W-:Y:S01]  /*d610*/  FMUL.FTZ R37, R103, R145 ;  /* 0x0000009167257220 */ /* 0x000fe20000410000 */
[----:B------:R-:W-:Y:S01]  /*d620*/  MOV R133, R191 ;  /* 0x000000bf00857202 */ /* 0x000fe20000000f00 */
[C---:B------:R-:W-:Y:S01]  /*d630*/  HMMA.16816.F32 R32, R112.reuse, R38, R32 ;  /* 0x000000267020723c */ /* 0x040fe20000001820 */
[----:B------:R1:W-:Y:S03]  /*d640*/  MUFU.EX2 R134, R3 ;  /* 0x0000000300867308 */ /* 0x0003e60000000800 */
[----:B------:R-:W-:Y:S03]  /*d650*/  MOV R145, R189 ;  /* 0x000000bd00917202 */ /* 0x000fe60000000f00 */
[C---:B------:R-:W-:Y:S02]  /*d660*/  FMUL.FTZ R39, R101.reuse, R147 ;  /* 0x0000009365277220 */ /* 0x040fe40000410000 */
[----:B------:R-:W-:Y:S07]  /*d670*/  FMUL.FTZ R38, R101, R146 ;  /* 0x0000009265267220 */ /* 0x000fee0000410000 */
[-C--:B------:R-:W-:Y:S08]  /*d680*/  HMMA.16816.F32 R36, R112, R52.reuse, R36 ;  /* 0x000000347024723c */ /* 0x080ff00000001824 */
[C---:B------:R-:W-:Y:S04]  /*d690*/  HMMA.16816.F32 R40, R116.reuse, R52, R40 ;  /* 0x000000347428723c */ /* 0x040fe80000001828 */
[--C-:B-1----:R-:W-:Y:S03]  /*d6a0*/  FFMA.FTZ R3, R198, c[0x0][0x2d0], -R111.reuse ;  /* 0x0000b400c6037a23 */ /* 0x102fe6000001086f */
[C---:B------:R-:W-:Y:S01]  /*d6b0*/  FMUL.FTZ R52, R103.reuse, R160 ;  /* 0x000000a067347220 */ /* 0x040fe20000410000 */
[-C--:B------:R-:W-:Y:S01]  /*d6c0*/  HMMA.16816.F32 R44, R116, R54.reuse, R44 ;  /* 0x00000036742c723c */ /* 0x080fe2000000182c */
[----:B------:R1:W3:Y:S03]  /*d6d0*/  MUFU.EX2 R140, R3 ;  /* 0x00000003008c7308 */ /* 0x0002e60000000800 */
[----:B------:R-:W-:Y:S04]  /*d6e0*/  FMUL.FTZ R53, R103, R161 ;  /* 0x000000a167357220 */ /* 0x000fe80000410000 */
[C---:B------:R-:W-:Y:S07]  /*d6f0*/  HMMA.16816.F32 R48, R112.reuse, R54, R48 ;  /* 0x000000367030723c */ /* 0x040fee0000001830 */
[C---:B------:R-:W-:Y:S02]  /*d700*/  FMUL.FTZ R54, R101.reuse, R162 ;  /* 0x000000a265367220 */ /* 0x040fe40000410000 */
[----:B------:R-:W-:Y:S07]  /*d710*/  FMUL.FTZ R55, R101, R163 ;  /* 0x000000a365377220 */ /* 0x000fee0000410000 */
[-C--:B--2---:R-:W-:Y:S03]  /*d720*/  HMMA.16816.F32 R52, R112, R120.reuse, R52 ;  /* 0x000000787034723c */ /* 0x084fe60000001834 */
        /* <DEDUP_REMOVED lines=18> */
[--C-:B-1----:R-:W-:Y:S04]  /*d850*/  FFMA.FTZ R3, R199, c[0x0][0x2d0], -R111.reuse ;  /* 0x0000b400c7037a23 */ /* 0x102fe8000001086f */
[----:B------:R-:W-:Y:S01]  /*d860*/  HMMA.16816.F32 R96, R112, R122, R96 ;  /* 0x0000007a7060723c */ /* 0x000fe20000001860 */
[----:B------:R-:W1:Y:S01]  /*d870*/  LDSM.16.MT88.4 R120, [R221+0x1500] ;  /* 0x00150000dd78783b */ /* 0x000e620000004200 */
[----:B------:R2:W2:Y:S05]  /*d880*/  MUFU.EX2 R153, R3 ;  /* 0x0000000300997308 */ /* 0x0004aa0000000800 */
[----:B---3--:R-:W-:Y:S02]  /*d890*/  F2FP.PACK_AB R113, R140, R134 ;  /* 0x000000868c71723e */ /* 0x008fe400000000ff */
[----:B----4-:R-:W-:Y:S03]  /*d8a0*/  F2FP.PACK_AB R114, R149, R143 ;  /* 0x0000008f9572723e */ /* 0x010fe600000000ff */
[----:B------:R-:W-:Y:S01]  /*d8b0*/  F2FP.PACK_AB R112, R184, R132 ;  /* 0x00000084b870723e */ /* 0x000fe200000000ff */
[--C-:B--2---:R-:W-:Y:S01]  /*d8c0*/  FFMA.FTZ R3, R201, c[0x0][0x2d0], -R176.reuse ;  /* 0x0000b400c9037a23 */ /* 0x104fe200000108b0 */
[----:B------:R-:W-:Y:S03]  /*d8d0*/  F2FP.PACK_AB R115, R153, R150 ;  /* 0x000000969973723e */ /* 0x000fe600000000ff */
[----:B------:R2:W-:Y:S04]  /*d8e0*/  MUFU.EX2 R147, R3 ;  /* 0x0000000300937308 */ /* 0x0005e80000000800 */
[-C--:B------:R-:W-:Y:S03]  /*d8f0*/  HMMA.16816.F32 R4, R112, R124.reuse, R4 ;  /* 0x0000007c7004723c */ /* 0x080fe60000001804 */
[----:B--2---:R-:W-:Y:S04]  /*d900*/  FFMA.FTZ R3, R200, c[0x0][0x2d0], -R176 ;  /* 0x0000b400c8037a23 */ /* 0x004fe800000108b0 */
[----:B------:R2:W3:Y:S02]  /*d910*/  MUFU.EX2 R141, R3 ;  /* 0x00000003008d7308 */ /* 0x0004e40000000800 */
[--C-:B--2---:R-:W-:Y:S03]  /*d920*/  FFMA.FTZ R3, R202, c[0x0][0x2d0], -R2.reuse ;  /* 0x0000b400ca037a23 */ /* 0x104fe60000010802 */
[----:B---3--:R-:W-:Y:S05]  /*d930*/  F2FP.PACK_AB R116, R141, R147 ;  /* 0x000000938d74723e */ /* 0x008fea00000000ff */
[----:B------:R2:W-:Y:S02]  /*d940*/  MUFU.EX2 R148, R3 ;  /* 0x0000000300947308 */ /* 0x0005e40000000800 */
[----:B--2---:R-:W-:Y:S08]  /*d950*/  FFMA.FTZ R3, R203, c[0x0][0x2d0], -R2 ;  /* 0x0000b400cb037a23 */ /* 0x004ff00000010802 */
[----:B------:R2:W3:Y:S02]  /*d960*/  MUFU.EX2 R142, R3 ;  /* 0x00000003008e7308 */ /* 0x0004e40000000800 */
[--C-:B--2---:R-:W-:Y:S01]  /*d970*/  FFMA.FTZ R3, R204, c[0x0][0x2d0], -R176.reuse ;  /* 0x0000b400cc037a23 */ /* 0x104fe200000108b0 */
[----:B---3--:R-:W-:Y:S07]  /*d980*/  F2FP.PACK_AB R117, R142, R148 ;  /* 0x000000948e75723e */ /* 0x008fee00000000ff */
        /* <DEDUP_REMOVED lines=10> */
[----:B------:R2:W-:Y:S01]  /*da30*/  MUFU.EX2 R192, R3 ;  /* 0x0000000300c07308 */ /* 0x0005e20000000800 */
[C---:B------:R-:W-:Y:S08]  /*da40*/  HMMA.16816.F32 R8, R116.reuse, R124, R8 ;  /* 0x0000007c7408723c */ /* 0x040ff00000001808 */
[-C--:B------:R-:W-:Y:S08]  /*da50*/  HMMA.16816.F32 R12, R116, R126.reuse, R12 ;  /* 0x0000007e740c723c */ /* 0x080ff0000000180c */
[C---:B------:R-:W-:Y:S01]  /*da60*/  HMMA.16816.F32 R16, R112.reuse, R126, R16 ;  /* 0x0000007e7010723c */ /* 0x040fe20000001810 */
[----:B------:R-:W3:Y:S03]  /*da70*/  LDSM.16.MT88.4 R124, [R222+0x1500] ;  /* 0x00150000de7c783b */ /* 0x000ee60000004200 */
[--C-:B--2---:R-:W-:Y:S04]  /*da80*/  FFMA.FTZ R3, R213, c[0x0][0x2d0], -R110.reuse ;  /* 0x0000b400d5037a23 */ /* 0x104fe8000001086e */
[-C--:B------:R-:W-:Y:S01]  /*da90*/  HMMA.16816.F32 R20, R112, R128.reuse, R20 ;  /* 0x000000807014723c */ /* 0x080fe20000001814 */
[----:B------:R2:W4:Y:S07]  /*daa0*/  MUFU.EX2 R107, R3 ;  /* 0x00000003006b7308 */ /* 0x00052e0000000800 */
[C---:B------:R-:W-:Y:S08]  /*dab0*/  HMMA.16816.F32 R24, R116.reuse, R128, R24 ;  /* 0x000000807418723c */ /* 0x040ff00000001818 */
[-C--:B------:R-:W-:Y:S08]  /*dac0*/  HMMA.16816.F32 R28, R116, R130.reuse, R28 ;  /* 0x00000082741c723c */ /* 0x080ff0000000181c */
[C---:B------:R-:W-:Y:S01]  /*dad0*/  HMMA.16816.F32 R32, R112.reuse, R130, R32 ;  /* 0x000000827020723c */ /* 0x040fe20000001820 */
[----:B------:R-:W3:Y:S03]  /*dae0*/  LDSM.16.MT88.4 R128, [R221+0x2500] ;  /* 0x00250000dd80783b */ /* 0x000ee60000004200 */
[--C-:B--2---:R-:W-:Y:S04]  /*daf0*/  FFMA.FTZ R3, R214, c[0x0][0x2d0], -R111.reuse ;  /* 0x0000b400d6037a23 */ /* 0x104fe8000001086f */
[-C--:B-1----:R-:W-:Y:S01]  /*db00*/  HMMA.16816.F32 R36, R112, R120.reuse, R36 ;  /* 0x000000787024723c */ /* 0x082fe20000001824 */
[----:B------:R1:W-:Y:S07]  /*db10*/  MUFU.EX2 R213, R3 ;  /* 0x0000000300d57308 */ /* 0x0003ee0000000800 */
[C---:B------:R-:W-:Y:S08]  /*db20*/  HMMA.16816.F32 R40, R116.reuse, R120, R40 ;  /* 0x000000787428723c */ /* 0x040ff00000001828 */
[-C--:B------:R-:W-:Y:S08]  /*db30*/  HMMA.16816.F32 R44, R116, R122.reuse, R44 ;  /* 0x0000007a742c723c */ /* 0x080ff0000000182c */
[C---:B------:R-:W-:Y:S01]  /*db40*/  HMMA.16816.F32 R48, R112.reuse, R122, R48 ;  /* 0x0000007a7030723c */ /* 0x040fe20000001830 */
[----:B------:R-:W2:Y:S03]  /*db50*/  LDSM.16.MT88.4 R120, [R222+0x2500] ;  /* 0x00250000de78783b */ /* 0x000ea60000004200 */
[--C-:B-1----:R-:W-:Y:S01]  /*db60*/  FFMA.FTZ R3, R215, c[0x0][0x2d0], -R111.reuse ;  /* 0x0000b400d7037a23 */ /* 0x102fe2000001086f */
[----:B----4-:R-:W-:Y:S01]  /*db70*/  MOV R215, R107 ;  /* 0x0000006b00d77202 */ /* 0x010fe20000000f00 */
[--C-:B------:R-:W-:Y:S02]  /*db80*/  FFMA.FTZ R107, R209, c[0x0][0x2d0], -R110.reuse ;  /* 0x0000b400d16b7a23 */ /* 0x100fe4000001086e */
[-C--:B---3--:R-:W-:Y:S01]  /*db90*/  HMMA.16816.F32 R52, R112, R124.reuse, R52 ;  /* 0x0000007c7034723c */ /* 0x088fe20000001834 */
[----:B------:R1:W3:Y:S07]  /*dba0*/  MUFU.EX2 R214, R3 ;  /* 0x0000000300d67308 */ /* 0x0002ee0000000800 */
[C---:B------:R-:W-:Y:S03]  /*dbb0*/  HMMA.16816.F32 R56, R116.reuse, R124, R56 ;  /* 0x0000007c7438723c */ /* 0x040fe60000001838 */
[----:B------:R4:W-:Y:S05]  /*dbc0*/  MUFU.EX2 R209, R107 ;  /* 0x0000006b00d17308 */ /* 0x0009ea0000000800 */
[-C--:B------:R-:W-:Y:S08]  /*dbd0*/  HMMA.16816.F32 R60, R116, R126.reuse, R60 ;  /* 0x0000007e743c723c */ /* 0x080ff0000000183c */
[C---:B------:R-:W-:Y:S01]  /*dbe0*/  HMMA.16816.F32 R64, R112.reuse, R126, R64 ;  /* 0x0000007e7040723c */ /* 0x040fe20000001840 */
[----:B------:R-:W3:Y:S03]  /*dbf0*/  LDSM.16.MT88.4 R124, [R221+0x900] ;  /* 0x00090000dd7c783b */ /* 0x000ee60000004200 */
[----:B-1----:R-:W-:Y:S04]  /*dc00*/  FFMA.FTZ R3, R208, c[0x0][0x2d0], -R110 ;  /* 0x0000b400d0037a23 */ /* 0x002fe8000001086e */
[-C--:B------:R-:W-:Y:S01]  /*dc10*/  HMMA.16816.F32 R68, R112, R128.reuse, R68 ;  /* 0x000000807044723c */ /* 0x080fe20000001844 */
[----:B------:R1:W1:Y:S03]  /*dc20*/  MUFU.EX2 R212, R3 ;  /* 0x0000000300d47308 */ /* 0x0002660000000800 */
[----:B----4-:R-:W-:Y:S01]  /*dc30*/  FFMA.FTZ R107, R217, c[0x0][0x2d0], -R176 ;  /* 0x0000b400d96b7a23 */ /* 0x010fe200000108b0 */
[----:B------:R-:W-:Y:S03]  /*dc40*/  MOV R217, R153 ;  /* 0x0000009900d97202 */ /* 0x000fe60000000f00 */
[C---:B------:R-:W-:Y:S03]  /*dc50*/  HMMA.16816.F32 R72, R116.reuse, R128, R72 ;  /* 0x000000807448723c */ /* 0x040fe60000001848 */
[----:B------:R4:W-:Y:S05]  /*dc60*/  MUFU.EX2 R205, R107 ;  /* 0x0000006b00cd7308 */ /* 0x0009ea0000000800 */
[-C--:B------:R-:W-:Y:S08]  /*dc70*/  HMMA.16816.F32 R76, R116, R130.reuse, R76 ;  /* 0x00000082744c723c */ /* 0x080ff0000000184c */
[C---:B------:R-:W-:Y:S01]  /*dc80*/  HMMA.16816.F32 R80, R112.reuse, R130, R80 ;  /* 0x000000827050723c */ /* 0x040fe20000001850 */
[----:B------:R-:W3:Y:S03]  /*dc90*/  LDSM.16.MT88.4 R128, [R222+0x900] ;  /* 0x00090000de80783b */ /* 0x000ee60000004200 */
[--C-:B-1----:R-:W-:Y:S01]  /*dca0*/  FFMA.FTZ R3, R210, c[0x0][0x2d0], -R111.reuse ;  /* 0x0000b400d2037a23 */ /* 0x102fe2000001086f */
[----:B------:R-:W-:Y:S03]  /*dcb0*/  MOV R210, R192 ;  /* 0x000000c000d27202 */ /* 0x000fe60000000f00 */
[-C--:B--2---:R-:W-:Y:S01]  /*dcc0*/  HMMA.16816.F32 R84, R112, R120.reuse, R84 ;  /* 0x000000787054723c */ /* 0x084fe20000001854 */
[----:B------:R1:W-:Y:S03]  /*dcd0*/  MUFU.EX2 R208, R3 ;  /* 0x0000000300d07308 */ /* 0x0003e60000000800 */
[----:B----4-:R-:W-:Y:S04]  /*dce0*/  FFMA.FTZ R107, R178, c[0x0][0x2d0], -R110 ;  /* 0x0000b400b26b7a23 */ /* 0x010fe8000001086e */
[C---:B------:R-:W-:Y:S03]  /*dcf0*/  HMMA.16816.F32 R88, R116.reuse, R120, R88 ;  /* 0x000000787458723c */ /* 0x040fe60000001858 */
[----:B------:R2:W-:Y:S05]  /*dd00*/  MUFU.EX2 R193, R107 ;  /* 0x0000006b00c17308 */ /* 0x0005ea0000000800 */
[-C--:B------:R-:W-:Y:S08]  /*dd10*/  HMMA.16816.F32 R92, R116, R122.reuse, R92 ;  /* 0x0000007a745c723c */ /* 0x080ff0000000185c */
[----:B------:R-:W-:Y:S01]  /*dd20*/  HMMA.16816.F32 R96, R112, R122, R96 ;  /* 0x0000007a7060723c */ /* 0x000fe20000001860 */
[----:B------:R-:W4:Y:S03]  /*dd30*/  LDSM.16.MT88.4 R120, [R221+0x1900] ;  /* 0x00190000dd78783b */ /* 0x000f260000004200 */
[--C-:B-1----:R-:W-:Y:S01]  /*dd40*/  FFMA.FTZ R3, R211, c[0x0][0x2d0], -R111.reuse ;  /* 0x0000b400d3037a23 */ /* 0x102fe2000001086f */
[----:B------:R-:W-:Y:S02]  /*dd50*/  MOV R211, R155 ;  /* 0x0000009b00d37202 */ /* 0x000fe40000000f00 */
[----:B------:R-:W-:Y:S01]  /*dd60*/  F2FP.PACK_AB R112, R215, R210 ;  /* 0x000000d2d770723e */ /* 0x000fe200000000ff */
[----:B------:R1:W1:Y:S01]  /*dd70*/  MUFU.EX2 R207, R3 ;  /* 0x0000000300cf7308 */ /* 0x0002620000000800 */
[----:B---3--:R-:W-:Y:S03]  /*dd80*/  F2FP.PACK_AB R113, R214, R213 ;  /* 0x000000d5d671723e */ /* 0x008fe600000000ff */
[----:B------:R-:W-:Y:S01]  /*dd90*/  F2FP.PACK_AB R114, R209, R212 ;  /* 0x000000d4d172723e */ /* 0x000fe200000000ff */
[--C-:B--2---:R-:W-:Y:S01]  /*dda0*/  FFMA.FTZ R107, R250, c[0x0][0x2d0], -R176.reuse ;  /* 0x0000b400fa6b7a23 */ /* 0x104fe200000108b0 */
[----:B------:R-:W-:Y:S02]  /*ddb0*/  MOV R250, R132 ;  /* 0x0000008400fa7202 */ /* 0x000fe40000000f00 */
[----:B------:R-:W-:Y:S02]  /*ddc0*/  MOV R132, R183 ;  /* 0x000000b700847202 */ /* 0x000fe40000000f00 */
[----:B------:R-:W-:Y:S01]  /*ddd0*/  MUFU.EX2 R189, R107 ;  /* 0x0000006b00bd7308 */ /* 0x000fe20000000800 */
[----:B-1----:R-:W-:Y:S01]  /*dde0*/  FFMA.FTZ R3, R216, c[0x0][0x2d0], -R176 ;  /* 0x0000b400d8037a23 */ /* 0x002fe200000108b0 */
[----:B------:R-:W-:Y:S02]  /*ddf0*/  F2FP.PACK_AB R115, R207, R208 ;  /* 0x000000d0cf73723e */ /* 0x000fe400000000ff */
[----:B------:R-:W-:Y:S06]  /*de00*/  MOV R216, R154 ;  /* 0x0000009a00d87202 */ /* 0x000fec0000000f00 */
[----:B------:R1:W2:Y:S01]  /*de10*/  MUFU.EX2 R206, R3 ;  /* 0x0000000300ce7308 */ /* 0x0002a20000000800 */
[-C--:B------:R-:W-:Y:S03]  /*de20*/  HMMA.16816.F32 R4, R112, R124.reuse, R4 ;  /* 0x0000007c7004723c */ /* 0x080fe60000001804 */
[--C-:B-1----:R-:W-:Y:S01]  /*de30*/  FFMA.FTZ R3, R218, c[0x0][0x2d0], -R2.reuse ;  /* 0x0000b400da037a23 */ /* 0x102fe20000010802 */
[----:B--2---:R-:W-:Y:S02]  /*de40*/  F2FP.PACK_AB R116, R205, R206 ;  /* 0x000000cecd74723e */ /* 0x004fe400000000ff */
[----:B------:R-:W-:Y:S03]  /*de50*/  MOV R218, R149 ;  /* 0x0000009500da7202 */ /* 0x000fe60000000f00 */
[----:B------:R1:W-:Y:S03]  /*de60*/  MUFU.EX2 R204, R3 ;  /* 0x0000000300cc7308 */ /* 0x0003e60000000800 */
        /* <DEDUP_REMOVED lines=9> */
[----:B------:R-:W-:Y:S01]  /*df00*/  MOV R138, R186 ;  /* 0x000000ba008a7202 */ /* 0x000fe20000000f00 */
[--C-:B-1----:R-:W-:Y:S01]  /*df10*/  FFMA.FTZ R3, R239, c[0x0][0x2d0], -R176.reuse ;  /* 0x0000b400ef037a23 */ /* 0x102fe200000108b0 */
[----:B--2---:R-:W-:Y:S02]  /*df20*/  F2FP.PACK_AB R117, R203, R204 ;  /* 0x000000cccb75723e */ /* 0x004fe400000000ff */
[----:B------:R-:W-:Y:S03]  /*df30*/  MOV R239, R151 ;  /* 0x0000009700ef7202 */ /* 0x000fe60000000f00 */
        /* <DEDUP_REMOVED lines=22> */
[----:B------:R1:W3:Y:S01]  /*e0a0*/  MUFU.EX2 R197, R3 ;  /* 0x0000000300c57308 */ /* 0x0002e20000000800 */
[----:B------:R-:W-:Y:S06]  /*e0b0*/  LDSM.16.MT88.4 R140, [R222+0xd00] ;  /* 0x000d0000de8c783b */ /* 0x000fec0000004200 */
[C---:B------:R-:W-:Y:S08]  /*e0c0*/  HMMA.16816.F32 R24, R116.reuse, R128, R24 ;  /* 0x000000807418723c */ /* 0x040ff00000001818 */
[-C--:B------:R-:W-:Y:S08]  /*e0d0*/  HMMA.16816.F32 R28, R116, R130.reuse, R28 ;  /* 0x00000082741c723c */ /* 0x080ff0000000181c */
[C---:B------:R-:W-:Y:S01]  /*e0e0*/  HMMA.16816.F32 R32, R112.reuse, R130, R32 ;  /* 0x000000827020723c */ /* 0x040fe20000001820 */
[----:B------:R-:W2:Y:S03]  /*e0f0*/  LDSM.16.MT88.4 R128, [R221+0x2900] ;  /* 0x00290000dd80783b */ /* 0x000ea60000004200 */
[--C-:B-1----:R-:W-:Y:S01]  /*e100*/  FFMA.FTZ R3, R247, c[0x0][0x2d0], -R111.reuse ;  /* 0x0000b400f7037a23 */ /* 0x102fe2000001086f */
[----:B------:R-:W-:Y:S02]  /*e110*/  MOV R247, R184 ;  /* 0x000000b800f77202 */ /* 0x000fe40000000f00 */
[----:B------:R3:W-:Y:S01]  /*e120*/  MUFU.EX2 R184, R108 ;  /* 0x0000006c00b87308 */ /* 0x0007e20000000800 */
[-C--:B----4-:R-:W-:Y:S08]  /*e130*/  HMMA.16816.F32 R36, R112, R120.reuse, R36 ;  /* 0x000000787024723c */ /* 0x090ff00000001824 */
[C---:B------:R-:W-:Y:S01]  /*e140*/  HMMA.16816.F32 R40, R116.reuse, R120, R40 ;  /* 0x000000787428723c */ /* 0x040fe20000001828 */
[----:B------:R1:W-:Y:S07]  /*e150*/  MUFU.EX2 R196, R3 ;  /* 0x0000000300c47308 */ /* 0x0003ee0000000800 */
[-C--:B------:R-:W-:Y:S04]  /*e160*/  HMMA.16816.F32 R44, R116, R122.reuse, R44 ;  /* 0x0000007a742c723c */ /* 0x080fe8000000182c */
[----:B---3--:R-:W-:Y:S04]  /*e170*/  F2FP.PACK_AB R108, R197, R198 ;  /* 0x000000c6c56c723e */ /* 0x008fe800000000ff */
[C---:B------:R-:W-:Y:S01]  /*e180*/  HMMA.16816.F32 R48, R112.reuse, R122, R48 ;  /* 0x0000007a7030723c */ /* 0x040fe20000001830 */
[----:B------:R-:W3:Y:S07]  /*e190*/  LDSM.16.MT88.4 R120, [R222+0x2900] ;  /* 0x00290000de78783b */ /* 0x000eee0000004200 */
[-C--:B--2---:R-:W-:Y:S04]  /*e1a0*/  HMMA.16816.F32 R52, R112, R124.reuse, R52 ;  /* 0x0000007c7034723c */ /* 0x084fe80000001834 */
[--C-:B-1----:R-:W-:Y:S01]  /*e1b0*/  FFMA.FTZ R3, R248, c[0x0][0x2d0], -R111.reuse ;  /* 0x0000b400f8037a23 */ /* 0x102fe2000001086f */
[----:B------:R-:W-:Y:S03]  /*e1c0*/  MOV R248, R148 ;  /* 0x0000009400f87202 */ /* 0x000fe60000000f00 */
[C---:B------:R-:W-:Y:S01]  /*e1d0*/  HMMA.16816.F32 R56, R116.reuse, R124, R56 ;  /* 0x0000007c7438723c */ /* 0x040fe20000001838 */
[----:B------:R1:W-:Y:S07]  /*e1e0*/  MUFU.EX2 R195, R3 ;  /* 0x0000000300c37308 */ /* 0x0003ee0000000800 */
[-C--:B------:R-:W-:Y:S08]  /*e1f0*/  HMMA.16816.F32 R60, R116, R126.reuse, R60 ;  /* 0x0000007e743c723c */ /* 0x080ff0000000183c */
[C---:B------:R-:W-:Y:S01]  /*e200*/  HMMA.16816.F32 R64, R112.reuse, R126, R64 ;  /* 0x0000007e7040723c */ /* 0x040fe20000001840 */
[----:B------:R-:W2:Y:S07]  /*e210*/  LDSM.16.MT88.4 R124, [R221+0xd00] ;  /* 0x000d0000dd7c783b */ /* 0x000eae0000004200 */
[-C--:B------:R-:W-:Y:S04]  /*e220*/  HMMA.16816.F32 R68, R112, R128.reuse, R68 ;  /* 0x000000807044723c */ /* 0x080fe80000001844 */
[----:B-1----:R-:W-:Y:S04]  /*e230*/  FFMA.FTZ R3, R177, c[0x0][0x2d0], -R110 ;  /* 0x0000b400b1037a23 */ /* 0x002fe8000001086e */
[C---:B------:R-:W-:Y:S01]  /*e240*/  HMMA.16816.F32 R72, R116.reuse, R128, R72 ;  /* 0x000000807448723c */ /* 0x040fe20000001848 */
[----:B------:R1:W4:Y:S07]  /*e250*/  MUFU.EX2 R194, R3 ;  /* 0x0000000300c27308 */ /* 0x00032e0000000800 */
[-C--:B------:R-:W-:Y:S08]  /*e260*/  HMMA.16816.F32 R76, R116, R130.reuse, R76 ;  /* 0x00000082744c723c */ /* 0x080ff0000000184c */
[C---:B------:R-:W-:Y:S08]  /*e270*/  HMMA.16816.F32 R80, R112.reuse, R130, R80 ;  /* 0x000000827050723c */ /* 0x040ff00000001850 */
[-C--:B---3--:R-:W-:Y:S04]  /*e280*/  HMMA.16816.F32 R84, R112, R120.reuse, R84 ;  /* 0x000000787054723c */ /* 0x088fe80000001854 */
[--C-:B-1----:R-:W-:Y:S01]  /*e290*/  FFMA.FTZ R3, R179, c[0x0][0x2d0], -R111.reuse ;  /* 0x0000b400b3037a23 */ /* 0x102fe2000001086f */
[----:B----4-:R-:W-:Y:S03]  /*e2a0*/  F2FP.PACK_AB R110, R193, R194 ;  /* 0x000000c2c16e723e */ /* 0x010fe600000000ff */
[C---:B------:R-:W-:Y:S01]  /*e2b0*/  HMMA.16816.F32 R88, R116.reuse, R120, R88 ;  /* 0x000000787458723c */ /* 0x040fe20000001858 */
[----:B------:R1:W-:Y:S07]  /*e2c0*/  MUFU.EX2 R192, R3 ;  /* 0x0000000300c07308 */ /* 0x0003ee0000000800 */
[-C--:B------:R-:W-:Y:S08]  /*e2d0*/  HMMA.16816.F32 R92, R116, R122.reuse, R92 ;  /* 0x0000007a745c723c */ /* 0x080ff0000000185c */
[----:B------:R-:W-:Y:S04]  /*e2e0*/  HMMA.16816.F32 R96, R112, R122, R96 ;  /* 0x0000007a7060723c */ /* 0x000fe80000001860 */
[----:B-1----:R-:W-:Y:S01]  /*e2f0*/  FFMA.FTZ R3, R243, c[0x0][0x2d0], -R111 ;  /* 0x0000b400f3037a23 */ /* 0x002fe2000001086f */
[----:B------:R-:W-:Y:S03]  /*e300*/  MOV R243, R147 ;  /* 0x0000009300f37202 */ /* 0x000fe60000000f00 */
[----:B------:R1:W3:Y:S04]  /*e310*/  MUFU.EX2 R191, R3 ;  /* 0x0000000300bf7308 */ /* 0x0002e80000000800 */
[----:B-1----:R-:W-:Y:S01]  /*e320*/  FFMA.FTZ R3, R249, c[0x0][0x2d0], -R176 ;  /* 0x0000b400f9037a23 */ /* 0x002fe200000108b0 */
[----:B---3--:R-:W-:Y:S02]  /*e330*/  F2FP.PACK_AB R111, R191, R192 ;  /* 0x000000c0bf6f723e */ /* 0x008fe400000000ff */
[----:B------:R-:W-:Y:S03]  /*e340*/  MOV R249, R134 ;  /* 0x0000008600f97202 */ /* 0x000fe60000000f00 */
[----:B------:R1:W-:Y:S01]  /*e350*/  MUFU.EX2 R190, R3 ;  /* 0x0000000300be7308 */ /* 0x0003e20000000800 */
[----:B------:R-:W-:Y:S02]  /*e360*/  MOV R134, R133 ;  /* 0x0000008500867202 */ /* 0x000fe40000000f00 */
[----:B------:R-:W-:Y:S01]  /*e370*/  MOV R133, R182 ;  /* 0x000000b600857202 */ /* 0x000fe20000000f00 */
[--C-:B-1----:R-:W-:Y:S01]  /*e380*/  FFMA.FTZ R3, R252, c[0x0][0x2d0], -R2.reuse ;  /* 0x0000b400fc037a23 */ /* 0x102fe20000010802 */
[----:B------:R-:W-:Y:S05]  /*e390*/  MOV R252, R181 ;  /* 0x000000b500fc7202 */ /* 0x000fea0000000f00 */
[----:B------:R1:W-:Y:S02]  /*e3a0*/  MUFU.EX2 R188, R3 ;  /* 0x0000000300bc7308 */ /* 0x0003e40000000800 */
[--C-:B-1----:R-:W-:Y:S02]  /*e3b0*/  FFMA.FTZ R3, R187, c[0x0][0x2d0], -R2.reuse ;  /* 0x0000b400bb037a23 */ /* 0x102fe40000010802 */
[----:B------:R-:W-:Y:S01]  /*e3c0*/  FFMA.FTZ R2, R109, c[0x0][0x2d0], -R2 ;  /* 0x0000b4006d027a23 */ /* 0x000fe20000010802 */
[----:B------:R-:W-:Y:S05]  /*e3d0*/  F2FP.PACK_AB R109, R195, R196 ;  /* 0x000000c4c36d723e */ /* 0x000fea00000000ff */
[----:B------:R1:W3:Y:S02]  /*e3e0*/  MUFU.EX2 R187, R3 ;  /* 0x0000000300bb7308 */ /* 0x0002e40000000800 */
[-C--:B--2---:R-:W-:Y:S01]  /*e3f0*/  HMMA.16816.F32 R112, R108, R124.reuse, R4 ;  /* 0x0000007c6c70723c */ /* 0x084fe20000001804 */
[----:B------:R-:W-:Y:S07]  /*e400*/  LDSM.16.MT88.4 R4, [R222+0x2d00] ;  /* 0x002d0000de04783b */ /* 0x000fee0000004200 */
[----:B------:R-:W2:Y:S01]  /*e410*/  MUFU.EX2 R107, R2 ;  /* 0x00000002006b7308 */ /* 0x000ea20000000800 */
[--C-:B-1----:R-:W-:Y:S03]  /*e420*/  FFMA.FTZ R3, R156, c[0x0][0x2d0], -R176.reuse ;  /* 0x0000b4009c037a23 */ /* 0x102fe600000108b0 */
[----:B---3--:R-:W-:Y:S01]  /*e430*/  F2FP.PACK_AB R177, R187, R188 ;  /* 0x000000bcbbb1723e */ /* 0x008fe200000000ff */
[----:B------:R-:W1:Y:S05]  /*e440*/  LDSM.16.MT88.4 R156, [R221+0x1d00] ;  /* 0x001d0000dd9c783b */ /* 0x000e6a0000004200 */
[----:B------:R3:W-:Y:S01]  /*e450*/  MUFU.EX2 R186, R3 ;  /* 0x0000000300ba7308 */ /* 0x0007e20000000800 */
[----:B--2---:R-:W-:Y:S02]  /*e460*/  F2FP.PACK_AB R179, R107, R184 ;  /* 0x000000b86bb3723e */ /* 0x004fe400000000ff */
[----:B------:R-:W-:Y:S01]  /*e470*/  MOV R2, R149 ;  /* 0x0000009500027202 */ /* 0x000fe20000000f00 */
[----:B---3--:R-:W-:Y:S01]  /*e480*/  FFMA.FTZ R3, R251, c[0x0][0x2d0], -R176 ;  /* 0x0000b400fb037a23 */ /* 0x008fe200000108b0 */
[----:B------:R-:W-:Y:S02]  /*e490*/  F2FP.PACK_AB R176, R189, R190 ;  /* 0x000000bebdb0723e */ /* 0x000fe400000000ff */
[----:B------:R-:W-:Y:S03]  /*e4a0*/  MOV R251, R180 ;  /* 0x000000b400fb7202 */ /* 0x000fe60000000f00 */
[----:B------:R-:W2:Y:S01]  /*e4b0*/  MUFU.EX2 R185, R3 ;  /* 0x0000000300b97308 */ /* 0x000ea20000000800 */
[----:B------:R-:W3:Y:S01]  /*e4c0*/  LDSM.16.MT88.4 R180, [R221+0x2d00] ;  /* 0x002d0000ddb4783b */ /* 0x000ee20000004200 */
[----:B--2---:R-:W-:Y:S02]  /*e4d0*/  F2FP.PACK_AB R178, R185, R186 ;  /* 0x000000bab9b2723e */ /* 0x004fe400000000ff */
[----:B------:R-:W-:Y:S05]  /*e4e0*/  MOV R3, R152 ;  /* 0x0000009800037202 */ /* 0x000fea0000000f00 */
[C---:B------:R-:W-:Y:S07]  /*e4f0*/  HMMA.16816.F32 R116, R176.reuse, R124, R8 ;  /* 0x0000007cb074723c */ /* 0x040fee0000001808 */
[----:B------:R-:W-:Y:S01]  /*e500*/  MOV R11, R139 ;  /* 0x0000008b000b7202 */ /* 0x000fe20000000f00 */
[-C--:B------:R-:W-:Y:S04]  /*e510*/  HMMA.16816.F32 R120, R176, R126.reuse, R12 ;  /* 0x0000007eb078723c */ /* 0x080fe8000000180c */
[----:B------:R-:W-:Y:S02]  /*e520*/  MOV R10, R144 ;  /* 0x00000090000a7202 */ /* 0x000fe40000000f00 */
[----:B------:R-:W-:Y:S02]  /*e530*/  MOV R8, R145 ;  /* 0x0000009100087202 */ /* 0x000fe40000000f00 */
[C---:B------:R-:W-:Y:S01]  /*e540*/  HMMA.16816.F32 R124, R108.reuse, R126, R16 ;  /* 0x0000007e6c7c723c */ /* 0x040fe20000001810 */
[----:B------:R-:W2:Y:S03]  /*e550*/  LDL.LU R17, [R1+0x44] ;  /* 0x0000440001117983 */ /* 0x000ea60000300800 */
[----:B------:R-:W-:Y:S02]  /*e560*/  MOV R13, R137 ;  /* 0x00000089000d7202 */ /* 0x000fe40000000f00 */
[----:B------:R-:W-:Y:S02]  /*e570*/  MOV R14, R136 ;  /* 0x00000088000e7202 */ /* 0x000fe40000000f00 */
[-C--:B------:R-:W-:Y:S04]  /*e580*/  HMMA.16816.F32 R128, R108, R140.reuse, R20 ;  /* 0x0000008c6c80723c */ /* 0x080fe80000001814 */
[----:B------:R-:W-:Y:S02]  /*e590*/  MOV R16, R134 ;  /* 0x0000008600107202 */ /* 0x000fe40000000f00 */
[----:B------:R-:W-:Y:S02]  /*e5a0*/  MOV R15, R135 ;  /* 0x00000087000f7202 */ /* 0x000fe40000000f00 */
[----:B------:R-:W-:Y:S04]  /*e5b0*/  MOV R23, R2 ;  /* 0x0000000200177202 */ /* 0x000fe80000000f00 */
[----:B------:R-:W-:Y:S02]  /*e5c0*/  MOV R2, R220 ;  /* 0x000000dc00027202 */ /* 0x000fe40000000f00 */
[----:B------:R4:W5:Y:S01]  /*e5d0*/  LDL.LU R220, [R1+0x64] ;  /* 0x0000640001dc7983 */ /* 0x0009620000300800 */
[----:B------:R-:W-:Y:S02]  /*e5e0*/  MOV R19, R133 ;  /* 0x0000008500137202 */ /* 0x000fe40000000f00 */
[----:B------:R-:W-:Y:S01]  /*e5f0*/  MOV R18, R132 ;  /* 0x0000008400127202 */ /* 0x000fe20000000f00 */
[----:B------:R-:W4:Y:S01]  /*e600*/  LDL.LU R20, [R1+0x48] ;  /* 0x0000480001147983 */ /* 0x000f220000300800 */
[C---:B------:R-:W-:Y:S04]  /*e610*/  HMMA.16816.F32 R132, R176.reuse, R140, R24 ;  /* 0x0000008cb084723c */ /* 0x040fe80000001818 */
[----:B------:R-:W-:Y:S02]  /*e620*/  MOV R12, R138 ;  /* 0x0000008a000c7202 */ /* 0x000fe40000000f00 */
[----:B------:R-:W-:Y:S02]  /*e630*/  MOV R9, R146 ;  /* 0x0000009200097202 */ /* 0x000fe40000000f00 */
        /* <DEDUP_REMOVED lines=17> */
[----:B------:R-:W-:Y:S04]  /*e750*/  HMMA.16816.F32 R96, R108, R6, R96 ;  /* 0x000000066c60723c */ /* 0x000fe80000001860 */
[----:B--2---:R-:W-:Y:S02]  /*e760*/  FFMA.FTZ R103, R103, R17, R16 ;  /* 0x0000001167677223 */ /* 0x004fe40000010010 */
        /* <DEDUP_REMOVED lines=65> */
[----:B------:R-:W-:Y:S02]  /*eb80*/  IADD3 R0, R238, -0x1, RZ ;  /* 0xffffffffee007810 */ /* 0x000fe40007ffe0ff */
[----:B------:R-:W-:Y:S01]  /*eb90*/  STL [R1+0x48], R5 ;  /* 0x0000480501007387 */ /* 0x000fe20000100800 */
[----:B------:R-:W-:Y:S01]  /*eba0*/  FADD.FTZ R2, R107, R2 ;  /* 0x000000026b027221 */ /* 0x000fe20000010000 */
[----:B------:R-:W-:Y:S02]  /*ebb0*/  MOV R238, R0 ;  /* 0x0000000000ee7202 */ /* 0x000fe40000000f00 */
[----:B------:R-:W-:Y:S01]  /*ebc0*/  MOV R107, R102 ;  /* 0x00000066006b7202 */ /* 0x000fe20000000f00 */
[----:B-1----:R-:W-:Y:S05]  /*ebd0*/  FADD.FTZ R3, R185, R4 ;  /* 0x00000004b9037221 */ /* 0x002fea0000010000 */
[----:B------:R1:W-:Y:S04]  /*ebe0*/  STL [R1+0x4c], R3 ;  /* 0x00004c0301007387 */ /* 0x0003e80000100800 */
[----:B------:R2:W-:Y:S01]  /*ebf0*/  STL [R1+0x50], R2 ;  /* 0x0000500201007387 */ /* 0x0005e20000100800 */
[----:B-1----:R-:W-:Y:S02]  /*ec00*/  MOV R3, R105 ;  /* 0x0000006900037202 */ /* 0x002fe40000000f00 */
[----:B--2---:R-:W-:Y:S01]  /*ec10*/  MOV R2, R106 ;  /* 0x0000006a00027202 */ /* 0x004fe20000000f00 */
[----:B-----5:R-:W-:-:S05]  /*ec20*/  @P0 BRA `(.L_x_719) ;  /* 0xffffc5c000000947 */ /* 0x020fca000383ffff */
.L_x_718:
[----:B-1----:R-:W2:Y:S04]  /*ec30*/  LDL.LU R0, [R1+0x44] ;  /* 0x0000440001007983 */ /* 0x002ea80000300800 */
        /* <DEDUP_REMOVED lines=152> */
.L_x_706:
[----:B------:R-:W-:Y:S01]  /*f5c0*/  USHF.R.S32.HI UR8, URZ, 0x1f, UR9 ;  /* 0x0000001f3f087899 */ /* 0x000fe20008011409 */
[----:B------:R-:W-:Y:S05]  /*f5d0*/  @P4 BRA `(.L_x_722) ;  /* 0x000018a000004947 */ /* 0x000fea0003800000 */
[----:B------:R-:W1:Y:S01]  /*f5e0*/  S2R R55, SR_TID.X ;  /* 0x0000000000377919 */ /* 0x000e620000002100 */
[----:B------:R-:W-:Y:S01]  /*f5f0*/  F2FP.PACK_AB R45, R45, R112 ;  /* 0x000000702d2d723e */ /* 0x000fe200000000ff */
[----:B------:R-:W-:Y:S01]  /*f600*/  ULDC.64 UR4, c[0x0][0x500] ;  /* 0x0001400000047ab9 */ /* 0x000fe20000000a00 */
[----:B------:R-:W-:Y:S01]  /*f610*/  F2FP.PACK_AB R44, R44, R114 ;  /* 0x000000722c2c723e */ /* 0x000fe200000000ff */
[----:B------:R-:W-:Y:S01]  /*f620*/  UISETP.NE.U32.AND UP1, UPT, URZ, UR4, UPT ;  /* 0x000000043f00728c */ /* 0x000fe2000bf25070 */
[----:B------:R-:W-:Y:S01]  /*f630*/  F2FP.PACK_AB R43, R43, R124 ;  /* 0x0000007c2b2b723e */ /* 0x000fe200000000ff */
[----:B------:R-:W-:Y:S01]  /*f640*/  UMOV UR6, 0x4 ;  /* 0x0000000400067882 */ /* 0x000fe20000000000 */
[----:B------:R-:W-:Y:S01]  /*f650*/  F2FP.PACK_AB R42, R42, R126 ;  /* 0x0000007e2a2a723e */ /* 0x000fe200000000ff */
[----:B------:R-:W-:Y:S01]  /*f660*/  UISETP.NE.AND.EX UP1, UPT, URZ, UR5, UPT, UP1 ;  /* 0x000000053f00728c */ /* 0x000fe2000bf25310 */
[----:B------:R-:W-:-:S02]  /*f670*/  F2FP.PACK_AB R48, R48, R116 ;  /* 0x000000743030723e */ /* 0x000fc400000000ff */
[----:B------:R-:W-:Y:S01]  /*f680*/  F2FP.PACK_AB R118, R119, R118 ;  /* 0x000000767776723e */ /* 0x000fe200000000ff */
[----:B------:R-:W-:Y:S01]  /*f690*/  ULDC.64 UR4, c[0x0][0x500] ;  /* 0x0001400000047ab9 */ /* 0x000fe20000000a00 */
[----:B------:R-:W-:Y:S01]  /*f6a0*/  F2FP.PACK_AB R47, R47, R120 ;  /* 0x000000782f2f723e */ /* 0x000fe200000000ff */
[----:B------:R-:W-:Y:S01]  /*f6b0*/  UIMAD.WIDE UR4, UR13, UR6, UR4 ;  /* 0x000000060d0472a5 */ /* 0x000fe2000f8e0204 */
[----:B------:R-:W-:Y:S02]  /*f6c0*/  F2FP.PACK_AB R122, R123, R122 ;  /* 0x0000007a7b7a723e */ /* 0x000fe400000000ff */
[----:B------:R-:W-:Y:S02]  /*f6d0*/  F2FP.PACK_AB R41, R41, R128 ;  /* 0x000000802929723e */ /* 0x000fe400000000ff */
[----:B------:R-:W-:Y:S02]  /*f6e0*/  F2FP.PACK_AB R40, R40, R130 ;  /* 0x000000822828723e */ /* 0x000fe400000000ff */
[----:B------:R-:W-:-:S02]  /*f6f0*/  F2FP.PACK_AB R38, R38, R140 ;  /* 0x0000008c2626723e */ /* 0x000fc400000000ff */
[----:B------:R-:W-:Y:S02]  /*f700*/  F2FP.PACK_AB R37, R37, R142 ;  /* 0x0000008e2525723e */ /* 0x000fe400000000ff */
[----:B-1----:R-:W-:Y:S02]  /*f710*/  SHF.R.S32.HI R56, RZ, 0x1f, R55 ;  /* 0x0000001fff387819 */ /* 0x002fe40000011437 */
[----:B------:R-:W-:Y:S02]  /*f720*/  F2FP.PACK_AB R39, R39, R132 ;  /* 0x000000842727723e */ /* 0x000fe400000000ff */
[CC--:B------:R-:W-:Y:S02]  /*f730*/  LEA.HI R3, R56.reuse, R55.reuse, RZ, 0x2 ;  /* 0x0000003738037211 */ /* 0x0c0fe400078f10ff */
[----:B------:R-:W-:Y:S02]  /*f740*/  LEA.HI R49, R56, R55, RZ, 0x5 ;  /* 0x0000003738317211 */ /* 0x000fe400078f28ff */
[----:B------:R-:W-:-:S02]  /*f750*/  SHF.R.S32.HI R46, RZ, 0x2, R3 ;  /* 0x00000002ff2e7819 */ /* 0x000fc40000011403 */
[----:B------:R-:W-:Y:S02]  /*f760*/  SHF.R.S32.HI R0, RZ, 0x1f, R3 ;  /* 0x0000001fff007819 */ /* 0x000fe40000011403 */
[----:B------:R-:W-:Y:S02]  /*f770*/  LOP3.LUT R3, R3, 0xfffffffc, RZ, 0xc0, !PT ;  /* 0xfffffffc03037812 */ /* 0x000fe400078ec0ff */
[----:B------:R-:W-:Y:S02]  /*f780*/  LEA.HI R0, R0, R46, RZ, 0x3 ;  /* 0x0000002e00007211 */ /* 0x000fe400078f18ff */
[----:B------:R-:W-:Y:S01]  /*f790*/  SHF.R.S32.HI R50, RZ, 0x5, R49 ;  /* 0x00000005ff327819 */ /* 0x000fe20000011431 */
[----:B------:R-:W-:Y:S01]  /*f7a0*/  IMAD.IADD R19, R55, 0x1, -R3 ;  /* 0x0000000137137824 */ /* 0x000fe200078e0a03 */
[----:B------:R-:W-:Y:S02]  /*f7b0*/  LOP3.LUT R0, R0, 0xfffffff8, RZ, 0xc0, !PT ;  /* 0xfffffff800007812 */ /* 0x000fe400078ec0ff */
[----:B------:R-:W-:-:S02]  /*f7c0*/  F2FP.PACK_AB R134, R135, R134 ;  /* 0x000000868786723e */ /* 0x000fc400000000ff */
[----:B------:R-:W-:Y:S01]  /*f7d0*/  F2FP.PACK_AB R36, R36, R136 ;  /* 0x000000882424723e */ /* 0x000fe200000000ff */
[----:B------:R-:W-:Y:S01]  /*f7e0*/  IMAD.IADD R2, R46, 0x1, -R0 ;  /* 0x000000012e027824 */ /* 0x000fe200078e0a00 */
[----:B------:R-:W-:Y:S02]  /*f7f0*/  F2FP.PACK_AB R138, R139, R138 ;  /* 0x0000008a8b8a723e */ /* 0x000fe400000000ff */
[----:B------:R-:W-:Y:S02]  /*f800*/  F2FP.PACK_AB R35, R35, R144 ;  /* 0x000000902323723e */ /* 0x000fe400000000ff */
[----:B------:R-:W-:Y:S02]  /*f810*/  LEA.HI R0, R2, R2, RZ, 0x1 ;  /* 0x0000000202007211 */ /* 0x000fe400078f08ff */
[----:B------:R-:W-:Y:S02]  /*f820*/  F2FP.PACK_AB R34, R34, R146 ;  /* 0x000000922222723e */ /* 0x000fe400000000ff */
[----:B------:R-:W-:-:S02]  /*f830*/  SHF.R.S32.HI R13, RZ, 0x1, R0 ;  /* 0x00000001ff0d7819 */ /* 0x000fc40000011400 */
[----:B------:R-:W-:Y:S02]  /*f840*/  LOP3.LUT R0, R0, 0x3fffffe, RZ, 0xc0, !PT ;  /* 0x03fffffe00007812 */ /* 0x000fe400078ec0ff */
[C---:B------:R-:W-:Y:S01]  /*f850*/  LOP3.LUT R3, R13.reuse, 0x1, RZ, 0xc0, !PT ;  /* 0x000000010d037812 */ /* 0x040fe200078ec0ff */
[C---:B------:R-:W-:Y:S01]  /*f860*/  IMAD.SHL.U32 R4, R13.reuse, 0x40, RZ ;  /* 0x000000400d047824 */ /* 0x040fe200078e00ff */
[----:B------:R-:W-:Y:S01]  /*f870*/  LOP3.LUT P0, RZ, R13, 0x2, RZ, 0xc0, !PT ;  /* 0x000000020dff7812 */ /* 0x000fe2000780c0ff */
[----:B------:R-:W-:Y:S01]  /*f880*/  IMAD.IADD R2, R2, 0x1, -R0 ;  /* 0x0000000102027824 */ /* 0x000fe200078e0a00 */
[----:B------:R-:W-:Y:S01]  /*f890*/  ISETP.NE.U32.AND P1, PT, R3, 0x1, PT ;  /* 0x000000010300780c */ /* 0x000fe20003f25070 */
[----:B------:R-:W-:Y:S01]  /*f8a0*/  IMAD R0, R50, 0x100, R19 ;  /* 0x0000010032007824 */ /* 0x000fe200078e0213 */
[----:B------:R-:W-:Y:S02]  /*f8b0*/  LOP3.LUT R4, R4, 0xc0, RZ, 0xc0, !PT ;  /* 0x000000c004047812 */ /* 0x000fe400078ec0ff */
[----:B------:R-:W-:Y:S01]  /*f8c0*/  F2FP.PACK_AB R32, R32, R156 ;  /* 0x0000009c2020723e */ /* 0x000fe200000000ff */
[----:B------:R-:W-:Y:S01]  /*f8d0*/  IMAD R0, R2, 0x10, R0 ;  /* 0x0000001002007824 */ /* 0x000fe200078e0200 */
[----:B------:R-:W-:Y:S01]  /*f8e0*/  LEA.HI R2, R4, R4, RZ, 0x1d ;  /* 0x0000000404027211 */ /* 0x000fe200078fe8ff */
[----:B------:R-:W-:Y:S01]  /*f8f0*/  IMAD.MOV.U32 R4, RZ, RZ, 0x20 ;  /* 0x00000020ff047424 */ /* 0x000fe200078e00ff */
[----:B------:R-:W-:-:S02]  /*f900*/  F2FP.PACK_AB R31, R31, R158 ;  /* 0x0000009e1f1f723e */ /* 0x000fc400000000ff */
[----:B------:R-:W-:Y:S01]  /*f910*/  F2FP.PACK_AB R33, R33, R148 ;  /* 0x000000942121723e */ /* 0x000fe200000000ff */
[----:B------:R-:W-:Y:S01]  /*f920*/  IMAD.U32 R0, R0, 0x2, R2 ;  /* 0x0000000200007824 */ /* 0x000fe200078e0002 */
[----:B------:R-:W-:Y:S02]  /*f930*/  SEL R4, R4, 0xffffffe0, !P0 ;  /* 0xffffffe004047807 */ /* 0x000fe40004000000 */
[----:B------:R-:W-:Y:S01]  /*f940*/  F2FP.PACK_AB R150, R151, R150 ;  /* 0x000000969796723e */ /* 0x000fe200000000ff */
[----:B------:R-:W-:Y:S01]  /*f950*/  IMAD.SHL.U32 R0, R0, 0x2, RZ ;  /* 0x0000000200007824 */ /* 0x000fe200078e00ff */
[----:B------:R-:W-:Y:S01]  /*f960*/  BAR.SYNC.DEFER_BLOCKING 0x1, 0x80 ;  /* 0x0042000000007b1d */ /* 0x000fe20000010000 */
[----:B------:R-:W-:Y:S02]  /*f970*/  F2FP.PACK_AB R30, R30, R152 ;  /* 0x000000981e1e723e */ /* 0x000fe400000000ff */
[----:B------:R-:W-:Y:S02]  /*f980*/  F2FP.PACK_AB R154, R155, R154 ;  /* 0x0000009a9b9a723e */ /* 0x000fe400000000ff */
[----:B------:R-:W-:-:S02]  /*f990*/  IADD3 R3, R0, 0x80, RZ ;  /* 0x0000008000037810 */ /* 0x000fc40007ffe0ff */
[C---:B------:R-:W-:Y:S02]  /*f9a0*/  IADD3 R2, R0.reuse, 0x70, RZ ;  /* 0x0000007000027810 */ /* 0x040fe40007ffe0ff */
[----:B------:R-:W-:Y:S01]  /*f9b0*/  @P1 IADD3 R2, R3, 0x10, RZ ;  /* 0x0000001003021810 */ /* 0x000fe20007ffe0ff */
[----:B------:R-:W-:Y:S01]  /*f9c0*/  IMAD.IADD R3, R0, 0x1, R4 ;  /* 0x0000000100037824 */ /* 0x000fe200078e0204 */
[----:B------:R-:W-:Y:S02]  /*f9d0*/  F2FP.PACK_AB R29, R29, R160 ;  /* 0x000000a01d1d723e */ /* 0x000fe400000000ff */
[----:B------:R-:W-:Y:S01]  /*f9e0*/  F2FP.PACK_AB R28, R28, R162 ;  /* 0x000000a21c1c723e */ /* 0x000fe200000000ff */
[----:B------:R-:W-:Y:S01]  /*f9f0*/  IMAD.IADD R4, R4, 0x1, R2 ;  /* 0x0000000104047824 */ /* 0x000fe200078e0202 */
[----:B------:R-:W-:Y:S02]  /*fa00*/  F2FP.PACK_AB R26, R26, R172 ;  /* 0x000000ac1a1a723e */ /* 0x000fe400000000ff */
[----:B------:R-:W-:-:S02]  /*fa10*/  F2FP.PACK_AB R25, R25, R174 ;  /* 0x000000ae1919723e */ /* 0x000fc400000000ff */
        /* <DEDUP_REMOVED lines=29> */
[----:B------:R-:W-:Y:S01]  /*fbf0*/  PLOP3.LUT P1, PT, PT, PT, UP1, 0x80, 0x0 ;  /* 0x000000000000781c */ /* 0x000fe20003f2f018 */
[----:B------:R-:W-:Y:S04]  /*fc00*/  STS [R3+0x280], R40 ;  /* 0x0002802803007388 */ /* 0x000fe80000000800 */
        /* <DEDUP_REMOVED lines=35> */
[----:B------:R3:W-:Y:S04]  /*fe40*/  STS [R3+0x5280], R9 ;  /* 0x0052800903007388 */ /* 0x0007e80000000800 */
[----:B------:R4:W-:Y:S04]  /*fe50*/  STS [R4+0x5000], R6 ;  /* 0x0050000604007388 */ /* 0x0009e80000000800 */
[----:B------:R4:W-:Y:S01]  /*fe60*/  STS [R4+0x5200], R5 ;  /* 0x0052000504007388 */ /* 0x0009e20000000800 */
[----:B-1----:R-:W-:-:S02]  /*fe70*/  IMAD.U32 R11, RZ, RZ, UR5 ;  /* 0x00000005ff0b7e24 */ /* 0x002fc4000f8e00ff */
[----:B--2---:R-:W-:Y:S01]  /*fe80*/  IMAD.U32 R10, RZ, RZ, UR4 ;  /* 0x00000004ff0a7e24 */ /* 0x004fe2000f8e00ff */
[----:B------:R-:W-:Y:S06]  /*fe90*/  BAR.SYNC.DEFER_BLOCKING 0x1, 0x80 ;  /* 0x0042000000007b1d */ /* 0x000fec0000010000 */
[----:B------:R-:W-:Y:S02]  /*fea0*/  ULDC.64 UR4, c[0x0][0x508] ;  /* 0x0001420000047ab9 */ /* 0x000fe40000000a00 */
[----:B------:R-:W-:Y:S01]  /*feb0*/  UISETP.NE.U32.AND UP0, UPT, URZ, UR4, UPT ;  /* 0x000000043f00728c */ /* 0x000fe2000bf05070 */
[----:B------:R-:W2:Y:S03]  /*fec0*/  @P1 LDG.E R0, [R10.64] ;  /* 0x0000000e0a001981 */ /* 0x000ea6000c1e1900 */
[----:B------:R-:W-:Y:S01]  /*fed0*/  UISETP.NE.AND.EX UP0, UPT, URZ, UR5, UPT, UP0 ;  /* 0x000000053f00728c */ /* 0x000fe2000bf05300 */
[----:B------:R-:W-:-:S02]  /*fee0*/  IMAD.MOV.U32 R24, RZ, RZ, c[0x0][0x388] ;  /* 0x0000e200ff187624 */ /* 0x000fc400078e00ff */
[----:B------:R-:W-:-:S03]  /*fef0*/  ULDC.64 UR4, c[0x0][0x508] ;  /* 0x0001420000047ab9 */ /* 0x000fc60000000a00 */
[----:B------:R-:W-:-:S05]  /*ff00*/  PLOP3.LUT P0, PT, PT, PT, UP0, 0x80, 0x0 ;  /* 0x000000000000781c */ /* 0x000fca0003f0f008 */
[----:B------:R-:W-:-:S06]  /*ff10*/  @UP0 UIMAD.WIDE UR4, UR13, UR6, UR4 ;  /* 0x000000060d0402a5 */ /* 0x000fcc000f8e0204 */
[----:B------:R-:W-:Y:S02]  /*ff20*/  IMAD.U32 R2, RZ, RZ, UR4 ;  /* 0x00000004ff027e24 */ /* 0x000fe4000f8e00ff */
[----:B---3--:R-:W-:-:S05]  /*ff30*/  IMAD.U32 R3, RZ, RZ, UR5 ;  /* 0x00000005ff037e24 */ /* 0x008fca000f8e00ff */
[----:B------:R4:W5:Y:S01]  /*ff40*/  @P0 LDG.E R24, [R2.64] ;  /* 0x0000000e02180981 */ /* 0x000962000c1e1900 */
[----:B------:R-:W-:Y:S02]  /*ff50*/  UMOV UR6, URZ ;  /* 0x0000003f00067c82 */ /* 0x000fe40008000000 */
[----:B------:R-:W-:Y:S01]  /*ff60*/  UMOV UR7, URZ ;  /* 0x0000003f00077c82 */ /* 0x000fe20008000000 */
[----:B--2---:R-:W1:Y:S02]  /*ff70*/  @P1 R2UR UR5, R0 ;  /* 0x00000000000513c2 */ /* 0x004e6400000e0000 */
[----:B-1----:R-:W-:Y:S02]  /*ff80*/  @UP1 USHF.R.S32.HI UR4, URZ, 0x1f, UR5 ;  /* 0x0000001f3f041899 */ /* 0x002fe40008011405 */
[----:B------:R-:W-:-:S05]  /*ff90*/  @UP1 UMOV UR6, UR5 ;  /* 0x0000000500061c82 */ /* 0x000fca0008000000 */
[----:B------:R-:W-:Y:S01]  /*ffa0*/  @UP1 UMOV UR7, UR4 ;  /* 0x0000000400071c82 */ /* 0x000fe20008000000 */
[----:B------:R-:W-:Y:S05]  /*ffb0*/  @P0 BRA `(.L_x_723) ;  /* 0x0000004000000947 */ /* 0x000fea0003800000 */
[----:B----4-:R-:W-:Y:S05]  /*ffc0*/  @!P1 BRA `(.L_x_723) ;  /* 0x0000003000009947 */ /* 0x010fea0003800000 */
[----:B------:R-:W2:Y:S04]  /*ffd0*/  LDG.E R0, [R10.64] ;  /* 0x0000000e0a007981 */ /* 0x000ea8000c1e1900 */
[----:B------:R-:W2:Y:S02]  /*ffe0*/  LDG.E R2, [R10.64+0x4] ;  /* 0x0000040e0a027981 */ /* 0x000ea4000c1e1900 */
[----:B--2--5:R-:W-:Y:S02]  /*fff0*/  IADD3 R24, -R0, R2, RZ ;  /* 0x0000000200187210 */ /* 0x024fe40007ffe1ff */
.L_x_723:
[----:B----4-:R-:W-:Y:S01]  /*10000*/  IMAD.MOV.U32 R0, RZ, RZ, c[0x0][0x4e8] ;  /* 0x00013a00ff007624 */ /* 0x010fe200078e00ff */
[----:B------:R-:W-:Y:S01]  /*10010*/  SHF.R.S32.HI R2, RZ, 0x1f, R50 ;  /* 0x0000001fff027819 */ /* 0x000fe20000011432 */
[----:B------:R-:W1:Y:S01]  /*10020*/  S2R R21, SR_CTAID.X ;  /* 0x0000000000157919 */ /* 0x000e620000002500 */
[----:B------:R-:W-:Y:S01]  /*10030*/  ULDC.64 UR4, c[0x0][0x490] ;  /* 0x0001240000047ab9 */ /* 0x000fe20000000a00 */
[----:B------:R-:W-:Y:S01]  /*10040*/  LEA.HI R8, R56, R55, RZ, 0x3 ;  /* 0x0000003738087211 */ /* 0x000fe200078f18ff */
[----:B------:R-:W-:Y:S01]  /*10050*/  UIMAD UR10, UR8, UR4, URZ ;  /* 0x00000004080a72a4 */ /* 0x000fe2000f8e023f */
[----:B------:R-:W-:Y:S01]  /*10060*/  ISETP.NE.AND P2, PT, R0, 0x1, PT ;  /* 0x000000010000780c */ /* 0x000fe20003f45270 */
[----:B------:R-:W-:Y:S01]  /*10070*/  UMOV UR16, UR6 ;  /* 0x0000000600107c82 */ /* 0x000fe20008000000 */
[----:B------:R-:W-:Y:S01]  /*10080*/  LOP3.LUT R0, R49, 0xffffffe0, RZ, 0xc0, !PT ;  /* 0xffffffe031007812 */ /* 0x000fe200078ec0ff */
[----:B------:R-:W-:Y:S01]  /*10090*/  UMOV UR17, UR7 ;  /* 0x0000000700117c82 */ /* 0x000fe20008000000 */
[----:B------:R-:W-:Y:S01]  /*100a0*/  LEA.HI R2, R2, R50, RZ, 0x2 ;  /* 0x0000003202027211 */ /* 0x000fe200078f10ff */
[----:B------:R-:W-:Y:S01]  /*100b0*/  UIMAD.WIDE.U32 UR16, UR9, UR4, UR16 ;  /* 0x00000004091072a5 */ /* 0x000fe2000f8e0010 */
[----:B-----5:R-:W-:Y:S01]  /*100c0*/  IMAD R24, R24, c[0x0][0x4e8], RZ ;  /* 0x00013a0018187a24 */ /* 0x020fe200078e02ff */
[----:B------:R-:W-:Y:S01]  /*100d0*/  UIMAD UR10, UR9, UR5, UR10 ;  /* 0x00000005090a72a4 */ /* 0x000fe2000f8e020a */
[----:B------:R-:W-:Y:S01]  /*100e0*/  IMAD.IADD R4, R55, 0x1, -R0 ;  /* 0x0000000137047824 */ /* 0x000fe200078e0a00 */
[C---:B------:R-:W-:Y:S01]  /*100f0*/  LEA.HI R0, R19.reuse, R19, RZ, 0x1 ;  /* 0x0000001313007211 */ /* 0x040fe200078f08ff */
[----:B------:R-:W-:Y:S01]  /*10100*/  ULDC.64 UR4, c[0x0][0x3a0] ;  /* 0x0000e80000047ab9 */ /* 0x000fe20000000a00 */
[----:B------:R-:W-:Y:S01]  /*10110*/  LOP3.LUT R2, R2, 0xffffffc, RZ, 0xc0, !PT ;  /* 0x0ffffffc02027812 */ /* 0x000fe200078ec0ff */
[----:B------:R-:W-:Y:S01]  /*10120*/  USHF.R.S32.HI UR12, URZ, 0x1f, UR13 ;  /* 0x0000001f3f0c7899 */ /* 0x000fe2000801140d */
[----:B------:R-:W-:Y:S01]  /*10130*/  SHF.R.S32.HI R6, RZ, 0x1f, R4 ;  /* 0x0000001fff067819 */ /* 0x000fe20000011404 */
[----:B------:R-:W-:Y:S01]  /*10140*/  UIMAD UR11, UR7, UR4, URZ ;  /* 0x00000004070b72a4 */ /* 0x000fe2000f8e023f */
[C---:B------:R-:W-:Y:S01]  /*10150*/  LOP3.LUT R3, R0.reuse, 0x1ffffffe, RZ, 0xc0, !PT ;  /* 0x1ffffffe00037812 */ /* 0x040fe200078ec0ff */
[----:B------:R-:W-:Y:S01]  /*10160*/  IMAD.SHL.U32 R0, R0, 0x20, RZ ;  /* 0x0000002000007824 */ /* 0x000fe200078e00ff */
[----:B------:R-:W-:Y:S01]  /*10170*/  LEA.HI R6, R6, R4, RZ, 0x2 ;  /* 0x0000000406067211 */ /* 0x000fe200078f10ff */
[----:B------:R-:W-:Y:S01]  /*10180*/  IMAD.IADD R2, R50, 0x1, -R2 ;  /* 0x0000000132027824 */ /* 0x000fe200078e0a02 */
[----:B------:R-:W-:Y:S01]  /*10190*/  LOP3.LUT P0, RZ, R4, 0x3, RZ, 0xc0, !PT ;  /* 0x0000000304ff7812 */ /* 0x000fe2000780c0ff */
[----:B------:R-:W-:Y:S01]  /*101a0*/  IMAD.IADD R5, R19, 0x1, -R3 ;  /* 0x0000000113057824 */ /* 0x000fe200078e0a03 */
[----:B------:R-:W-:Y:S01]  /*101b0*/  LOP3.LUT R0, R0, 0xffffffc0, RZ, 0xc0, !PT ;  /* 0xffffffc000007812 */ /* 0x000fe200078ec0ff */
[----:B------:R-:W-:Y:S01]  /*101c0*/  USEL UR12, UR12, URZ, !UP1 ;  /* 0x0000003f0c0c7287 */ /* 0x000fe2000c800000 */
[----:B------:R-:W-:Y:S01]  /*101d0*/  SHF.R.S32.HI R3, RZ, 0x2, R6 ;  /* 0x00000002ff037819 */ /* 0x000fe20000011406 */
[----:B------:R-:W-:Y:S01]  /*101e0*/  UIMAD.WIDE.U32 UR20, UR6, UR4, URZ ;  /* 0x00000004061472a5 */ /* 0x000fe2000f8e003f */
[----:B------:R-:W-:Y:S01]  /*101f0*/  LEA.HI R4, R46, R46, RZ, 0x1 ;  /* 0x0000002e2e047211 */ /* 0x000fe200078f08ff */
[----:B------:R-:W-:Y:S01]  /*10200*/  IMAD R0, R5, 0x8, R0 ;  /* 0x0000000805007824 */ /* 0x000fe200078e0200 */
[----:B------:R-:W-:Y:S01]  /*10210*/  UIMAD UR11, UR6, UR5, UR11 ;  /* 0x00000005060b72a4 */ /* 0x000fe2000f8e020b */
[----:B------:R-:W-:Y:S01]  /*10220*/  IMAD R16, R2, 0x10, R3 ;  /* 0x0000001002107824 */ /* 0x000fe200078e0203 */
[----:B------:R-:W-:Y:S01]  /*10230*/  USEL UR13, UR13, URZ, !UP1 ;  /* 0x0000003f0d0d7287 */ /* 0x000fe2000c800000 */
[----:B------:R-:W-:Y:S01]  /*10240*/  BSSY B0, `(.L_x_724) ;  /* 0x000007b000007945 */ /* 0x000fe20003800000 */
[----:B------:R-:W-:-:S02]  /*10250*/  ULDC.64 UR6, c[0x0][0x498] ;  /* 0x0001260000067ab9 */ /* 0x000fc40000000a00 */
[----:B------:R-:W-:Y:S01]  /*10260*/  IADD3 R0, R16, R0, RZ ;  /* 0x0000000010007210 */ /* 0x000fe20007ffe0ff */
[----:B------:R-:W-:Y:S02]  /*10270*/  UIMAD UR18, UR12, UR6, URZ ;  /* 0x000000060c1272a4 */ /* 0x000fe4000f8e023f */
[----:B------:R-:W-:Y:S02]  /*10280*/  UIADD3 UR17, UR17, UR10, URZ ;  /* 0x0000000a11117290 */ /* 0x000fe4000fffe03f */
[----:B-1----:R-:W-:Y:S01]  /*10290*/  IMAD R3, R21, 0x80, R0 ;  /* 0x0000008015037824 */ /* 0x002fe200078e0200 */
[----:B------:R-:W-:Y:S02]  /*102a0*/  UIMAD UR7, UR13, UR7, UR18 ;  /* 0x000000070d0772a4 */ /* 0x000fe4000f8e0212 */
[----:B------:R-:W-:Y:S01]  /*102b0*/  UIMAD.WIDE.U32 UR16, UR13, UR6, UR16 ;  /* 0x000000060d1072a5 */ /* 0x000fe2000f8e0010 */
[----:B------:R-:W-:Y:S01]  /*102c0*/  @P2 IMAD.HI.U32 R2, R3, c[0x0][0x4ec], RZ ;  /* 0x00013b0003022a27 */ /* 0x000fe200078e00ff */
[----:B------:R-:W-:-:S02]  /*102d0*/  ULDC.64 UR4, c[0x0][0x3e8] ;  /* 0x0000fa0000047ab9 */ /* 0x000fc40000000a00 */
[----:B------:R-:W-:Y:S01]  /*102e0*/  UIMAD UR8, UR8, UR4, URZ ;  /* 0x00000004080872a4 */ /* 0x000fe2000f8e023f */
[----:B------:R-:W-:Y:S01]  /*102f0*/  IMAD.MOV.U32 R0, RZ, RZ, R3 ;  /* 0x000000ffff007224 */ /* 0x000fe200078e0003 */
[----:B------:R-:W-:Y:S01]  /*10300*/  @P2 SHF.R.U32.HI R0, RZ, c[0x0][0x4f0], R2 ;  /* 0x00013c00ff002a19 */ /* 0x000fe20000011602 */
[----:B------:R-:W-:Y:S01]  /*10310*/  IMAD.U32 R5, RZ, RZ, UR7 ;  /* 0x00000007ff057e24 */ /* 0x000fe2000f8e00ff */
[----:B------:R-:W-:Y:S01]  /*10320*/  LOP3.LUT R2, R4, 0x3fffffe, RZ, 0xc0, !PT ;  /* 0x03fffffe04027812 */ /* 0x000fe200078ec0ff */
[----:B------:R-:W-:Y:S01]  /*10330*/  IMAD R4, R19, 0x20, R46 ;  /* 0x0000002013047824 */ /* 0x000fe200078e022e */
[----:B------:R-:W-:Y:S01]  /*10340*/  SHF.R.S32.HI R6, RZ, 0x1f, R0 ;  /* 0x0000001fff067819 */ /* 0x000fe20000011400 */
[----:B------:R-:W-:Y:S02]  /*10350*/  UIADD3 UR21, UR21, UR11, URZ ;  /* 0x0000000b15157290 */ /* 0x000fe4000fffe03f */
[----:B------:R-:W-:Y:S01]  /*10360*/  IMAD.IADD R2, R46, 0x1, -R2 ;  /* 0x000000012e027824 */ /* 0x000fe200078e0a02 */
[----:B------:R-:W-:Y:S01]  /*10370*/  UIMAD UR8, UR9, UR5, UR8 ;  /* 0x00000005090872a4 */ /* 0x000fe2000f8e0208 */
[----:B------:R-:W-:Y:S01]  /*10380*/  IMAD R10, R21, 0x80, R4 ;  /* 0x00000080150a7824 */ /* 0x000fe200078e0204 */
[----:B------:R-:W-:Y:S01]  /*10390*/  UIMAD.WIDE.U32 UR20, UR9, UR4, UR20 ;  /* 0x00000004091472a5 */ /* 0x000fe2000f8e0014 */
[----:B------:R-:W-:Y:S01]  /*103a0*/  IMAD.MOV R4, RZ, RZ, -R0 ;  /* 0x000000ffff047224 */ /* 0x000fe200078e0a00 */
[----:B------:R-:W-:Y:S01]  /*103b0*/  LEA R20, R50, R2, 0x3 ;  /* 0x0000000232147211 */ /* 0x000fe200078e18ff */
[----:B------:R-:W-:Y:S01]  /*103c0*/  @P2 IMAD.HI.U32 R7, R10, c[0x0][0x4ec], RZ ;  /* 0x00013b000a072a27 */ /* 0x000fe200078e00ff */
[----:B------:R-:W-:Y:S01]  /*103d0*/  IADD3 R2, P1, R0, UR16, RZ ;  /* 0x0000001000027c10 */ /* 0x000fe2000ff3e0ff */
[----:B------:R-:W-:-:S02]  /*103e0*/  ULDC.64 UR4, c[0x0][0x3f0] ;  /* 0x0000fc0000047ab9 */ /* 0x000fc40000000a00 */
[----:B------:R-:W-:Y:S01]  /*103f0*/  IMAD R0, R4, c[0x0][0x4e8], R3 ;  /* 0x00013a0004007a24 */ /* 0x000fe200078e0203 */
[----:B------:R-:W-:Y:S01]  /*10400*/  IADD3.X R3, R6, UR17, R5, P1, !PT ;  /* 0x0000001106037c10 */ /* 0x000fe20008ffe405 */
[----:B------:R-:W-:Y:S01]  /*10410*/  IMAD.MOV.U32 R9, RZ, RZ, R10 ;  /* 0x000000ffff097224 */ /* 0x000fe200078e000a */
[----:B------:R-:W-:Y:S01]  /*10420*/  @P2 SHF.R.U32.HI R9, RZ, c[0x0][0x4f0], R7 ;  /* 0x00013c00ff092a19 */ /* 0x000fe20000011607 */
[----:B------:R-:W-:Y:S01]  /*10430*/  IMAD.SHL.U32 R4, R8, 0x8, RZ ;  /* 0x0000000808047824 */ /* 0x000fe200078e00ff */
[----:B------:R-:W-:Y:S01]  /*10440*/  SHF.R.S32.HI R5, RZ, 0x1f, R0 ;  /* 0x0000001fff057819 */ /* 0x000fe20000011400 */
[----:B------:R-:W-:Y:S01]  /*10450*/  IMAD.WIDE.U32 R2, R0, c[0x0][0x488], R2 ;  /* 0x0001220000027a25 */ /* 0x000fe200078e0002 */
[----:B------:R-:W-:Y:S02]  /*10460*/  UIMAD UR12, UR12, UR4, URZ ;  /* 0x000000040c0c72a4 */ /* 0x000fe4000f8e023f */
[----:B------:R-:W-:Y:S01]  /*10470*/  UIADD3 UR9, UR21, UR8, URZ ;  /* 0x0000000815097290 */ /* 0x000fe2000fffe03f */
[----:B------:R-:W-:Y:S01]  /*10480*/  IMAD R5, R5, c[0x0][0x488], RZ ;  /* 0x0001220005057a24 */ /* 0x000fe200078e02ff */
[----:B------:R-:W-:Y:S01]  /*10490*/  LOP3.LUT R4, R4, 0xc0, RZ, 0xc0, !PT ;  /* 0x000000c004047812 */ /* 0x000fe200078ec0ff */
[----:B------:R-:W-:Y:S01]  /*104a0*/  IMAD.SHL.U32 R6, R19, 0x8, RZ ;  /* 0x0000000813067824 */ /* 0x000fe200078e00ff */
[----:B------:R-:W-:Y:S01]  /*104b0*/  LEA R7, P1, R2, c[0x0][0x450], 0x2 ;  /* 0x0001140002077a11 */ /* 0x000fe200078210ff */
[----:B------:R-:W-:Y:S01]  /*104c0*/  IMAD R8, R0, c[0x0][0x48c], R5 ;  /* 0x0001230000087a24 */ /* 0x000fe200078e0205 */
[----:B------:R-:W-:Y:S01]  /*104d0*/  IADD3 R0, -R9, RZ, RZ ;  /* 0x000000ff09007210 */ /* 0x000fe20007ffe1ff */
[----:B------:R-:W-:Y:S01]  /*104e0*/  UMOV UR8, UR20 ;  /* 0x0000001400087c82 */ /* 0x000fe20008000000 */
[----:B------:R-:W-:Y:S01]  /*104f0*/  SHF.R.U32.HI R12, RZ, 0x3, R4 ;  /* 0x00000003ff0c7819 */ /* 0x000fe20000011604 */
[----:B------:R-:W-:Y:S01]  /*10500*/  IMAD.IADD R3, R3, 0x1, R8 ;  /* 0x0000000103037824 */ /* 0x000fe200078e0208 */
[----:B------:R-:W-:Y:S01]  /*10510*/  UIMAD UR5, UR13, UR5, UR12 ;  /* 0x000000050d0572a4 */ /* 0x000fe2000f8e020c */
[----:B------:R-:W-:Y:S01]  /*10520*/  IMAD R18, R0, c[0x0][0x4e8], R10 ;  /* 0x00013a0000127a24 */ /* 0x000fe200078e020a */
[----:B------:R-:W-:Y:S01]  /*10530*/  UIMAD.WIDE.U32 UR8, UR13, UR4, UR8 ;  /* 0x000000040d0872a5 */ /* 0x000fe2000f8e0008 */
[----:B------:R-:W-:Y:S01]  /*10540*/  SHF.R.S32.HI R8, RZ, 0x1f, R9 ;  /* 0x0000001fff087819 */ /* 0x000fe20000011409 */
[----:B------:R-:W-:Y:S01]  /*10550*/  SHFL.IDX PT, R14, R7, RZ, 0x1c1f ;  /* 0x001c1fff070e7589 */ /* 0x000fe200000e0000 */
[----:B------:R-:W-:Y:S01]  /*10560*/  LEA.HI.X R0, R2, c[0x0][0x454], R3, 0x2, P1 ;  /* 0x0001150002007a11 */ /* 0x000fe200008f1403 */
[----:B------:R-:W-:Y:S01]  /*10570*/  UIADD3 UR5, UR9, UR5, URZ ;  /* 0x0000000509057290 */ /* 0x000fe2000fffe03f */
[----:B------:R-:W-:Y:S01]  /*10580*/  LOP3.LUT R11, R4, 0x18, R6, 0xf8, !PT ;  /* 0x00000018040b7812 */ /* 0x000fe200078ef806 */
[----:B------:R-:W-:Y:S01]  /*10590*/  IMAD R2, R8, c[0x0][0x3e0], RZ ;  /* 0x0000f80008027a24 */ /* 0x000fe200078e02ff */
[----:B------:R-:W-:Y:S01]  /*105a0*/  SHFL.IDX PT, R10, R7, 0x3, 0x1c1f ;  /* 0x007c1f00070a7f89 */ /* 0x000fe200000e0000 */
[----:B------:R-:W-:Y:S01]  /*105b0*/  IMAD R8, R21, 0x80, R16 ;  /* 0x0000008015087824 */ /* 0x000fe200078e0210 */
[----:B------:R-:W-:Y:S01]  /*105c0*/  LOP3.LUT R19, R11, R12, RZ, 0x3c, !PT ;  /* 0x0000000c0b137212 */ /* 0x000fe200078e3cff */
[----:B------:R-:W-:Y:S01]  /*105d0*/  IMAD.U32 R5, RZ, RZ, UR9 ;  /* 0x00000009ff057e24 */ /* 0x000fe2000f8e00ff */
[----:B------:R-:W1:Y:S01]  /*105e0*/  SHFL.IDX PT, R15, R0, RZ, 0x1c1f ;  /* 0x001c1fff000f7589 */ /* 0x000e6200000e0000 */
[----:B------:R-:W-:Y:S01]  /*105f0*/  IMAD.U32 R4, RZ, RZ, UR8 ;  /* 0x00000008ff047e24 */ /* 0x000fe2000f8e00ff */
[----:B------:R-:W-:Y:S01]  /*10600*/  ISETP.GE.OR P3, PT, R8, R24, P0 ;  /* 0x000000180800720c */ /* 0x000fe20000766670 */
[----:B------:R-:W-:Y:S01]  /*10610*/  IMAD.U32 R5, RZ, RZ, UR5 ;  /* 0x00000005ff057e24 */ /* 0x000fe2000f8e00ff */
[----:B------:R-:W-:Y:S04]  /*10620*/  SHFL.IDX PT, R12, R7, 0x1, 0x1c1f ;  /* 0x003c1f00070c7f89 */ /* 0x000fe800000e0000 */
[----:B------:R-:W2:Y:S04]  /*10630*/  SHFL.IDX PT, R13, R0, 0x1, 0x1c1f ;  /* 0x003c1f00000d7f89 */ /* 0x000ea800000e0000 */
[----:B------:R3:W-:Y:S04]  /*10640*/  SHFL.IDX PT, R16, R7, 0x2, 0x1c1f ;  /* 0x005c1f0007107f89 */ /* 0x0007e800000e0000 */
[----:B------:R-:W4:Y:S04]  /*10650*/  SHFL.IDX PT, R17, R0, 0x2, 0x1c1f ;  /* 0x005c1f0000117f89 */ /* 0x000f2800000e0000 */
[----:B------:R2:W2:Y:S04]  /*10660*/  SHFL.IDX PT, R11, R0, 0x3, 0x1c1f ;  /* 0x007c1f00000b7f89 */ /* 0x0004a800000e0000 */
[----:B-1----:R-:W-:Y:S01]  /*10670*/  @!P3 ST.E [R14.64], R51 ;  /* 0x000000330e00b985 */ /* 0x002fe2000c10190e */
[----:B---3--:R-:W-:-:S02]  /*10680*/  IMAD R7, R9, c[0x0][0x3e4], R2 ;  /* 0x0000f90009077a24 */ /* 0x008fc400078e0202 */
[----:B------:R-:W-:Y:S01]  /*10690*/  IMAD.WIDE.U32 R2, R9, c[0x0][0x3e0], R4 ;  /* 0x0000f80009027a25 */ /* 0x000fe200078e0004 */
[----:B------:R-:W-:Y:S02]  /*106a0*/  IADD3 R5, R8, 0x40, RZ ;  /* 0x0000004008057810 */ /* 0x000fe40007ffe0ff */
[----:B------:R-:W-:Y:S02]  /*106b0*/  SHF.R.S32.HI R4, RZ, 0x1f, R18 ;  /* 0x0000001fff047819 */ /* 0x000fe40000011412 */
[-C--:B------:R-:W-:Y:S01]  /*106c0*/  ISETP.GE.OR P1, PT, R5, R24.reuse, P0 ;  /* 0x000000180500720c */ /* 0x080fe20000726670 */
[----:B------:R-:W-:Y:S01]  /*106d0*/  IMAD.U32 R5, R20, 0x20, R19 ;  /* 0x0000002014057824 */ /* 0x000fe200078e0013 */
[C---:B--2---:R-:W-:Y:S02]  /*106e0*/  IADD3 R0, R8.reuse, 0x8, RZ ;  /* 0x0000000808007810 */ /* 0x044fe40007ffe0ff */
[----:B------:R-:W-:Y:S02]  /*106f0*/  IADD3 R8, R8, 0x48, RZ ;  /* 0x0000004808087810 */ /* 0x000fe40007ffe0ff */
[-C--:B------:R-:W-:Y:S01]  /*10700*/  ISETP.GE.OR P2, PT, R0, R24.reuse, P0 ;  /* 0x000000180000720c */ /* 0x080fe20000746670 */
[----:B------:R-:W-:Y:S01]  /*10710*/  IMAD R0, R4, c[0x0][0x3d8], RZ ;  /* 0x0000f60004007a24 */ /* 0x000fe200078e02ff */
[----:B------:R-:W-:-:S02]  /*10720*/  ISETP.GE.OR P0, PT, R8, R24, P0 ;  /* 0x000000180800720c */ /* 0x000fc40000706670 */
[----:B------:R-:W-:Y:S01]  /*10730*/  IADD3 R3, R3, R7, RZ ;  /* 0x0000000703037210 */ /* 0x000fe20007ffe0ff */
[C---:B------:R-:W-:Y:S02]  /*10740*/  IMAD R4, R18.reuse, c[0x0][0x3dc], R0 ;  /* 0x0000f70012047a24 */ /* 0x040fe400078e0200 */
[----:B------:R-:W-:Y:S02]  /*10750*/  IMAD.SHL.U32 R0, R5, 0x2, RZ ;  /* 0x0000000205007824 */ /* 0x000fe400078e00ff */
[----:B------:R-:W-:-:S04]  /*10760*/  IMAD.WIDE.U32 R2, R18, c[0x0][0x3d8], R2 ;  /* 0x0000f60012027a25 */ /* 0x000fc800078e0002 */
[----:B------:R-:W-:Y:S01]  /*10770*/  @!P2 ST.E [R12.64], R52 ;  /* 0x000000340c00a985 */ /* 0x000fe2000c10190e */
[----:B------:R-:W-:-:S03]  /*10780*/  IMAD.IADD R3, R3, 0x1, R4 ;  /* 0x0000000103037824 */ /* 0x000fc600078e0204 */
[----:B----4-:R-:W-:Y:S04]  /*10790*/  @!P1 ST.E [R16.64], R53 ;  /* 0x0000003510009985 */ /* 0x010fe8000c10190e */
        /* <DEDUP_REMOVED lines=8> */
[----:B-1----:R-:W-:-:S03]  /*10820*/  IMAD R11, R21, 0x80, R46 ;  /* 0x00000080150b7824 */ /* 0x002fc600078e022e */
[----:B------:R1:W1:Y:S01]  /*10830*/  LDS.128 R28, [R0+0x4880] ;  /* 0x00488000001c7984 */ /* 0x0002620000000c00 */
[----:B------:R-:W-:-:S03]  /*10840*/  LEA.HI.X R10, R2, c[0x0][0x384], R3, 0x1, P0 ;  /* 0x0000e100020a7a11 */ /* 0x000fc600000f0c03 */
[----:B------:R1:W1:Y:S01]  /*10850*/  LDS.128 R40, [R0+0x5080] ;  /* 0x0050800000287984 */ /* 0x0002620000000c00 */
[----:B------:R-:W-:-:S03]  /*10860*/  ISETP.GE.AND P0, PT, R11, R24, PT ;  /* 0x000000180b00720c */ /* 0x000fc60003f06270 */
[----:B------:R1:W1:Y:S04]  /*10870*/  LDS.128 R64, [R0+0x5880] ;  /* 0x0058800000407984 */ /* 0x0002680000000c00 */
[----:B------:R1:W1:Y:S04]  /*10880*/  SHFL.IDX PT, R2, R25, RZ, 0x1c1f ;  /* 0x001c1fff19027589 */ /* 0x00026800000e0000 */
[----:B------:R1:W1:Y:S02]  /*10890*/  SHFL.IDX PT, R3, R10, RZ, 0x1c1f ;  /* 0x001c1fff0a037589 */ /* 0x00026400000e0000 */
        /* <DEDUP_REMOVED lines=21> */
.L_x_725:
[----:B---3--:R-:W-:Y:S05]  /*109f0*/  BSYNC B0 ;  /* 0x0000000000007941 */ /* 0x008fea0003800000 */
.L_x_724:
        /* <DEDUP_REMOVED lines=23> */
.L_x_727:
[----:B------:R-:W-:Y:S05]  /*10b70*/  BSYNC B0 ;  /* 0x0000000000007941 */ /* 0x000fea0003800000 */
.L_x_726:
        /* <DEDUP_REMOVED lines=23> */
.L_x_729:
[----:B------:R-:W-:Y:S05]  /*10cf0*/  BSYNC B0 ;  /* 0x0000000000007941 */ /* 0x000fea0003800000 */
.L_x_728:
        /* <DEDUP_REMOVED lines=24> */
.L_x_722:
[----:B------:R-:W-:Y:S02]  /*10e80*/  ULDC.64 UR4, c[0x0][0x500] ;  /* 0x0001400000047ab9 */ /* 0x000fe40000000a00 */
[----:B------:R-:W-:Y:S02]  /*10e90*/  UISETP.NE.U32.AND UP1, UPT, URZ, UR4, UPT ;  /* 0x000000043f00728c */ /* 0x000fe4000bf25070 */
[----:B------:R-:W-:Y:S02]  /*10ea0*/  UMOV UR6, 0x4 ;  /* 0x0000000400067882 */ /* 0x000fe40000000000 */
[----:B------:R-:W-:-:S03]  /*10eb0*/  UISETP.NE.AND.EX UP1, UPT, URZ, UR5, UPT, UP1 ;  /* 0x000000053f00728c */ /* 0x000fc6000bf25310 */
[----:B------:R-:W-:Y:S02]  /*10ec0*/  ULDC.64 UR4, c[0x0][0x500] ;  /* 0x0001400000047ab9 */ /* 0x000fe40000000a00 */
[----:B------:R-:W-:Y:S01]  /*10ed0*/  UIMAD.WIDE UR4, UR13, UR6, UR4 ;  /* 0x000000060d0472a5 */ /* 0x000fe2000f8e0204 */
[----:B------:R-:W-:-:S05]  /*10ee0*/  PLOP3.LUT P1, PT, PT, PT, UP1, 0x80, 0x0 ;  /* 0x000000000000781c */ /* 0x000fca0003f2f018 */
[----:B------:R-:W-:Y:S01]  /*10ef0*/  IMAD.U32 R4, RZ, RZ, UR4 ;  /* 0x00000004ff047e24 */ /* 0x000fe2000f8e00ff */
[----:B------:R-:W-:Y:S01]  /*10f00*/  MOV R5, UR5 ;  /* 0x0000000500057c02 */ /* 0x000fe20008000f00 */
[----:B------:R-:W-:-:S06]  /*10f10*/  ULDC.64 UR4, c[0x0][0x508] ;  /* 0x0001420000047ab9 */ /* 0x000fcc0000000a00 */
[----:B------:R-:W2:Y:S01]  /*10f20*/  @P1 LDG.E R0, [R4.64] ;  /* 0x0000000e04001981 */ /* 0x000ea2000c1e1900 */
[----:B------:R-:W-:Y:S01]  /*10f30*/  UISETP.NE.U32.AND UP0, UPT, URZ, UR4, UPT ;  /* 0x000000043f00728c */ /* 0x000fe2000bf05070 */
[----:B------:R-:W-:-:S03]  /*10f40*/  IMAD.MOV.U32 R9, RZ, RZ, c[0x0][0x388] ;  /* 0x0000e200ff097624 */ /* 0x000fc600078e00ff */
[----:B------:R-:W-:-:S03]  /*10f50*/  UISETP.NE.AND.EX UP0, UPT, URZ, UR5, UPT, UP0 ;  /* 0x000000053f00728c */ /* 0x000fc6000bf05300 */
[----:B------:R-:W-:-:S03]  /*10f60*/  ULDC.64 UR4, c[0x0][0x508] ;  /* 0x0001420000047ab9 */ /* 0x000fc60000000a00 */
[----:B------:R-:W-:-:S05]  /*10f70*/  PLOP3.LUT P0, PT, PT, PT, UP0, 0x80, 0x0 ;  /* 0x000000000000781c */ /* 0x000fca0003f0f008 */
[----:B------:R-:W-:-:S06]  /*10f80*/  @UP0 UIMAD.WIDE UR4, UR13, UR6, UR4 ;  /* 0x000000060d0402a5 */ /* 0x000fcc000f8e0204 */
[----:B------:R-:W-:Y:S01]  /*10f90*/  MOV R2, UR4 ;  /* 0x0000000400027c02 */ /* 0x000fe20008000f00 */
[----:B------:R-:W-:-:S05]  /*10fa0*/  IMAD.U32 R3, RZ, RZ, UR5 ;  /* 0x00000005ff037e24 */ /* 0x000fca000f8e00ff */
[----:B------:R1:W5:Y:S01]  /*10fb0*/  @P0 LDG.E R9, [R2.64] ;  /* 0x0000000e02090981 */ /* 0x000362000c1e1900 */
[----:B------:R-:W-:Y:S02]  /*10fc0*/  UMOV UR10, URZ ;  /* 0x0000003f000a7c82 */ /* 0x000fe40008000000 */
[----:B------:R-:W-:Y:S01]  /*10fd0*/  UMOV UR11, URZ ;  /* 0x0000003f000b7c82 */ /* 0x000fe20008000000 */
[----:B--2---:R-:W2:Y:S02]  /*10fe0*/  @P1 R2UR UR5, R0 ;  /* 0x00000000000513c2 */ /* 0x004ea400000e0000 */
[----:B--2---:R-:W-:Y:S02]  /*10ff0*/  @UP1 USHF.R.S32.HI UR4, URZ, 0x1f, UR5 ;  /* 0x0000001f3f041899 */ /* 0x004fe40008011405 */
[----:B------:R-:W-:-:S05]  /*11000*/  @UP1 UMOV UR10, UR5 ;  /* 0x00000005000a1c82 */ /* 0x000fca0008000000 */
[----:B------:R-:W-:Y:S01]  /*11010*/  @UP1 UMOV UR11, UR4 ;  /* 0x00000004000b1c82 */ /* 0x000fe20008000000 */
[----:B------:R-:W-:Y:S05]  /*11020*/  @P0 BRA `(.L_x_730) ;  /* 0x0000004000000947 */ /* 0x000fea0003800000 */
[----:B-1----:R-:W-:Y:S05]  /*11030*/  @!P1 BRA `(.L_x_730) ;  /* 0x0000003000009947 */ /* 0x002fea0003800000 */
[----:B------:R-:W2:Y:S04]  /*11040*/  LDG.E R0, [R4.64] ;  /* 0x0000000e04007981 */ /* 0x000ea8000c1e1900 */
[----:B------:R-:W2:Y:S02]  /*11050*/  LDG.E R2, [R4.64+0x4] ;  /* 0x0000040e04027981 */ /* 0x000ea4000c1e1900 */
[----:B--2--5:R-:W-:Y:S02]  /*11060*/  IADD3 R9, -R0, R2, RZ ;  /* 0x0000000200097210 */ /* 0x024fe40007ffe1ff */
.L_x_730:
[----:B-1----:R-:W1:Y:S01]  /*11070*/  S2R R8, SR_TID.X ;  /* 0x0000000000087919 */ /* 0x002e620000002100 */
[----:B------:R-:W-:Y:S01]  /*11080*/  USHF.R.S32.HI UR6, URZ, 0x1f, UR13 ;  /* 0x0000001f3f067899 */ /* 0x000fe2000801140d */
[----:B------:R-:W-:Y:S01]  /*11090*/  BSSY B0, `(.L_x_731) ;  /* 0x0000029000007945 */ /* 0x000fe20003800000 */
[----:B------:R-:W-:-:S02]  /*110a0*/  USEL UR13, UR13, URZ, !UP1 ;  /* 0x0000003f0d0d7287 */ /* 0x000fc4000c800000 */
[----:B------:R-:W-:Y:S01]  /*110b0*/  USEL UR6, UR6, URZ, !UP1 ;  /* 0x0000003f06067287 */ /* 0x000fe2000c800000 */
[----:B-1----:R-:W-:-:S13]  /*110c0*/  ISETP.GT.AND P0, PT, R8, 0x7f, PT ;  /* 0x0000007f0800780c */ /* 0x002fda0003f04270 */
[----:B------:R-:W-:Y:S05]  /*110d0*/  @P0 BRA `(.L_x_732) ;  /* 0x0000024000000947 */ /* 0x000fea0003800000 */
[----:B------:R-:W1:Y:S01]  /*110e0*/  S2R R3, SR_CTAID.X ;  /* 0x0000000000037919 */ /* 0x000e620000002500 */
[----:B-----5:R-:W-:Y:S01]  /*110f0*/  IMAD R0, R9, c[0x0][0x4e8], RZ ;  /* 0x00013a0009007a24 */ /* 0x020fe200078e02ff */
[----:B-1----:R-:W-:-:S04]  /*11100*/  LEA R3, R3, R8, 0x7 ;  /* 0x0000000803037211 */ /* 0x002fc800078e38ff */
[----:B------:R-:W-:-:S13]  /*11110*/  ISETP.GE.AND P0, PT, R3, R0, PT ;  /* 0x000000000300720c */ /* 0x000fda0003f06270 */
[----:B------:R-:W-:Y:S05]  /*11120*/  @P0 BRA `(.L_x_732) ;  /* 0x000001f000000947 */ /* 0x000fea0003800000 */
[----:B------:R-:W-:Y:S01]  /*11130*/  IMAD.MOV.U32 R0, RZ, RZ, c[0x0][0x4e8] ;  /* 0x00013a00ff007624 */ /* 0x000fe200078e00ff */
[----:B------:R-:W-:Y:S02]  /*11140*/  ULDC.64 UR4, c[0x0][0x490] ;  /* 0x0001240000047ab9 */ /* 0x000fe40000000a00 */
[----:B------:R-:W-:Y:S02]  /*11150*/  UIMAD UR7, UR8, UR4, URZ ;  /* 0x00000004080772a4 */ /* 0x000fe4000f8e023f */
[----:B------:R-:W-:Y:S01]  /*11160*/  ISETP.NE.AND P0, PT, R0, 0x1, PT ;  /* 0x000000010000780c */ /* 0x000fe20003f05270 */
[----:B------:R-:W-:Y:S01]  /*11170*/  UMOV UR16, UR10 ;  /* 0x0000000a00107c82 */ /* 0x000fe20008000000 */
[----:B------:R-:W-:Y:S01]  /*11180*/  IMAD.MOV.U32 R0, RZ, RZ, R3 ;  /* 0x000000ffff007224 */ /* 0x000fe200078e0003 */
[----:B------:R-:W-:Y:S02]  /*11190*/  UMOV UR17, UR11 ;  /* 0x0000000b00117c82 */ /* 0x000fe40008000000 */
[----:B------:R-:W-:-:S02]  /*111a0*/  UIMAD.WIDE.U32 UR16, UR9, UR4, UR16 ;  /* 0x00000004091072a5 */ /* 0x000fc4000f8e0010 */
[----:B------:R-:W-:-:S03]  /*111b0*/  UIMAD UR7, UR9, UR5, UR7 ;  /* 0x00000005090772a4 */ /* 0x000fc6000f8e0207 */
[----:B------:R-:W-:Y:S02]  /*111c0*/  ULDC.64 UR4, c[0x0][0x498] ;  /* 0x0001260000047ab9 */ /* 0x000fe40000000a00 */
[----:B------:R-:W-:Y:S01]  /*111d0*/  UIADD3 UR17, UR7, UR17, URZ ;  /* 0x0000001107117290 */ /* 0x000fe2000fffe03f */
[----:B------:R-:W-:Y:S01]  /*111e0*/  @P0 IMAD.HI.U32 R2, R3, c[0x0][0x4ec], RZ ;  /* 0x00013b0003020a27 */ /* 0x000fe200078e00ff */
[----:B------:R-:W-:Y:S02]  /*111f0*/  UIMAD UR7, UR6, UR4, URZ ;  /* 0x00000004060772a4 */ /* 0x000fe4000f8e023f */
[----:B------:R-:W-:Y:S02]  /*11200*/  UIMAD.WIDE.U32 UR16, UR13, UR4, UR16 ;  /* 0x000000040d1072a5 */ /* 0x000fe4000f8e0010 */
[----:B------:R-:W-:Y:S01]  /*11210*/  @P0 SHF.R.U32.HI R0, RZ, c[0x0][0x4f0], R2 ;  /* 0x00013c00ff000a19 */ /* 0x000fe20000011602 */
[----:B------:R-:W-:-:S03]  /*11220*/  UIMAD UR5, UR13, UR5, UR7 ;  /* 0x000000050d0572a4 */ /* 0x000fc6000f8e0207 */
[----:B------:R-:W-:-:S03]  /*11230*/  IADD3 R2, -R0, RZ, RZ ;  /* 0x000000ff00027210 */ /* 0x000fc60007ffe1ff */
[----:B------:R-:W-:Y:S02]  /*11240*/  IMAD.U32 R5, RZ, RZ, UR5 ;  /* 0x00000005ff057e24 */ /* 0x000fe4000f8e00ff */
[----:B------:R-:W-:Y:S01]  /*11250*/  IMAD R4, R2, c[0x0][0x4e8], R3 ;  /* 0x00013a0002047a24 */ /* 0x000fe200078e0203 */
[----:B------:R-:W-:Y:S02]  /*11260*/  SHF.R.S32.HI R3, RZ, 0x1f, R0 ;  /* 0x0000001fff037819 */ /* 0x000fe40000011400 */
[----:B------:R-:W-:Y:S02]  /*11270*/  IADD3 R2, P0, R0, UR16, RZ ;  /* 0x0000001000027c10 */ /* 0x000fe4000ff1e0ff */
[----:B------:R-:W-:Y:S02]  /*11280*/  SHF.R.S32.HI R0, RZ, 0x1f, R4 ;  /* 0x0000001fff007819 */ /* 0x000fe40000011404 */
[----:B------:R-:W-:-:S03]  /*11290*/  IADD3.X R3, R3, UR17, R5, P0, !PT ;  /* 0x0000001103037c10 */ /* 0x000fc600087fe405 */
        /* <DEDUP_REMOVED lines=8> */
.L_x_732:
[----:B------:R-:W-:Y:S05]  /*11320*/  BSYNC B0 ;  /* 0x0000000000007941 */ /* 0x000fea0003800000 */
.L_x_731:
[----:B------:R-:W2:Y:S01]  /*11330*/  S2R R11, SR_CTAID.X ;  /* 0x00000000000b7919 */ /* 0x000ea20000002500 */
[----:B-1----:R-:W-:Y:S01]  /*11340*/  SHF.R.S32.HI R0, RZ, 0x1f, R8 ;  /* 0x0000001fff007819 */ /* 0x002fe20000011408 */
[----:B------:R-:W-:Y:S01]  /*11350*/  IMAD.MOV.U32 R3, RZ, RZ, c[0x0][0x4e8] ;  /* 0x00013a00ff037624 */ /* 0x000fe200078e00ff */
[----:B------:R-:W-:Y:S01]  /*11360*/  ULDC.64 UR4, c[0x0][0x3a0] ;  /* 0x0000e80000047ab9 */ /* 0x000fe20000000a00 */
[----:B-----5:R-:W-:Y:S01]  /*11370*/  IMAD R13, R9, c[0x0][0x4e8], RZ ;  /* 0x00013a00090d7a24 */ /* 0x020fe200078e02ff */
[----:B------:R-:W-:Y:S01]  /*11380*/  LEA.HI R0, R0, R8, RZ, 0x2 ;  /* 0x0000000800007211 */ /* 0x000fe200078f10ff */
[----:B------:R-:W-:Y:S01]  /*11390*/  UIMAD UR7, UR11, UR4, URZ ;  /* 0x000000040b0772a4 */ /* 0x000fe2000f8e023f */
[----:B------:R-:W-:Y:S01]  /*113a0*/  ISETP.NE.AND P0, PT, R3, 0x1, PT ;  /* 0x000000010300780c */ /* 0x000fe20003f05270 */
[----:B------:R-:W-:Y:S01]  /*113b0*/  UIMAD.WIDE.U32 UR16, UR10, UR4, URZ ;  /* 0x000000040a1072a5 */ /* 0x000fe2000f8e003f */
[----:B------:R-:W-:Y:S01]  /*113c0*/  LOP3.LUT R2, R0, 0xfffffffc, RZ, 0xc0, !PT ;  /* 0xfffffffc00027812 */ /* 0x000fe200078ec0ff */
[----:B------:R-:W-:Y:S01]  /*113d0*/  UIMAD UR7, UR10, UR5, UR7 ;  /* 0x000000050a0772a4 */ /* 0x000fe2000f8e0207 */
[----:B------:R-:W-:Y:S01]  /*113e0*/  SHF.R.S32.HI R7, RZ, 0x2, R0 ;  /* 0x00000002ff077819 */ /* 0x000fe20000011400 */
[----:B------:R-:W-:Y:S01]  /*113f0*/  BSSY B0, `(.L_x_733) ;  /* 0x000003a000007945 */ /* 0x000fe20003800000 */
[----:B------:R-:W-:Y:S01]  /*11400*/  ULDC.64 UR4, c[0x0][0x3e8] ;  /* 0x0000fa0000047ab9 */ /* 0x000fe20000000a00 */
[----:B------:R-:W-:Y:S01]  /*11410*/  IMAD.IADD R8, R8, 0x1, -R2 ;  /* 0x0000000108087824 */ /* 0x000fe200078e0a02 */
[----:B------:R-:W-:-:S02]  /*11420*/  UIADD3 UR17, UR17, UR7, URZ ;  /* 0x0000000711117290 */ /* 0x000fc4000fffe03f */
[----:B------:R-:W-:Y:S02]  /*11430*/  UIMAD UR7, UR8, UR4, URZ ;  /* 0x00000004080772a4 */ /* 0x000fe4000f8e023f */
[----:B------:R-:W-:Y:S01]  /*11440*/  LEA R0, R8, R7, 0x5 ;  /* 0x0000000708007211 */ /* 0x000fe200078e28ff */
[----:B------:R-:W-:Y:S02]  /*11450*/  UIMAD.WIDE.U32 UR16, UR9, UR4, UR16 ;  /* 0x00000004091072a5 */ /* 0x000fe4000f8e0010 */
[----:B------:R-:W-:Y:S02]  /*11460*/  UIMAD UR7, UR9, UR5, UR7 ;  /* 0x00000005090772a4 */ /* 0x000fe4000f8e0207 */
[C---:B--2---:R-:W-:Y:S01]  /*11470*/  IMAD R0, R11.reuse, 0x80, R0 ;  /* 0x000000800b007824 */ /* 0x044fe200078e0200 */
[----:B------:R-:W-:Y:S01]  /*11480*/  ULDC.64 UR4, c[0x0][0x3f0] ;  /* 0x0000fc0000047ab9 */ /* 0x000fe20000000a00 */
[----:B------:R-:W-:Y:S01]  /*11490*/  IMAD R11, R11, 0x80, R7 ;  /* 0x000000800b0b7824 */ /* 0x000fe200078e0207 */
[----:B------:R-:W-:Y:S01]  /*114a0*/  UIMAD UR6, UR6, UR4, URZ ;  /* 0x00000004060672a4 */ /* 0x000fe2000f8e023f */
[----:B------:R-:W-:Y:S01]  /*114b0*/  @P0 IMAD.HI.U32 R2, R0, c[0x0][0x4ec], RZ ;  /* 0x00013b0000020a27 */ /* 0x000fe200078e00ff */
[----:B------:R-:W-:Y:S01]  /*114c0*/  UIADD3 UR17, UR7, UR17, URZ ;  /* 0x0000001107117290 */ /* 0x000fe2000fffe03f */
[----:B------:R-:W-:Y:S01]  /*114d0*/  MOV R4, R0 ;  /* 0x0000000000047202 */ /* 0x000fe20000000f00 */
[----:B------:R-:W-:-:S02]  /*114e0*/  UIMAD UR5, UR13, UR5, UR6 ;  /* 0x000000050d0572a4 */ /* 0x000fc4000f8e0206 */
[----:B------:R-:W-:Y:S01]  /*114f0*/  @P0 SHF.R.U32.HI R4, RZ, c[0x0][0x4f0], R2 ;  /* 0x00013c00ff040a19 */ /* 0x000fe20000011602 */
[----:B------:R-:W-:-:S03]  /*11500*/  UIMAD.WIDE.U32 UR16, UR13, UR4, UR16 ;  /* 0x000000040d1072a5 */ /* 0x000fc6000f8e0010 */
[--C-:B------:R-:W-:Y:S01]  /*11510*/  SHF.R.S32.HI R3, RZ, 0x1f, R4.reuse ;  /* 0x0000001fff037819 */ /* 0x100fe20000011404 */
[----:B------:R-:W-:Y:S01]  /*11520*/  IMAD.MOV R2, RZ, RZ, -R4 ;  /* 0x000000ffff027224 */ /* 0x000fe200078e0a04 */
[----:B------:R-:W-:-:S03]  /*11530*/  UIADD3 UR5, UR17, UR5, URZ ;  /* 0x0000000511057290 */ /* 0x000fc6000fffe03f */
[----:B------:R-:W-:Y:S01]  /*11540*/  IMAD R5, R2, c[0x0][0x4e8], R0 ;  /* 0x00013a0002057a24 */ /* 0x000fe200078e0200 */
[----:B------:R-:W-:Y:S01]  /*11550*/  MOV R2, UR16 ;  /* 0x0000001000027c02 */ /* 0x000fe20008000f00 */
[----:B------:R-:W-:Y:S02]  /*11560*/  IMAD R0, R3, c[0x0][0x3e0], RZ ;  /* 0x0000f80003007a24 */ /* 0x000fe400078e02ff */
[----:B------:R-:W-:Y:S01]  /*11570*/  IMAD.U32 R3, RZ, RZ, UR17 ;  /* 0x00000011ff037e24 */ /* 0x000fe2000f8e00ff */
[----:B------:R-:W-:Y:S01]  /*11580*/  MOV R3, UR5 ;  /* 0x0000000500037c02 */ /* 0x000fe20008000f00 */
[----:B------:R-:W-:Y:S01]  /*11590*/  IMAD R6, R4, c[0x0][0x3e4], R0 ;  /* 0x0000f90004067a24 */ /* 0x000fe200078e0200 */
[----:B------:R-:W-:-:S03]  /*115a0*/  SHF.R.S32.HI R0, RZ, 0x1f, R5 ;  /* 0x0000001fff007819 */ /* 0x000fc60000011405 */
[----:B------:R-:W-:-:S04]  /*115b0*/  IMAD.WIDE.U32 R2, R4, c[0x0][0x3e0], R2 ;  /* 0x0000f80004027a25 */ /* 0x000fc800078e0002 */
[----:B------:R-:W-:Y:S02]  /*115c0*/  IMAD R0, R0, c[0x0][0x3d8], RZ ;  /* 0x0000f60000007a24 */ /* 0x000fe400078e02ff */
[----:B------:R-:W-:Y:S02]  /*115d0*/  IMAD.IADD R3, R3, 0x1, R6 ;  /* 0x0000000103037824 */ /* 0x000fe400078e0206 */
[C---:B------:R-:W-:Y:S02]  /*115e0*/  IMAD R0, R5.reuse, c[0x0][0x3dc], R0 ;  /* 0x0000f70005007a24 */ /* 0x040fe400078e0200 */
[----:B------:R-:W-:-:S05]  /*115f0*/  IMAD.WIDE.U32 R2, R5, c[0x0][0x3d8], R2 ;  /* 0x0000f60005027a25 */ /* 0x000fca00078e0002 */
[----:B------:R-:W-:Y:S02]  /*11600*/  IADD3 R0, R3, R0, RZ ;  /* 0x0000000003007210 */ /* 0x000fe40007ffe0ff */
        /* <DEDUP_REMOVED lines=24> */
.L_x_734:
[----:B------:R-:W-:Y:S05]  /*11790*/  BSYNC B0 ;  /* 0x0000000000007941 */ /* 0x000fea0003800000 */
.L_x_733:
        /* <DEDUP_REMOVED lines=21> */
.L_x_736:
[----:B------:R-:W-:Y:S05]  /*118f0*/  BSYNC B0 ;  /* 0x0000000000007941 */ /* 0x000fea0003800000 */
.L_x_735:
        /* <DEDUP_REMOVED lines=21> */
.L_x_738:
[----:B------:R-:W-:Y:S05]  /*11a50*/  BSYNC B0 ;  /* 0x0000000000007941 */ /* 0x000fea0003800000 */
.L_x_737:
        /* <DEDUP_REMOVED lines=22> */
.L_x_739:
        /* <DEDUP_REMOVED lines=12> */
.L_x_867:


//--------------------- .text._ZN7cutlass13device_kernelIN5flash19enable_sm80_to_sm89INS1_16FlashAttnFwdSm80INS1_25CollectiveMainloopFwdSm80ILi4ELi1ELb0EN4cute5tupleIJNS5_1CILi128EEENS7_ILi64EEENS7_ILi96EEEEEELi96ENS_6half_tEfNS_4arch4Sm80ELb1ELb0ELb1ELb1ELb1ELb1ELb1ELb0EEENS1_21CollectiveEpilogueFwdINS6_IJS8_SA_S9_EEENS6_IJNS7_ILi1EEESI_SI_EEESC_SE_Li128ELb1ELb1ELb0ELb0EEENS1_19SingleTileSchedulerILb1ELb0ELb1ELi128EEEEEEEEEvNT_6ParamsE --------------------------
	.section	.text._ZN7cutlass13device_kernelIN5flash19enable_sm80_to_sm89INS1_16FlashAttnFwdSm80INS1_25CollectiveMainloopFwdSm80ILi4ELi1ELb0EN4cute5tupleIJNS5_1CILi128EEENS7_ILi64EEENS7_ILi96EEEEEELi96ENS_6half_tEfNS_4arch4Sm80ELb1ELb0ELb1ELb1ELb1ELb1ELb1ELb0EEENS1_21CollectiveEpilogueFwdINS6_IJS8_SA_S9_EEENS6_IJNS7_ILi1EEESI_SI_EEESC_SE_Li128ELb1ELb1ELb0ELb0EEENS1_19SingleTileSchedulerILb1ELb0ELb1ELi128EEEEEEEEEvNT_6ParamsE,"ax",@progbits
	.sectioninfo	@"SHI_REGISTERS=255"
	.align	128
.text._ZN7cutlass13device_kernelIN5flash19enable_sm80_to_sm89INS1_16FlashAttnFwdSm80INS1_25CollectiveMainloopFwdSm80ILi4ELi1ELb0EN4cute5tupleIJNS5_1CILi128EEENS7_ILi64EEENS7_ILi96EEEEEELi96ENS_6half_tEfNS_4arch4Sm80ELb1ELb0ELb1ELb1ELb1ELb1ELb1ELb0EEENS1_21CollectiveEpilogueFwdINS6_IJS8_SA_S9_EEENS6_IJNS7_ILi1EEESI_SI_EEESC_SE_Li128ELb1ELb1ELb0ELb0EEENS1_19SingleTileSchedulerILb1ELb0ELb1ELi128EEEEEEEEEvNT_6ParamsE:
        .type           _ZN7cutlass13device_kernelIN5flash19enable_sm80_to_sm89INS1_16FlashAttnFwdSm80INS1_25CollectiveMainloopFwdSm80ILi4ELi1ELb0EN4cute5tupleIJNS5_1CILi128EEENS7_ILi64EEENS7_ILi96EEEEEELi96ENS_6half_tEfNS_4arch4Sm80ELb1ELb0ELb1ELb1ELb1ELb1ELb1ELb0EEENS1_21CollectiveEpilogueFwdINS6_IJS8_SA_S9_EEENS6_IJNS7_ILi1EEESI_SI_EEESC_SE_Li128ELb1ELb1ELb0ELb0EEENS1_19SingleTileSchedulerILb1ELb0ELb1ELi128EEEEEEEEEvNT_6ParamsE,@function
        .size           _ZN7cutlass13device_kernelIN5flash19enable_sm80_to_sm89INS1_16FlashAttnFwdSm80INS1_25CollectiveMainloopFwdSm80ILi4ELi1ELb0EN4cute5tupleIJNS5_1CILi128EEENS7_ILi64EEENS7_ILi96EEEEEELi96ENS_6half_tEfNS_4arch4Sm80ELb1ELb0ELb1ELb1ELb1ELb1ELb1ELb0EEENS1_21CollectiveEpilogueFwdINS6_IJS8_SA_S9_EEENS6_IJNS7_ILi1EEESI_SI_EEESC_SE_Li128ELb1ELb1ELb0ELb0EEENS1_19SingleTileSchedulerILb1ELb0ELb1ELi128EEEEEEEEEvNT_6ParamsE,(.L_x_868 - _ZN7cutlass13device_kernelIN5flash19enable_sm80_to_sm89INS1_16FlashAttnFwdSm80INS1_25CollectiveMainloopFwdSm80ILi4ELi1ELb0EN4cute5tupleIJNS5_1CILi128EEENS7_ILi64EEENS7_ILi96EEEEEELi96ENS_6half_tEfNS_4arch4Sm80ELb1ELb0ELb1ELb1ELb1ELb1ELb1ELb0EEENS1_21CollectiveEpilogueFwdINS6_IJS8_SA_S9_EEENS6_IJNS7_ILi1EEESI_SI_EEESC_SE_Li128ELb1ELb1ELb0ELb0EEENS1_19SingleTileSchedulerILb1ELb0ELb1ELi128EEEEEEEEEvNT_6ParamsE)
        .other          _ZN7cutlass13device_kernelIN5flash19enable_sm80_to_sm89INS1_16FlashAttnFwdSm80INS1_25CollectiveMainloopFwdSm80ILi4ELi1ELb0EN4cute5tupleIJNS5_1CILi128EEENS7_ILi64EEENS7_ILi96EEEEEELi96ENS_6half_tEfNS_4arch4Sm80ELb1ELb0ELb1ELb1ELb1ELb1ELb1ELb0EEENS1_21CollectiveEpilogueFwdINS6_IJS8_SA_S9_EEENS6_IJNS7_ILi1EEESI_SI_EEESC_SE_Li128ELb1ELb1ELb0ELb0EEENS1_19SingleTileSchedulerILb1ELb0ELb1ELi128EEEEEEEEEvNT_6ParamsE,@"STO_CUDA_ENTRY STV_DEFAULT"
_ZN7cutlass13device_kernelIN5flash19enable_sm80_to_sm89INS1_16FlashAttnFwdSm80INS1_25CollectiveMainloopFwdSm80ILi4ELi1ELb0EN4cute5tupleIJNS5_1CILi128EEENS7_ILi64EEENS7_ILi96EEEEEELi96ENS_6half_tEfNS_4arch4Sm80ELb1ELb0ELb1ELb1ELb1ELb1ELb1ELb0EEENS1_21CollectiveEpilogueFwdINS6_IJS8_SA_S9_EEENS6_IJNS7_ILi1EEESI_SI_EEESC_SE_Li128ELb1ELb1ELb0ELb0EEENS1_19SingleTileSchedulerILb1ELb0ELb1ELi128EEEEEEEEEvNT_6ParamsE:
        /* <DEDUP_REMOVED lines=21> */
.L_x_741:
        /* <DEDUP_REMOVED lines=13> */
.L_x_743:
[----:B------:R-:W-:Y:S02]  /*0220*/  ULDC UR5, c[0x0][0x54c] ;  /* 0x0001530000057ab9 */ /* 0x000fe40000000800 */
.L_x_742:
[----:B------:R-:W-:Y:S02]  /*0230*/  ULDC UR4, c[0x0][0x548] ;  /* 0x0001520000047ab9 */ /* 0x000fe40000000800 */
[----:B------:R-:W-:-:S02]  /*0240*/  USHF.L.U32 UR12, UR12, 0x7, URZ ;  /* 0x000000070c0c7899 */ /* 0x000fc4000800063f */
[----:B------:R-:W-:-:S04]  /*0250*/  UIMAD UR4, UR5, UR4, URZ ;  /* 0x00000004050472a4 */ /* 0x000fc8000f8e023f */
[----:B------:R-:W-:-:S04]  /*0260*/  UISETP.GE.AND UP0, UPT, UR12, UR4, UPT ;  /* 0x000000040c00728c */ /* 0x000fc8000bf06270 */
[----:B------:R-:W-:Y:S01]  /*0270*/  USEL UR18, UR18, 0xffffffff, !UP0 ;  /* 0xffffffff12127887 */ /* 0x000fe2000c000000 */
[----:B------:R-:W-:Y:S05]  /*0280*/  BRA `(.L_x_744) ;  /* 0x000001b000007947 */ /* 0x000fea0003800000 */
.L_x_740:
        /* <DEDUP_REMOVED lines=8> */
.L_x_745:
        /* <DEDUP_REMOVED lines=13> */
.L_x_747:
[----:B------:R-:W-:Y:S02]  /*03e0*/  ULDC UR5, c[0x0][0x54c] ;  /* 0x0001530000057ab9 */ /* 0x000fe40000000800 */
.L_x_746:
[----:B------:R-:W-:Y:S02]  /*03f0*/  ULDC UR4, c[0x0][0x548] ;  /* 0x0001520000047ab9 */ /* 0x000fe40000000800 */
[----:B------:R-:W-:-:S02]  /*0400*/  USHF.L.U32 UR12, UR12, 0x7, URZ ;  /* 0x000000070c0c7899 */ /* 0x000fc4000800063f */
[----:B------:R-:W-:-:S04]  /*0410*/  UIMAD UR4, UR5, UR4, URZ ;  /* 0x00000004050472a4 */ /* 0x000fc8000f8e023f */
[----:B------:R-:W-:-:S04]  /*0420*/  UISETP.GE.AND UP0, UPT, UR12, UR4, UPT ;  /* 0x000000040c00728c */ /* 0x000fc8000bf06270 */
[----:B------:R-:W-:-:S06]  /*0430*/  USEL UR18, UR18, 0xffffffff, !UP0 ;  /* 0xffffffff12127887 */ /* 0x000fcc000c000000 */
.L_x_744:
[----:B------:R-:W-:-:S13]  /*0440*/  ISETP.LE.AND P0, PT, RZ, UR18, PT ;  /* 0x00000012ff007c0c */ /* 0x000fda000bf03270 */
[----:B------:R-:W-:Y:S05]  /*0450*/  @!P0 EXIT ;  /* 0x000000000000894d */ /* 0x000fea0003800000 */
[----:B------:R-:W-:Y:S01]  /*0460*/  ULDC.64 UR4, c[0x0][0x360] ;  /* 0x0000d80000047ab9 */ /* 0x000fe20000000a00 */
[----:B------:R-:W-:Y:S01]  /*0470*/  ISETP.NE.U32.AND P3, PT, RZ, c[0x0][0x348], PT ;  /* 0x0000d200ff007a0c */ /* 0x000fe20003f65070 */
[----:B------:R-:W-:Y:S02]  /*0480*/  UISETP.NE.U32.AND UP0, UPT, URZ, UR4, UPT ;  /* 0x000000043f00728c */ /* 0x000fe4000bf05070 */
[----:B------:R-:W-:Y:S01]  /*0490*/  ULDC.64 UR6, c[0x0][0x370] ;  /* 0x0000dc0000067ab9 */ /* 0x000fe20000000a00 */
[----:B------:R-:W-:Y:S01]  /*04a0*/  ISETP.NE.AND.EX P3, PT, RZ, c[0x0][0x34c], PT, P3 ;  /* 0x0000d300ff007a0c */ /* 0x000fe20003f65330 */
[----:B------:R-:W-:Y:S02]  /*04b0*/  UISETP.NE.AND.EX UP0, UPT, URZ, UR5, UPT, UP0 ;  /* 0x000000053f00728c */ /* 0x000fe4000bf05300 */
[----:B------:R-:W-:Y:S02]  /*04c0*/  UISETP.NE.U32.AND UP1, UPT, URZ, UR6, UPT ;  /* 0x000000063f00728c */ /* 0x000fe4000bf25070 */
[----:B------:R-:W-:-:S02]  /*04d0*/  ULDC.64 UR4, c[0x0][0x360] ;  /* 0x0000d80000047ab9 */ /* 0x000fc40000000a00 */
[----:B------:R-:W-:Y:S01]  /*04e0*/  UISETP.NE.AND.EX UP1, UPT, URZ, UR7, UPT, UP1 ;  /* 0x000000073f00728c */ /* 0x000fe2000bf25310 */
[----:B------:R-:W-:Y:S01]  /*04f0*/  PLOP3.LUT P1, PT, PT, PT, UP0, 0x80, 0x0 ;  /* 0x000000000000781c */ /* 0x000fe20003f2f008 */
[----:B------:R-:W-:Y:S02]  /*0500*/  ULDC.64 UR8, c[0x0][0x370] ;  /* 0x0000dc0000087ab9 */ /* 0x000fe40000000a00 */
[----:B------:R-:W-:Y:S02]  /*0510*/  ULDC.64 UR6, c[0x0][0x348] ;  /* 0x0000d20000067ab9 */ /* 0x000fe40000000a00 */
[----:B------:R-:W-:Y:S01]  /*0520*/  @UP0 UIMAD.WIDE UR4, UR18, UR19, UR4 ;  /* 0x00000013120402a5 */ /* 0x000fe2000f8e0204 */
[----:B------:R-:W-:Y:S01]  /*0530*/  PLOP3.LUT P2, PT, PT, PT, UP1, 0x80, 0x0 ;  /* 0x000000000000781c */ /* 0x000fe20003f4f018 */
[----:B------:R-:W-:Y:S01]  /*0540*/  UIMAD.WIDE UR6, UR18, UR19, UR6 ;  /* 0x00000013120672a5 */ /* 0x000fe2000f8e0206 */
[----:B------:R-:W-:Y:S02]  /*0550*/  ISETP.NE.U32.AND P4, PT, RZ, c[0x0][0x350], PT ;  /* 0x0000d400ff007a0c */ /* 0x000fe40003f85070 */
[----:B------:R-:W-:Y:S01]  /*0560*/  @UP1 UIMAD.WIDE UR8, UR18, UR19, UR8 ;  /* 0x00000013120812a5 */ /* 0x000fe2000f8e0208 */
[----:B------:R-:W-:Y:S01]  /*0570*/  IMAD.U32 R2, RZ, RZ, UR4 ;  /* 0x00000004ff027e24 */ /* 0x000fe2000f8e00ff */
[----:B------:R-:W-:Y:S01]  /*0580*/  MOV R3, UR5 ;  /* 0x0000000500037c02 */ /* 0x000fe20008000f00 */
[----:B------:R-:W-:Y:S01]  /*0590*/  ULDC.64 UR4, c[0x0][0x358] ;  /* 0x0000d60000047ab9 */ /* 0x000fe20000000a00 */
[----:B------:R-:W-:Y:S01]  /*05a0*/  IMAD.U32 R8, RZ, RZ, UR6 ;  /* 0x00000006ff087e24 */ /* 0x000fe2000f8e00ff */
[----:B------:R-:W-:Y:S01]  /*05b0*/  UISETP.NE.U32.AND UP3, UPT, URZ, UR4, UPT ;  /* 0x000000043f00728c */ /* 0x000fe2000bf65070 */
[----:B------:R-:W-:Y:S01]  /*05c0*/  IMAD.U32 R9, RZ, RZ, UR7 ;  /* 0x00000007ff097e24 */ /* 0x000fe2000f8e00ff */
[----:B------:R-:W-:Y:S01]  /*05d0*/  ISETP.NE.AND.EX P4, PT, RZ, c[0x0][0x354], PT, P4 ;  /* 0x0000d500ff007a0c */ /* 0x000fe20003f85340 */
[----:B------:R-:W-:Y:S01]  /*05e0*/  IMAD.U32 R4, RZ, RZ, UR8 ;  /* 0x00000008ff047e24 */ /* 0x000fe2000f8e00ff */
[----:B------:R-:W-:Y:S01]  /*05f0*/  UISETP.NE.AND.EX UP3, UPT, URZ, UR5, UPT, UP3 ;  /* 0x000000053f00728c */ /* 0x000fe2000bf65330 */
[----:B------:R-:W-:Y:S01]  /*0600*/  IMAD.U32 R5, RZ, RZ, UR9 ;  /* 0x00000009ff057e24 */ /* 0x000fe2000f8e00ff */
[----:B------:R-:W-:Y:S01]  /*0610*/  ULDC.64 UR6, c[0x0][0x350] ;  /* 0x0000d40000067ab9 */ /* 0x000fe20000000a00 */
[----:B------:R1:W2:Y:S01]  /*0620*/  @P1 LDG.E R0, [R2.64] ;  /* 0x0000001402001981 */ /* 0x0002a2000c1e1900 */
[----:B------:R-:W-:-:S02]  /*0630*/  ULDC.64 UR4, c[0x0][0x358] ;  /* 0x0000d60000047ab9 */ /* 0x000fc40000000a00 */
[----:B------:R-:W-:Y:S01]  /*0640*/  PLOP3.LUT P0, PT, PT, PT, UP3, 0x80, 0x0 ;  /* 0x000000000000781c */ /* 0x000fe20003f0f038 */
[----:B------:R-:W-:Y:S01]  /*0650*/  UIMAD.WIDE UR6, UR18, UR19, UR6 ;  /* 0x00000013120672a5 */ /* 0x000fe2000f8e0206 */
[----:B------:R3:W4:Y:S01]  /*0660*/  @P2 LDG.E R7, [R4.64] ;  /* 0x0000001404072981 */ /* 0x000722000c1e1900 */
[----:B------:R-:W-:Y:S01]  /*0670*/  UIMAD.WIDE UR4, UR18, UR19, UR4 ;  /* 0x00000013120472a5 */ /* 0x000fe2000f8e0204 */
[----:B------:R-:W-:Y:S01]  /*0680*/  MOV R29, RZ ;  /* 0x000000ff001d7202 */ /* 0x000fe20000000f00 */
[----:B------:R-:W-:Y:S01]  /*0690*/  IMAD.MOV.U32 R10, RZ, RZ, RZ ;  /* 0x000000ffff0a7224 */ /* 0x000fe200078e00ff */
[----:B------:R-:W4:Y:S03]  /*06a0*/  @P3 LDG.E R6, [R8.64] ;  /* 0x0000001408063981 */ /* 0x000f26000c1e1900 */
[----:B-1----:R-:W-:Y:S01]  /*06b0*/  IMAD.U32 R2, RZ, RZ, UR4 ;  /* 0x00000004ff027e24 */ /* 0x002fe2000f8e00ff */
[----:B------:R-:W-:Y:S01]  /*06c0*/  MOV R3, UR5 ;  /* 0x0000000500037c02 */ /* 0x000fe20008000f00 */
[----:B---3--:R-:W-:Y:S01]  /*06d0*/  IMAD.U32 R4, RZ, RZ, UR6 ;  /* 0x00000006ff047e24 */ /* 0x008fe2000f8e00ff */
[----:B------:R-:W-:-:S03]  /*06e0*/  MOV R5, UR7 ;  /* 0x0000000700057c02 */ /* 0x000fc60008000f00 */
[----:B------:R1:W5:Y:S04]  /*06f0*/  @P0 LDG.E R10, [R2.64] ;  /* 0x00000014020a0981 */ /* 0x000368000c1e1900 */
[----:B------:R1:W5:Y:S01]  /*0700*/  @P4 LDG.E R29, [R4.64] ;  /* 0x00000014041d4981 */ /* 0x000362000c1e1900 */
[----:B------:R-:W3:Y:S01]  /*0710*/  S2UR UR11, SR_CTAID.Y ;  /* 0x00000000000b79c3 */ /* 0x000ee20000002600 */
[----:B------:R-:W-:Y:S02]  /*0720*/  UMOV UR13, URZ ;  /* 0x0000003f000d7c82 */ /* 0x000fe40008000000 */
[----:B------:R-:W-:Y:S02]  /*0730*/  ULDC UR17, c[0x0][0x168] ;  /* 0x00005a0000117ab9 */ /* 0x000fe40000000800 */
[----:B------:R-:W-:-:S02]  /*0740*/  UMOV UR14, URZ ;  /* 0x0000003f000e7c82 */ /* 0x000fc40008000000 */
[----:B------:R-:W-:Y:S02]  /*0750*/  ULDC UR4, c[0x0][0x2ac] ;  /* 0x0000ab0000047ab9 */ /* 0x000fe40000000800 */
[----:B------:R-:W-:Y:S02]  /*0760*/  ULDC UR16, c[0x0][0x1d0] ;  /* 0x0000740000107ab9 */ /* 0x000fe40000000800 */
[----:B------:R-:W-:Y:S02]  /*0770*/  UIMAD UR16, UR4, UR16, URZ ;  /* 0x00000010041072a4 */ /* 0x000fe4000f8e023f */
[----:B------:R-:W-:Y:S02]  /*0780*/  ULDC UR15, c[0x0][0x228] ;  /* 0x00008a00000f7ab9 */ /* 0x000fe40000000800 */
[----:B---3--:R-:W-:Y:S01]  /*0790*/  USHF.R.S32.HI UR10, URZ, 0x1f, UR11 ;  /* 0x0000001f3f0a7899 */ /* 0x008fe2000801140b */
[----:B--2---:R1:W2:Y:S08]  /*07a0*/  @P1 R2UR UR17, R0 ;  /* 0x00000000001113c2 */ /* 0x0042b000000e0000 */
[----:B----4-:R1:W3:Y:S08]  /*07b0*/  @P2 R2UR UR13, R7 ;  /* 0x00000000070d23c2 */ /* 0x0102f000000e0000 */
[----:B------:R1:W4:Y:S01]  /*07c0*/  @P3 R2UR UR14, R6 ;  /* 0x00000000060e33c2 */ /* 0x00032200000e0000 */
[----:B------:R-:W-:Y:S05]  /*07d0*/  @P1 BRA `(.L_x_748) ;  /* 0x0000006000001947 */ /* 0x000fea0003800000 */
[----:B------:R-:W-:Y:S05]  /*07e0*/  @!P3 BRA `(.L_x_748) ;  /* 0x000000500000b947 */ /* 0x000fea0003800000 */
[----:B-1--4-:R-:W4:Y:S04]  /*07f0*/  LDG.E R6, [R8.64] ;  /* 0x0000001408067981 */ /* 0x012f28000c1e1900 */
[----:B---3--:R-:W3:Y:S01]  /*0800*/  LDG.E R0, [R8.64+0x4] ;  /* 0x0000041408007981 */ /* 0x008ee2000c1e1900 */
[----:B--2-4-:R-:W1:Y:S08]  /*0810*/  R2UR UR17, R6 ;  /* 0x00000000061173c2 */ /* 0x014e7000000e0000 */
[----:B---3--:R-:W1:Y:S02]  /*0820*/  R2UR UR4, R0 ;  /* 0x00000000000473c2 */ /* 0x008e6400000e0000 */
[----:B-1----:R-:W-:-:S06]  /*0830*/  UIADD3 UR17, -UR17, UR4, URZ ;  /* 0x0000000411117290 */ /* 0x002fcc000fffe13f */
.L_x_748:
[----:B------:R-:W-:-:S04]  /*0840*/  ISETP.NE.U32.AND P1, PT, RZ, c[0x0][0x368], PT ;  /* 0x0000da00ff007a0c */ /* 0x000fc80003f25070 */
[----:B------:R-:W-:-:S13]  /*0850*/  ISETP.NE.AND.EX P1, PT, RZ, c[0x0][0x36c], PT, P1 ;  /* 0x0000db00ff007a0c */ /* 0x000fda0003f25310 */
[----:B------:R-:W-:Y:S05]  /*0860*/  @!P1 BRA `(.L_x_749) ;  /* 0x0000007000009947 */ /* 0x000fea0003800000 */
[----:B------:R-:W-:Y:S02]  /*0870*/  ULDC.64 UR4, c[0x0][0x368] ;  /* 0x0000da0000047ab9 */ /* 0x000fe40000000a00 */
[----:B------:R-:W-:-:S06]  /*0880*/  UIMAD.WIDE UR4, UR18, UR19, UR4 ;  /* 0x00000013120472a5 */ /* 0x000fcc000f8e0204 */
[----:B-1----:R-:W-:Y:S02]  /*0890*/  MOV R4, UR4 ;  /* 0x0000000400047c02 */ /* 0x002fe40008000f00 */
[----:B------:R-:W-:-:S05]  /*08a0*/  MOV R5, UR5 ;  /* 0x0000000500057c02 */ /* 0x000fca0008000f00 */
[----:B----4-:R-:W4:Y:S02]  /*08b0*/  LDG.E R0, [R4.64] ;  /* 0x0000001404007981 */ /* 0x010f24000c1e1900 */
[----:B----4-:R1:W4:Y:S02]  /*08c0*/  R2UR UR16, R0 ;  /* 0x00000000001073c2 */ /* 0x01032400000e0000 */
[----:B-1--4-:R-:W-:Y:S05]  /*08d0*/  BRA `(.L_x_750) ;  /* 0x0000006000007947 */ /* 0x012fea0003800000 */
.L_x_749:
[----:B------:R-:W-:Y:S05]  /*08e0*/  @!P4 BRA `(.L_x_750) ;  /* 0x000000500000c947 */ /* 0x000fea0003800000 */
[----:B-1--4-:R1:W4:Y:S04]  /*08f0*/  LDG.E R0, [R4.64] ;  /* 0x0000001404007981 */ /* 0x012328000c1e1900 */
[----:B-1-3--:R-:W3:Y:S01]  /*0900*/  LDG.E R4, [R4.64+0x4] ;  /* 0x0000041404047981 */ /* 0x00aee2000c1e1900 */
[----:B----4-:R-:W1:Y:S08]  /*0910*/  R2UR UR16, R0 ;  /* 0x00000000001073c2 */ /* 0x010e7000000e0000 */
[----:B---3--:R-:W1:Y:S02]  /*0920*/  R2UR UR4, R4 ;  /* 0x00000000040473c2 */ /* 0x008e6400000e0000 */
[----:B-1----:R-:W-:-:S06]  /*0930*/  UIADD3 UR16, -UR16, UR4, URZ ;  /* 0x0000000410107290 */ /* 0x002fcc000fffe13f */
.L_x_750:
[----:B-1--4-:R1:W4:Y:S01]  /*0940*/  @P0 LDG.E R0, [R2.64] ;  /* 0x0000001402000981 */ /* 0x012322000c1e1900 */
[----:B------:R-:W-:-:S03]  /*0950*/  ULDC.64 UR4, c[0x0][0x378] ;  /* 0x0000de0000047ab9 */ /* 0x000fc60000000a00 */
[----:B-1-3--:R-:W3:Y:S01]  /*0960*/  @P0 LDG.E R2, [R2.64+0x4] ;  /* 0x0000041402020981 */ /* 0x00aee2000c1e1900 */
[----:B------:R-:W-:Y:S01]  /*0970*/  UISETP.NE.U32.AND UP0, UPT, URZ, UR4, UPT ;  /* 0x000000043f00728c */ /* 0x000fe2000bf05070 */
[----:B------:R-:W-:-:S03]  /*0980*/  IMAD.U32 R147, RZ, RZ, UR16 ;  /* 0x00000010ff937e24 */ /* 0x000fc6000f8e00ff */
[----:B------:R-:W-:-:S03]  /*0990*/  UISETP.NE.AND.EX UP0, UPT, URZ, UR5, UPT, UP0 ;  /* 0x000000053f00728c */ /* 0x000fc6000bf05300 */
[----:B------:R-:W-:-:S03]  /*09a0*/  ULDC.64 UR4, c[0x0][0x378] ;  /* 0x0000de0000047ab9 */ /* 0x000fc60000000a00 */
[----:B------:R-:W-:-:S05]  /*09b0*/  PLOP3.LUT P1, PT, PT, PT, UP0, 0x80, 0x0 ;  /* 0x000000000000781c */ /* 0x000fca0003f2f008 */
[----:B------:R-:W-:-:S06]  /*09c0*/  @UP0 UIMAD.WIDE UR4, UR18, UR19, UR4 ;  /* 0x00000013120402a5 */ /* 0x000fcc000f8e0204 */
[----:B------:R-:W-:Y:S01]  /*09d0*/  MOV R4, UR4 ;  /* 0x0000000400047c02 */ /* 0x000fe20008000f00 */
[----:B------:R-:W-:-:S05]  /*09e0*/  IMAD.U32 R5, RZ, RZ, UR5 ;  /* 0x00000005ff057e24 */ /* 0x000fca000f8e00ff */
[----:B------:R1:W5:Y:S01]  /*09f0*/  @P1 LDG.E R147, [R4.64] ;  /* 0x0000001404931981 */ /* 0x000362000c1e1900 */
[----:B------:R-:W-:Y:S02]  /*0a00*/  ULDC UR6, c[0x0][0x2c4] ;  /* 0x0000b10000067ab9 */ /* 0x000fe40000000800 */
[----:B------:R-:W-:Y:S02]  /*0a10*/  UISETP.NE.AND UP2, UPT, UR6, 0x1, UPT ;  /* 0x000000010600788c */ /* 0x000fe4000bf45270 */
[----:B------:R-:W-:-:S09]  /*0a20*/  UIADD3 UR6, -UR13, UR16, URZ ;  /* 0x000000100d067290 */ /* 0x000fd2000fffe13f */
[----:B------:R-:W-:Y:S01]  /*0a30*/  @UP2 UIADD3 UR22, UR12, 0x7f, URZ ;  /* 0x0000007f0c162890 */ /* 0x000fe2000fffe03f */
[----:B----4-:R-:W4:Y:S08]  /*0a40*/  @P0 R2UR UR4, R0 ;  /* 0x00000000000403c2 */ /* 0x010f3000000e0000 */
[----:B---3--:R-:W4:Y:S02]  /*0a50*/  @P0 R2UR UR5, R2 ;  /* 0x00000000020503c2 */ /* 0x008f2400000e0000 */
[----:B----4-:R-:W-:-:S03]  /*0a60*/  @UP3 UIADD3 UR15, -UR4, UR5, URZ ;  /* 0x00000005040f3290 */ /* 0x010fc6000fffe13f */
[----:B------:R-:W-:Y:S02]  /*0a70*/  ULDC.64 UR4, c[0x0][0x2c8] ;  /* 0x0000b20000047ab9 */ /* 0x000fe40000000a00 */
[----:B------:R-:W-:Y:S02]  /*0a80*/  UIMAD.WIDE.U32 UR22, UR22, UR4, URZ ;  /* 0x00000004161672a5 */ /* 0x000fe4000f8e003f */
[----:B------:R-:W-:Y:S02]  /*0a90*/  UIADD3 UR9, UR6, UR15, URZ ;  /* 0x0000000f06097290 */ /* 0x000fe4000fffe03f */
[----:B------:R-:W-:Y:S02]  /*0aa0*/  UIADD3 UR4, UR12, 0x7f, URZ ;  /* 0x0000007f0c047890 */ /* 0x000fe4000fffe03f */
[----:B--2---:R-:W-:Y:S02]  /*0ab0*/  UIADD3 UR7, UR9, 0x40, -UR17 ;  /* 0x0000004009077890 */ /* 0x004fe4000fffe811 */
[----:B------:R-:W-:-:S02]  /*0ac0*/  @UP2 USHF.R.U32.HI UR4, URZ, UR5, UR23 ;  /* 0x000000053f042299 */ /* 0x000fc40008011617 */
[----:B------:R-:W-:Y:S02]  /*0ad0*/  UIADD3 UR22, UR9, 0x3f, URZ ;  /* 0x0000003f09167890 */ /* 0x000fe4000fffe03f */
[----:B------:R-:W-:Y:S02]  /*0ae0*/  UIADD3 UR5, UR7, UR4, URZ ;  /* 0x0000000407057290 */ /* 0x000fe4000fffe03f */
[----:B------:R-:W-:Y:S02]  /*0af0*/  USHF.R.S32.HI UR8, URZ, 0x1f, UR22 ;  /* 0x0000001f3f087899 */ /* 0x000fe40008011416 */
[----:B------:R-:W-:Y:S02]  /*0b00*/  USHF.R.S32.HI UR4, URZ, 0x1f, UR5 ;  /* 0x0000001f3f047899 */ /* 0x000fe40008011405 */
[----:B------:R-:W-:Y:S02]  /*0b10*/  ULEA.HI UR8, UR8, UR22, URZ, 0x6 ;  /* 0x0000001608087291 */ /* 0x000fe4000f8f303f */
[----:B------:R-:W-:-:S02]  /*0b20*/  ULEA.HI UR4, UR4, UR5, URZ, 0x6 ;  /* 0x0000000504047291 */ /* 0x000fc4000f8f303f */
[----:B------:R-:W-:Y:S02]  /*0b30*/  USHF.R.S32.HI UR8, URZ, 0x6, UR8 ;  /* 0x000000063f087899 */ /* 0x000fe40008011408 */
[----:B------:R-:W-:-:S04]  /*0b40*/  USHF.R.S32.HI UR4, URZ, 0x6, UR4 ;  /* 0x000000063f047899 */ /* 0x000fc80008011404 */
[----:B------:R-:W-:-:S04]  /*0b50*/  UISETP.LT.AND UP0, UPT, UR8, UR4, UPT ;  /* 0x000000040800728c */ /* 0x000fc8000bf01270 */
[----:B------:R-:W-:Y:S02]  /*0b60*/  USEL UR5, UR8, UR4, UP0 ;  /* 0x0000000408057287 */ /* 0x000fe40008000000 */
[----:B------:R-:W-:Y:S02]  /*0b70*/  UIADD3 UR4, -UR6, URZ, URZ ;  /* 0x0000003f06047290 */ /* 0x000fe4000fffe13f */
[----:B------:R-:W-:Y:S02]  /*0b80*/  ULEA UR6, UR5, -UR6, 0x6 ;  /* 0x8000000605067291 */ /* 0x000fe4000f8e303f */
[----:B------:R-:W-:Y:S02]  /*0b90*/  UISETP.LT.AND UP1, UPT, URZ, UR4, UPT ;  /* 0x000000043f00728c */ /* 0x000fe4000bf21270 */
[----:B------:R-:W-:Y:S02]  /*0ba0*/  UISETP.LT.AND UP0, UPT, UR6, UR15, UPT ;  /* 0x0000000f0600728c */ /* 0x000fe4000bf01270 */
[----:B------:R-:W-:-:S02]  /*0bb0*/  USEL UR4, URZ, UR4, !UP1 ;  /* 0x000000043f047287 */ /* 0x000fc4000c800000 */
[----:B------:R-:W-:Y:S02]  /*0bc0*/  USEL UR5, UR6, UR15, UP0 ;  /* 0x0000000f06057287 */ /* 0x000fe40008000000 */
[----:B------:R-:W-:Y:S02]  /*0bd0*/  USHF.R.U32.HI UR6, URZ, 0x6, UR4 ;  /* 0x000000063f067899 */ /* 0x000fe40008011604 */
[----:B------:R-:W-:-:S05]  /*0be0*/  UISETP.GT.AND UP0, UPT, UR5, UR4, UPT ;  /* 0x000000040500728c */ /* 0x000fca000bf04270 */
[----:B------:R-:W-:-:S06]  /*0bf0*/  UMOV UR22, UR6 ;  /* 0x0000000600167c82 */ /* 0x000fcc0008000000 */
[----:B------:R-:W-:-:S04]  /*0c00*/  @UP0 UIADD3 UR5, UR5, 0x3f, URZ ;  /* 0x0000003f05050890 */ /* 0x000fc8000fffe03f */
[----:B------:R-:W-:-:S04]  /*0c10*/  @UP0 USHF.R.S32.HI UR4, URZ, 0x1f, UR5 ;  /* 0x0000001f3f040899 */ /* 0x000fc80008011405 */
[----:B------:R-:W-:-:S04]  /*0c20*/  @UP0 ULEA.HI UR4, UR4, UR5, URZ, 0x6 ;  /* 0x0000000504040291 */ /* 0x000fc8000f8f303f */
[----:B------:R-:W-:-:S04]  /*0c30*/  @UP0 USHF.R.S32.HI UR22, URZ, 0x6, UR4 ;  /* 0x000000063f160899 */ /* 0x000fc80008011404 */
[----:B------:R-:W-:-:S06]  /*0c40*/  UISETP.GT.AND UP0, UPT, UR22, UR6, UPT ;  /* 0x000000061600728c */ /* 0x000fcc000bf04270 */
[----:B------:R-:W-:-:S13]  /*0c50*/  PLOP3.LUT P0, PT, PT, PT, UP0, 0x80, 0x0 ;  /* 0x000000000000781c */ /* 0x000fda0003f0f008 */
[----:B------:R-:W-:Y:S05]  /*0c60*/  @!P0 BRA `(.L_x_751) ;  /* 0x000056e000008947 */ /* 0x000fea0003800000 */
[----:B-1----:R-:W-:Y:S02]  /*0c70*/  ULDC.64 UR4, c[0x0][0x340] ;  /* 0x0000d00000047ab9 */ /* 0x002fe40000000a00 */
        /* <DEDUP_REMOVED lines=8> */
[----:B------:R-:W-:Y:S01]  /*0d00*/  UIADD3 UR19, UR22, -0x1, URZ ;  /* 0xffffffff16137890 */ /* 0x000fe2000fffe03f */
[-C--:B------:R-:W-:Y:S01]  /*0d10*/  LEA.HI R12, R159, R159.reuse, RZ, 0x1 ;  /* 0x0000009f9f0c7211 */ /* 0x080fe200078f08ff */
[----:B------:R-:W-:Y:S01]  /*0d20*/  ULDC.64 UR4, c[0x0][0x240] ;  /* 0x0000900000047ab9 */ /* 0x000fe20000000a00 */
[-C--:B------:R-:W-:Y:S01]  /*0d30*/  LEA.HI R5, R8, R159.reuse, RZ, 0x2 ;  /* 0x0000009f08057211 */ /* 0x080fe200078f10ff */
[----:B------:R1:W2:Y:S01]  /*0d40*/  @P2 LDG.E R27, [R2.64] ;  /* 0x00000014021b2981 */ /* 0x0002a2000c1e1900 */
[----:B------:R-:W-:Y:S01]  /*0d50*/  SHF.R.S32.HI R91, RZ, 0x1, R12 ;  /* 0x00000001ff5b7819 */ /* 0x000fe2000001140c */
[----:B------:R-:W-:Y:S01]  /*0d60*/  IMAD.U32 R7, RZ, RZ, UR19 ;  /* 0x00000013ff077e24 */ /* 0x000fe2000f8e00ff */
[--C-:B------:R-:W-:Y:S01]  /*0d70*/  SHF.R.S32.HI R6, RZ, 0x2, R5.reuse ;  /* 0x00000002ff067819 */ /* 0x100fe20000011405 */
[----:B------:R-:W-:Y:S01]  /*0d80*/  UIMAD UR4, UR10, UR4, URZ ;  /* 0x000000040a0472a4 */ /* 0x000fe2000f8e023f */
[----:B------:R-:W-:Y:S01]  /*0d90*/  SHF.R.S32.HI R0, RZ, 0x1f, R5 ;  /* 0x0000001fff007819 */ /* 0x000fe20000011405 */
[----:B------:R-:W-:Y:S01]  /*0da0*/  USHF.R.S32.HI UR22, URZ, 0x1f, UR18 ;  /* 0x0000001f3f167899 */ /* 0x000fe20008011412 */
[----:B------:R-:W-:Y:S01]  /*0db0*/  IADD3 R143, -R6, UR15, RZ ;  /* 0x0000000f068f7c10 */ /* 0x000fe2000fffe1ff */
[----:B------:R-:W-:Y:S01]  /*0dc0*/  UIMAD UR25, UR11, UR5, UR4 ;  /* 0x000000050b1972a4 */ /* 0x000fe2000f8e0204 */
[----:B------:R-:W-:Y:S01]  /*0dd0*/  LEA.HI R0, R0, R6, RZ, 0x2 ;  /* 0x0000000600007211 */ /* 0x000fe200078f10ff */
[----:B------:R-:W-:Y:S01]  /*0de0*/  USEL UR24, UR18, URZ, !UP3 ;  /* 0x0000003f12187287 */ /* 0x000fe2000d800000 */
[----:B-----5:R-:W-:Y:S01]  /*0df0*/  SHF.R.S32.HI R4, RZ, 0x1f, R10 ;  /* 0x0000001fff047819 */ /* 0x020fe2000001140a */
[----:B------:R-:W-:Y:S01]  /*0e00*/  USEL UR23, UR22, URZ, !UP3 ;  /* 0x0000003f16177287 */ /* 0x000fe2000d800000 */
[C---:B------:R-:W-:Y:S01]  /*0e10*/  IADD3 R108, P0, R6.reuse, R10, RZ ;  /* 0x0000000a066c7210 */ /* 0x040fe20007f1e0ff */
[----:B------:R-:W-:Y:S01]  /*0e20*/  ULDC.64 UR4, c[0x0][0x248] ;  /* 0x0000920000047ab9 */ /* 0x000fe20000000a00 */
[----:B------:R-:W-:Y:S01]  /*0e30*/  IMAD.U32 R10, RZ, RZ, UR11 ;  /* 0x0000000bff0a7e24 */ /* 0x000fe2000f8e00ff */
[----:B------:R-:W-:Y:S01]  /*0e40*/  UIMAD UR4, UR23, UR4, URZ ;  /* 0x00000004170472a4 */ /* 0x000fe2000f8e023f */
[----:B------:R-:W-:Y:S01]  /*0e50*/  LEA.HI.X.SX32 R109, R6, R4, 0x1, P0 ;  /* 0x00000004066d7211 */ /* 0x000fe200000f0eff */
[----:B------:R-:W-:Y:S01]  /*0e60*/  IMAD.MOV.U32 R28, RZ, RZ, c[0x0][0x238] ;  /* 0x00008e00ff1c7624 */ /* 0x000fe200078e00ff */
[C---:B------:R-:W-:Y:S01]  /*0e70*/  LOP3.LUT R4, R5.reuse, 0x1ffffffc, RZ, 0xc0, !PT ;  /* 0x1ffffffc05047812 */ /* 0x040fe200078ec0ff */
[----:B------:R-:W-:Y:S01]  /*0e80*/  IMAD.MOV.U32 R149, RZ, RZ, 0x6 ;  /* 0x00000006ff957424 */ /* 0x000fe200078e00ff */
[----:B------:R-:W-:Y:S01]  /*0e90*/  UIMAD UR4, UR24, UR5, UR4 ;  /* 0x00000005180472a4 */ /* 0x000fe2000f8e0204 */
[----:B------:R-:W-:Y:S01]  /*0ea0*/  IMAD.U32 R14, RZ, RZ, UR24 ;  /* 0x00000018ff0e7e24 */ /* 0x000fe2000f8e00ff */
[----:B------:R-:W-:Y:S01]  /*0eb0*/  USHF.R.S32.HI UR5, URZ, 0x1f, UR19 ;  /* 0x0000001f3f057899 */ /* 0x000fe20008011413 */
[----:B------:R-:W-:Y:S01]  /*0ec0*/  IMAD.SHL.U32 R152, R28, 0x40, RZ ;  /* 0x000000401c987824 */ /* 0x000fe200078e00ff */
[----:B-1----:R-:W-:Y:S01]  /*0ed0*/  LEA.HI R2, R5, R6, RZ, 0x1 ;  /* 0x0000000605027211 */ /* 0x002fe200078f08ff */
[----:B------:R-:W-:Y:S01]  /*0ee0*/  IMAD.MOV.U32 R150, RZ, RZ, 0x5 ;  /* 0x00000005ff967424 */ /* 0x000fe200078e00ff */
[----:B------:R-:W-:Y:S01]  /*0ef0*/  LEA.HI R5, R8, R159, RZ, 0x3 ;  /* 0x0000009f08057211 */ /* 0x000fe200078f18ff */
[----:B------:R-:W-:Y:S01]  /*0f00*/  IMAD.SHL.U32 R155, R28, 0x20, RZ ;  /* 0x000000201c9b7824 */ /* 0x000fe200078e00ff */
[----:B------:R-:W-:Y:S01]  /*0f10*/  LOP3.LUT R3, R2, 0x7fffffe, RZ, 0xc0, !PT ;  /* 0x07fffffe02037812 */ /* 0x000fe200078ec0ff */
[----:B------:R-:W-:Y:S01]  /*0f20*/  IMAD.MOV.U32 R153, RZ, RZ, c[0x0][0x280] ;  /* 0x0000a000ff997624 */ /* 0x000fe200078e00ff */
[----:B------:R-:W-:Y:S01]  /*0f30*/  LOP3.LUT R2, R0, 0xfffffffc, RZ, 0xc0, !PT ;  /* 0xfffffffc00027812 */ /* 0x000fe200078ec0ff */
[----:B------:R-:W-:Y:S01]  /*0f40*/  IMAD R0, R7, -0x40, R143 ;  /* 0xffffffc007007824 */ /* 0x000fe200078e028f */
[----:B------:R-:W-:Y:S01]  /*0f50*/  SHF.R.S32.HI R5, RZ, 0x3, R5 ;  /* 0x00000003ff057819 */ /* 0x000fe20000011405 */
[----:B------:R-:W-:Y:S01]  /*0f60*/  IMAD.IADD R9, R6, 0x1, -R3 ;  /* 0x0000000106097824 */ /* 0x000fe200078e0a03 */
[----:B------:R-:W-:Y:S01]  /*0f70*/  LEA.HI R3, R12, R91, RZ, 0x1 ;  /* 0x0000005b0c037211 */ /* 0x000fe200078f08ff */
[----:B------:R-:W-:Y:S01]  /*0f80*/  IMAD.IADD R26, R6, 0x1, -R2 ;  /* 0x00000001061a7824 */ /* 0x000fe200078e0a02 */
[-C--:B------:R-:W-:Y:S01]  /*0f90*/  LEA.HI R2, R8, R159.reuse, RZ, 0x4 ;  /* 0x0000009f08027211 */ /* 0x080fe200078f20ff */
[----:B------:R-:W-:Y:S01]  /*0fa0*/  IMAD.MOV.U32 R154, RZ, RZ, c[0x0][0x290] ;  /* 0x0000a400ff9a7624 */ /* 0x000fe200078e00ff */
[C---:B------:R-:W-:Y:S01]  /*0fb0*/  ISETP.GE.AND P1, PT, R0.reuse, 0x1, PT ;  /* 0x000000010000780c */ /* 0x040fe20003f26270 */
[----:B------:R-:W-:Y:S01]  /*0fc0*/  IMAD.MOV.U32 R157, RZ, RZ, c[0x0][0x2b8] ;  /* 0x0000ae00ff9d7624 */ /* 0x000fe200078e00ff */
[----:B------:R-:W-:Y:S01]  /*0fd0*/  ISETP.GT.AND P0, PT, R0, 0x20, PT ;  /* 0x000000200000780c */ /* 0x000fe20003f04270 */
[----:B------:R-:W-:Y:S01]  /*0fe0*/  IMAD.SHL.U32 R0, R2, 0x10, RZ ;  /* 0x0000001002007824 */ /* 0x000fe200078e00ff */
[----:B------:R-:W-:Y:S01]  /*0ff0*/  LOP3.LUT R2, R3, 0x7fffffe, RZ, 0xc0, !PT ;  /* 0x07fffffe03027812 */ /* 0x000fe200078ec0ff */
[----:B------:R-:W-:Y:S01]  /*1000*/  IMAD.MOV.U32 R156, RZ, RZ, c[0x0][0x27c] ;  /* 0x00009f00ff9c7624 */ /* 0x000fe200078e00ff */
[----:B------:R-:W-:Y:S01]  /*1010*/  LEA.HI R6, R8, R159, RZ, 0x5 ;  /* 0x0000009f08067211 */ /* 0x000fe200078f28ff */
[----:B------:R-:W-:Y:S01]  /*1020*/  IMAD.MOV.U32 R146, RZ, RZ, c[0x0][0x27c] ;  /* 0x00009f00ff927624 */ /* 0x000fe200078e00ff */
[----:B------:R-:W-:Y:S01]  /*1030*/  LOP3.LUT R3, R0, 0xffffff00, RZ, 0xc0, !PT ;  /* 0xffffff0000037812 */ /* 0x000fe200078ec0ff */
[----:B------:R-:W-:Y:S01]  /*1040*/  IMAD.IADD R0, R91, 0x1, -R2 ;  /* 0x000000015b007824 */ /* 0x000fe200078e0a02 */
[CC--:B------:R-:W-:Y:S01]  /*1050*/  SHF.L.U64.HI R151, R28.reuse, R149.reuse, c[0x0][0x23c] ;  /* 0x00008f001c977619 */ /* 0x0c0fe20000010295 */
[----:B------:R-:W-:Y:S01]  /*1060*/  IMAD.IADD R2, R159, 0x1, -R4 ;  /* 0x000000019f027824 */ /* 0x000fe200078e0a04 */
[----:B------:R-:W-:Y:S01]  /*1070*/  SHF.L.U64.HI R150, R28, R150, c[0x0][0x23c] ;  /* 0x00008f001c967619 */ /* 0x000fe20000010296 */
[----:B------:R-:W-:Y:S01]  /*1080*/  IMAD.SHL.U32 R4, R6, 0x8, RZ ;  /* 0x0000000806047824 */ /* 0x000fe200078e00ff */
[-C--:B------:R-:W-:Y:S01]  /*1090*/  SHF.L.U64.HI R148, R153, R149.reuse, c[0x0][0x284] ;  /* 0x0000a10099947619 */ /* 0x080fe20000010295 */
[----:B------:R-:W-:Y:S01]  /*10a0*/  IMAD R104, R0, 0x20, R3 ;  /* 0x0000002000687824 */ /* 0x000fe200078e0203 */
[----:B------:R-:W-:Y:S01]  /*10b0*/  SHF.L.U64.HI R149, R154, R149, c[0x0][0x294] ;  /* 0x0000a5009a957619 */ /* 0x000fe20000010295 */
[----:B------:R-:W-:Y:S01]  /*10c0*/  IMAD.SHL.U32 R2, R2, 0x8, RZ ;  /* 0x0000000802027824 */ /* 0x000fe200078e00ff */
[----:B------:R-:W-:Y:S01]  /*10d0*/  LOP3.LUT R0, R4, 0xffffff00, RZ, 0xc0, !PT ;  /* 0xffffff0004007812 */ /* 0x000fe200078ec0ff */
[----:B------:R-:W-:Y:S01]  /*10e0*/  IMAD.SHL.U32 R4, R5, 0x40, RZ ;  /* 0x0000004005047824 */ /* 0x000fe200078e00ff */
[----:B------:R-:W-:Y:S01]  /*10f0*/  IADD3 R140, R29, UR16, RZ ;  /* 0x000000101d8c7c10 */ /* 0x000fe2000fffe0ff */
[----:B------:R-:W-:Y:S01]  /*1100*/  IMAD R6, R109, c[0x0][0x238], RZ ;  /* 0x00008e006d067a24 */ /* 0x000fe200078e02ff */
[----:B------:R-:W-:Y:S01]  /*1110*/  SHF.R.S32.HI R3, RZ, 0x1f, R2 ;  /* 0x0000001fff037819 */ /* 0x000fe20000011402 */
[----:B------:R-:W-:Y:S01]  /*1120*/  IMAD R9, R9, 0x20, R0 ;  /* 0x0000002009097824 */ /* 0x000fe200078e0200 */
[----:B------:R-:W-:Y:S01]  /*1130*/  LOP3.LUT R0, R4, 0xc0, RZ, 0xc0, !PT ;  /* 0x000000c004007812 */ /* 0x000fe200078ec0ff */
[----:B------:R-:W-:Y:S01]  /*1140*/  IMAD R6, R108, c[0x0][0x23c], R6 ;  /* 0x00008f006c067a24 */ /* 0x000fe200078e0206 */
[----:B------:R-:W-:Y:S01]  /*1150*/  ISETP.GE.AND P4, PT, R2, c[0x0][0x1d4], PT ;  /* 0x0000750002007a0c */ /* 0x000fe20003f86270 */
[----:B------:R-:W-:Y:S01]  /*1160*/  IMAD.WIDE.U32 R4, R108, c[0x0][0x238], R2 ;  /* 0x00008e006c047a25 */ /* 0x000fe200078e0002 */
[----:B------:R-:W-:-:S02]  /*1170*/  LOP3.LUT R8, R0, 0x18, R2, 0xf8, !PT ;  /* 0x0000001800087812 */ /* 0x000fc400078ef802 */
[----:B------:R-:W-:Y:S01]  /*1180*/  SHF.R.U32.HI R7, RZ, 0x3, R0 ;  /* 0x00000003ff077819 */ /* 0x000fe20000011600 */
[----:B------:R-:W-:Y:S01]  /*1190*/  IMAD.IADD R5, R5, 0x1, R6 ;  /* 0x0000000105057824 */ /* 0x000fe200078e0206 */
[----:B------:R-:W-:Y:S01]  /*11a0*/  IADD3 R0, R2, 0x20, RZ ;  /* 0x0000002002007810 */ /* 0x000fe20007ffe0ff */
[----:B------:R-:W-:Y:S01]  /*11b0*/  IMAD.U32 R6, RZ, RZ, UR11 ;  /* 0x0000000bff067e24 */ /* 0x000fe2000f8e00ff */
[----:B------:R-:W-:Y:S01]  /*11c0*/  LOP3.LUT R7, R8, R7, RZ, 0x3c, !PT ;  /* 0x0000000708077212 */ /* 0x000fe200078e3cff */
[----:B------:R-:W-:Y:S01]  /*11d0*/  IMAD.WIDE.U32 R10, R10, c[0x0][0x260], R2 ;  /* 0x000098000a0a7a25 */ /* 0x000fe200078e0002 */
[----:B------:R-:W-:Y:S02]  /*11e0*/  ISETP.GE.AND P6, PT, R0, c[0x0][0x1d4], PT ;  /* 0x0000750000007a0c */ /* 0x000fe40003fc6270 */
[----:B------:R-:W-:Y:S01]  /*11f0*/  IADD3 R0, R2, 0x40, RZ ;  /* 0x0000004002007810 */ /* 0x000fe20007ffe0ff */
[----:B------:R-:W-:Y:S01]  /*1200*/  IMAD.WIDE.U32 R4, R6, c[0x0][0x240], R4 ;  /* 0x0000900006047a25 */ /* 0x000fe200078e0004 */
[----:B------:R-:W-:-:S02]  /*1210*/  SHF.R.S32.HI R2, RZ, 0x1f, R91 ;  /* 0x0000001fff027819 */ /* 0x000fc4000001145b */
[----:B------:R-:W-:Y:S01]  /*1220*/  ISETP.GE.AND P5, PT, R0, c[0x0][0x1d4], PT ;  /* 0x0000750000007a0c */ /* 0x000fe20003fa6270 */
[----:B------:R-:W-:Y:S01]  /*1230*/  IMAD.IADD R79, R9, 0x1, R7 ;  /* 0x00000001094f7824 */ /* 0x000fe200078e0207 */
[----:B------:R-:W-:Y:S01]  /*1240*/  LOP3.LUT R0, R12, 0xfffffffe, RZ, 0xc0, !PT ;  /* 0xfffffffe0c007812 */ /* 0x000fe200078ec0ff */
[----:B------:R-:W-:Y:S01]  /*1250*/  IMAD R12, R151, UR19, RZ ;  /* 0x00000013970c7c24 */ /* 0x000fe2000f8e02ff */
[----:B------:R-:W-:Y:S01]  /*1260*/  IADD3 R5, R5, UR25, RZ ;  /* 0x0000001905057c10 */ /* 0x000fe2000fffe0ff */
[----:B------:R-:W-:Y:S01]  /*1270*/  IMAD.SHL.U32 R79, R79, 0x2, RZ ;  /* 0x000000024f4f7824 */ /* 0x000fe200078e00ff */
[----:B------:R-:W-:Y:S01]  /*1280*/  P2R R111, PR, RZ, 0x10 ;  /* 0x00000010ff6f7803 */ /* 0x000fe20000000000 */
[----:B------:R-:W-:Y:S02]  /*1290*/  IMAD.IADD R15, R159, 0x1, -R0 ;  /* 0x000000019f0f7824 */ /* 0x000fe400078e0a00 */
[----:B------:R-:W-:-:S04]  /*12a0*/  IMAD.WIDE.U32 R114, R14, c[0x0][0x248], R4 ;  /* 0x000092000e727a25 */ /* 0x000fc800078e0004 */
[----:B------:R-:W-:Y:S01]  /*12b0*/  IMAD.SHL.U32 R32, R15, 0x4, RZ ;  /* 0x000000040f207824 */ /* 0x000fe200078e00ff */
[----:B------:R-:W-:Y:S01]  /*12c0*/  IADD3 R113, R115, UR4, RZ ;  /* 0x0000000473717c10 */ /* 0x000fe2000fffe0ff */
[C---:B------:R-:W-:Y:S02]  /*12d0*/  IMAD R0, R2.reuse, c[0x0][0x280], RZ ;  /* 0x0000a00002007a24 */ /* 0x040fe400078e02ff */
[----:B------:R-:W-:Y:S01]  /*12e0*/  IMAD R2, R2, c[0x0][0x290], RZ ;  /* 0x0000a40002027a24 */ /* 0x000fe200078e02ff */
[----:B------:R-:W-:Y:S01]  /*12f0*/  SHF.R.S32.HI R33, RZ, 0x1f, R32 ;  /* 0x0000001fff217819 */ /* 0x000fe20000011420 */
[----:B------:R-:W-:Y:S01]  /*1300*/  IMAD.MOV.U32 R112, RZ, RZ, R114 ;  /* 0x000000ffff707224 */ /* 0x000fe200078e0072 */
[C---:B------:R-:W-:Y:S01]  /*1310*/  IADD3 R36, R32.reuse, 0x10, RZ ;  /* 0x0000001020247810 */ /* 0x040fe20007ffe0ff */
[----:B------:R-:W-:Y:S01]  /*1320*/  IMAD R13, R91, c[0x0][0x284], R0 ;  /* 0x0000a1005b0d7a24 */ /* 0x000fe200078e0200 */
[C---:B------:R-:W-:Y:S01]  /*1330*/  IADD3 R35, R32.reuse, 0x20, RZ ;  /* 0x0000002020237810 */ /* 0x040fe20007ffe0ff */
[----:B------:R-:W-:Y:S01]  /*1340*/  IMAD.SHL.U32 R24, R15, 0x8, RZ ;  /* 0x000000080f187824 */ /* 0x000fe200078e00ff */
[C---:B------:R-:W-:Y:S01]  /*1350*/  IADD3 R39, R32.reuse, 0x28, RZ ;  /* 0x0000002820277810 */ /* 0x040fe20007ffe0ff */
[C---:B------:R-:W-:Y:S01]  /*1360*/  IMAD R0, R91.reuse, c[0x0][0x294], R2 ;  /* 0x0000a5005b007a24 */ /* 0x040fe200078e0202 */
[----:B------:R-:W-:Y:S01]  /*1370*/  IADD3 R38, R32, 0x8, RZ ;  /* 0x0000000820267810 */ /* 0x000fe20007ffe0ff */
[----:B------:R-:W-:Y:S01]  /*1380*/  IMAD.WIDE.U32 R2, R91, c[0x0][0x290], R32 ;  /* 0x0000a4005b027a25 */ /* 0x000fe200078e0020 */
[----:B------:R-:W-:-:S02]  /*1390*/  SHF.R.S32.HI R25, RZ, 0x1f, R24 ;  /* 0x0000001fff197819 */ /* 0x000fc40000011418 */
[----:B------:R-:W-:Y:S01]  /*13a0*/  IADD3 R94, R24, 0x30, RZ ;  /* 0x00000030185e7810 */ /* 0x000fe20007ffe0ff */
[C---:B------:R-:W-:Y:S01]  /*13b0*/  IMAD R12, R152.reuse, UR5, R12 ;  /* 0x00000005980c7c24 */ /* 0x040fe2000f8e020c */
[----:B------:R-:W-:Y:S01]  /*13c0*/  ULDC.64 UR4, c[0x0][0x260] ;  /* 0x0000980000047ab9 */ /* 0x000fe20000000a00 */
[----:B------:R-:W-:Y:S01]  /*13d0*/  IMAD.WIDE.U32 R4, R152, UR19, R112 ;  /* 0x0000001398047c25 */ /* 0x000fe2000f8e0070 */
[----:B------:R-:W-:Y:S01]  /*13e0*/  UIMAD UR4, UR10, UR4, URZ ;  /* 0x000000040a0472a4 */ /* 0x000fe2000f8e023f */
[C---:B------:R-:W-:Y:S02]  /*13f0*/  IADD3 R93, R24.reuse, 0x40, RZ ;  /* 0x00000040185d7810 */ /* 0x040fe40007ffe0ff */
[----:B------:R-:W-:Y:S01]  /*1400*/  IMAD.WIDE.U32 R6, R91, c[0x0][0x280], R32 ;  /* 0x0000a0005b067a25 */ /* 0x000fe200078e0020 */
[----:B------:R-:W-:Y:S01]  /*1410*/  UIMAD UR4, UR11, UR5, UR4 ;  /* 0x000000050b0472a4 */ /* 0x000fe2000f8e0204 */
[----:B------:R-:W-:Y:S02]  /*1420*/  IADD3 R92, R24, 0x50, RZ ;  /* 0x00000050185c7810 */ /* 0x000fe40007ffe0ff */
[----:B------:R-:W-:Y:S01]  /*1430*/  IMAD.MOV.U32 R20, RZ, RZ, R2 ;  /* 0x000000ffff147224 */ /* 0x000fe200078e0002 */
[C---:B------:R-:W-:Y:S01]  /*1440*/  @P1 LEA R2, P3, R4.reuse, c[0x0][0x220], 0x1 ;  /* 0x0000880004021a11 */ /* 0x040fe200078608ff */
[----:B------:R-:W-:Y:S01]  /*1450*/  IMAD.IADD R12, R5, 0x1, R12 ;  /* 0x00000001050c7824 */ /* 0x000fe200078e020c */
[----:B------:R-:W-:Y:S01]  /*1460*/  IADD3 R5, R11, UR4, RZ ;  /* 0x000000040b057c10 */ /* 0x000fe2000fffe0ff */
[----:B------:R-:W-:Y:S01]  /*1470*/  IMAD.IADD R23, R7, 0x1, R13 ;  /* 0x0000000107177824 */ /* 0x000fe200078e020d */
[----:B------:R-:W-:Y:S01]  /*1480*/  ULDC.64 UR4, c[0x0][0x1e8] ;  /* 0x00007a0000047ab9 */ /* 0x000fe20000000a00 */
[----:B------:R-:W-:Y:S01]  /*1490*/  IMAD.IADD R21, R3, 0x1, R0 ;  /* 0x0000000103157824 */ /* 0x000fe200078e0200 */
[----:B------:R-:W-:Y:S01]  /*14a0*/  @P1 LEA.HI.X R3, R4, c[0x0][0x224], R12, 0x1, P3 ;  /* 0x0000890004031a11 */ /* 0x000fe200018f0c0c */
[----:B------:R-:W-:Y:S01]  /*14b0*/  IMAD.MOV.U32 R22, RZ, RZ, R6 ;  /* 0x000000ffff167224 */ /* 0x000fe200078e0006 */
[----:B------:R-:W-:Y:S01]  /*14c0*/  ISETP.GE.AND P3, PT, R24, c[0x0][0x27c], PT ;  /* 0x00009f0018007a0c */ /* 0x000fe20003f66270 */
[----:B------:R-:W-:Y:S01]  /*14d0*/  IMAD.WIDE.U32 R6, R91, c[0x0][0x290], R24 ;  /* 0x0000a4005b067a25 */ /* 0x000fe200078e0018 */
[----:B------:R-:W-:Y:S01]  /*14e0*/  UIMAD UR25, UR10, UR4, URZ ;  /* 0x000000040a1972a4 */ /* 0x000fe2000f8e023f */
[----:B------:R-:W-:Y:S01]  /*14f0*/  @!PT LDS RZ, [RZ] ;  /* 0x00000000fffff984 */ /* 0x000fe20000000800 */
[----:B------:R-:W-:Y:S01]  /*1500*/  @!PT LDS RZ, [RZ] ;  /* 0x00000000fffff984 */ /* 0x000fe20000000800 */
[----:B------:R-:W-:Y:S01]  /*1510*/  @!PT LDS RZ, [RZ] ;  /* 0x00000000fffff984 */ /* 0x000fe20000000800 */
[----:B------:R1:W-:Y:S01]  /*1520*/  @P1 LDGSTS.E.BYPASS.LTC128B.128 [R79+0x3100], [R2.64], !P4 ;  /* 0x03100000024f1fae */ /* 0x0003e2000e101d54 */
[----:B------:R-:W-:Y:S01]  /*1530*/  P2R R144, PR, RZ, 0x8 ;  /* 0x00000008ff907803 */ /* 0x000fe20000000000 */
[----:B------:R-:W-:Y:S01]  /*1540*/  IMAD.IADD R17, R0, 0x1, R7 ;  /* 0x0000000100117824 */ /* 0x000fe200078e0207 */
[----:B------:R-:W-:Y:S01]  /*1550*/  SEL R0, RZ, c[0x0][0x27c], !P3 ;  /* 0x00009f00ff007a07 */ /* 0x000fe20005800000 */
[----:B------:R-:W-:Y:S01]  /*1560*/  IMAD.MOV.U32 R16, RZ, RZ, R6 ;  /* 0x000000ffff107224 */ /* 0x000fe200078e0006 */
[----:B------:R1:W-:Y:S01]  /*1570*/  @P1 LDGSTS.E.BYPASS.LTC128B.128 [R79+0x4100], [R2.64+0x40], !P6 ;  /* 0x04100040024f1fae */ /* 0x0003e2000f101d54 */
[----:B------:R-:W-:Y:S01]  /*1580*/  IMAD.IADD R28, R32, 0x1, R36 ;  /* 0x00000001201c7824 */ /* 0x000fe200078e0224 */
[----:B------:R-:W-:Y:S01]  /*1590*/  UIMAD.WIDE.U32 UR28, UR11, UR4, URZ ;  /* 0x000000040b1c72a5 */ /* 0x000fe2000f8e003f */
[----:B------:R-:W-:Y:S01]  /*15a0*/  IMAD.IADD R6, R24, 0x1, R0 ;  /* 0x0000000118067824 */ /* 0x000fe200078e0200 */
[----:B------:R1:W-:Y:S01]  /*15b0*/  @P1 LDGSTS.E.BYPASS.LTC128B.128 [R79+0x5100], [R2.64+0x80], !P5 ;  /* 0x05100080024f1fae */ /* 0x0003e2000e901d54 */
[----:B------:R-:W-:Y:S01]  /*15c0*/  @P0 IADD3 R0, P1, R155, R4, RZ ;  /* 0x000000049b000210 */ /* 0x000fe20007f3e0ff */
[----:B------:R-:W-:Y:S01]  /*15d0*/  IMAD.MOV.U32 R4, RZ, RZ, R10 ;  /* 0x000000ffff047224 */ /* 0x000fe200078e000a */
[----:B------:R-:W-:Y:S01]  /*15e0*/  ISETP.GE.AND P3, PT, R28, c[0x0][0x27c], PT ;  /* 0x00009f001c007a0c */ /* 0x000fe20003f66270 */
[----:B------:R-:W-:Y:S01]  /*15f0*/  IMAD.WIDE.U32 R8, R91, c[0x0][0x280], R24 ;  /* 0x0000a0005b087a25 */ /* 0x000fe200078e0018 */
[----:B------:R-:W-:Y:S01]  /*1600*/  SHF.R.S32.HI R7, RZ, 0x1f, R6 ;  /* 0x0000001fff077819 */ /* 0x000fe20000011406 */
[----:B------:R-:W-:Y:S01]  /*1610*/  UIMAD UR25, UR11, UR5, UR25 ;  /* 0x000000050b1972a4 */ /* 0x000fe2000f8e0219 */
[----:B------:R-:W-:Y:S01]  /*1620*/  P2R R142, PR, RZ, 0x8 ;  /* 0x00000008ff8e7803 */ /* 0x000fe20000000000 */
[----:B------:R-:W-:Y:S01]  /*1630*/  IMAD.WIDE.U32 R106, R14, c[0x0][0x268], R4 ;  /* 0x00009a000e6a7a25 */ /* 0x000fe200078e0004 */
[CC--:B------:R-:W-:Y:S01]  /*1640*/  LEA.HI R11, R7.reuse, R6.reuse, RZ, 0x3 ;  /* 0x00000006070b7211 */ /* 0x0c0fe200078f18ff */
[----:B------:R-:W-:Y:S01]  /*1650*/  ULDC.64 UR4, c[0x0][0x210] ;  /* 0x0000840000047ab9 */ /* 0x000fe20000000a00 */
[----:B------:R-:W-:Y:S01]  /*1660*/  LEA.HI R6, R7, R6, RZ, 0x5 ;  /* 0x0000000607067211 */ /* 0x000fe200078f28ff */
[----:B------:R-:W-:Y:S01]  /*1670*/  IMAD.IADD R19, R13, 0x1, R9 ;  /* 0x000000010d137824 */ /* 0x000fe200078e0209 */
[----:B------:R-:W-:Y:S01]  /*1680*/  UIMAD UR27, UR10, UR4, URZ ;  /* 0x000000040a1b72a4 */ /* 0x000fe2000f8e023f */
[----:B------:R-:W-:Y:S01]  /*1690*/  IMAD.MOV.U32 R18, RZ, RZ, R8 ;  /* 0x000000ffff127224 */ /* 0x000fe200078e0008 */
[----:B------:R-:W-:Y:S01]  /*16a0*/  UIMAD.WIDE.U32 UR30, UR11, UR4, URZ ;  /* 0x000000040b1e72a5 */ /* 0x000fe2000f8e003f */
[C---:B------:R-:W-:Y:S01]  /*16b0*/  IMAD.WIDE.U32 R122, R147.reuse, c[0x0][0x280], R22 ;  /* 0x0000a000937a7a25 */ /* 0x040fe200078e0016 */
[----:B------:R-:W-:Y:S01]  /*16c0*/  UIMAD UR27, UR11, UR5, UR27 ;  /* 0x000000050b1b72a4 */ /* 0x000fe2000f8e021b */
[----:B------:R-:W-:Y:S01]  /*16d0*/  SHF.R.S32.HI R8, RZ, 0x1f, R28 ;  /* 0x0000001fff087819 */ /* 0x000fe2000001141c */
[----:B------:R-:W-:Y:S01]  /*16e0*/  UIADD3 UR25, UR29, UR25, URZ ;  /* 0x000000191d197290 */ /* 0x000fe2000fffe03f */
[C---:B------:R-:W-:Y:S01]  /*16f0*/  IMAD.WIDE.U32 R120, R147.reuse, c[0x0][0x290], R20 ;  /* 0x0000a40093787a25 */ /* 0x040fe200078e0014 */
[----:B------:R-:W-:Y:S01]  /*1700*/  ULDC.64 UR4, c[0x0][0x268] ;  /* 0x00009a0000047ab9 */ /* 0x000fe20000000a00 */
[----:B------:R-:W-:Y:S01]  /*1710*/  LEA.HI R8, R8, R28, RZ, 0x3 ;  /* 0x0000001c08087211 */ /* 0x000fe200078f18ff */
[----:B------:R-:W-:Y:S01]  /*1720*/  UIMAD UR4, UR23, UR4, URZ ;  /* 0x00000004170472a4 */ /* 0x000fe2000f8e023f */
[C---:B------:R-:W-:Y:S01]  /*1730*/  IMAD.WIDE.U32 R118, R147.reuse, c[0x0][0x280], R18 ;  /* 0x0000a00093767a25 */ /* 0x040fe200078e0012 */
[----:B------:R-:W-:Y:S01]  /*1740*/  IADD3 R37, R32, 0x18, RZ ;  /* 0x0000001820257810 */ /* 0x000fe20007ffe0ff */
[----:B------:R-:W-:Y:S01]  /*1750*/  UIADD3 UR27, UR31, UR27, URZ ;  /* 0x0000001b1f1b7290 */ /* 0x000fe2000fffe03f */
[----:B------:R-:W-:Y:S01]  /*1760*/  LOP3.LUT R87, R8, 0xfffffff8, RZ, 0xc0, !PT ;  /* 0xfffffff808577812 */ /* 0x000fe200078ec0ff */
[----:B-1----:R-:W-:Y:S01]  /*1770*/  @P0 IMAD.X R3, R150, 0x1, R12, P1 ;  /* 0x0000000196030824 */ /* 0x002fe200008e060c */
[----:B------:R-:W-:Y:S01]  /*1780*/  @P0 LEA R2, P1, R0, c[0x0][0x220], 0x1 ;  /* 0x0000880000020a11 */ /* 0x000fe200078208ff */
[----:B------:R-:W-:Y:S01]  /*1790*/  IMAD.WIDE.U32 R116, R147, c[0x0][0x290], R16 ;  /* 0x0000a40093747a25 */ /* 0x000fe200078e0010 */
[----:B------:R-:W-:Y:S01]  /*17a0*/  UIMAD UR24, UR24, UR5, UR4 ;  /* 0x00000005181872a4 */ /* 0x000fe2000f8e0204 */
[----:B------:R-:W-:-:S02]  /*17b0*/  SHF.R.S32.HI R139, RZ, 0x3, R11 ;  /* 0x00000003ff8b7819 */ /* 0x000fc4000001140b */
[----:B------:R-:W-:Y:S01]  /*17c0*/  @P0 LEA.HI.X R3, R0, c[0x0][0x224], R3, 0x1, P1 ;  /* 0x0000890000030a11 */ /* 0x000fe200008f0c03 */
[----:B------:R-:W-:Y:S01]  /*17d0*/  ULDC.64 UR4, c[0x0][0x2b0] ;  /* 0x0000ac0000047ab9 */ /* 0x000fe20000000a00 */
[----:B------:R-:W-:Y:S01]  /*17e0*/  SEL R0, RZ, c[0x0][0x27c], !P3 ;  /* 0x00009f00ff007a07 */ /* 0x000fe20005800000 */
[----:B------:R-:W-:Y:S01]  /*17f0*/  IMAD.SHL.U32 R153, R153, 0x40, RZ ;  /* 0x0000004099997824 */ /* 0x000fe200078e00ff */
[----:B------:R-:W-:Y:S01]  /*1800*/  SHF.R.S32.HI R100, RZ, 0x1f, R87 ;  /* 0x0000001fff647819 */ /* 0x000fe20000011457 */
[----:B------:R1:W-:Y:S01]  /*1810*/  @P0 LDGSTS.E.BYPASS.LTC128B.128 [R79+0x3900], [R2.64], !P4 ;  /* 0x03900000024f0fae */ /* 0x0003e2000e101d54 */
[----:B------:R-:W-:Y:S01]  /*1820*/  IMAD.SHL.U32 R154, R154, 0x40, RZ ;  /* 0x000000409a9a7824 */ /* 0x000fe200078e00ff */
[----:B------:R-:W-:Y:S01]  /*1830*/  IADD3 R105, R107, UR24, RZ ;  /* 0x000000186b697c10 */ /* 0x000fe2000fffe0ff */
[----:B------:R-:W-:Y:S01]  /*1840*/  IMAD.IADD R0, R0, 0x1, R28 ;  /* 0x0000000100007824 */ /* 0x000fe200078e021c */
[----:B------:R1:W-:Y:S01]  /*1850*/  @P0 LDGSTS.E.BYPASS.LTC128B.128 [R79+0x4900], [R2.64+0x40], !P6 ;  /* 0x04900040024f0fae */ /* 0x0003e2000f101d54 */
[----:B------:R-:W-:-:S02]  /*1860*/  IMAD.SHL.U32 R146, R146, 0x2, RZ ;  /* 0x0000000292927824 */ /* 0x000fc400078e00ff */
[----:B------:R-:W-:Y:S01]  /*1870*/  IMAD.U32 R78, RZ, RZ, UR19 ;  /* 0x00000013ff4e7e24 */ /* 0x000fe2000f8e00ff */
[----:B------:R1:W-:Y:S01]  /*1880*/  @P0 LDGSTS.E.BYPASS.LTC128B.128 [R79+0x5900], [R2.64+0x80], !P5 ;  /* 0x05900080024f0fae */ /* 0x0003e2000e901d54 */
[C---:B------:R-:W-:Y:S01]  /*1890*/  LOP3.LUT P0, RZ, R26.reuse, 0x2, RZ, 0xc0, !PT ;  /* 0x000000021aff7812 */ /* 0x040fe2000780c0ff */
[----:B------:R-:W-:Y:S02]  /*18a0*/  IMAD R110, R15, 0x40, R91 ;  /* 0x000000400f6e7824 */ /* 0x000fe400078e025b */
[----:B------:R-:W0:Y:S01]  /*18b0*/  LDGDEPBAR ;  /* 0x00000000000079af */ /* 0x000e220000000000 */
[----:B-1----:R-:W-:Y:S01]  /*18c0*/  IMAD.SHL.U32 R3, R26, 0x40, RZ ;  /* 0x000000401a037824 */ /* 0x002fe200078e00ff */
[----:B------:R-:W-:-:S04]  /*18d0*/  SHF.R.S32.HI R2, RZ, 0x1f, R0 ;  /* 0x0000001fff027819 */ /* 0x000fc80000011400 */
[----:B------:R-:W-:Y:S02]  /*18e0*/  LOP3.LUT R97, R3, 0xc0, RZ, 0xc0, !PT ;  /* 0x000000c003617812 */ /* 0x000fe400078ec0ff */
[CC--:B------:R-:W-:Y:S02]  /*18f0*/  LEA.HI R10, R2.reuse, R0.reuse, RZ, 0x3 ;  /* 0x00000000020a7211 */ /* 0x0c0fe400078f18ff */
[----:B------:R-:W-:Y:S02]  /*1900*/  LEA.HI R5, R2, R0, RZ, 0x5 ;  /* 0x0000000002057211 */ /* 0x000fe400078f28ff */
[----:B------:R-:W-:Y:S02]  /*1910*/  SHF.R.U32.HI R98, RZ, 0x3, R97 ;  /* 0x00000003ff627819 */ /* 0x000fe40000011661 */
[----:B------:R-:W-:Y:S02]  /*1920*/  LOP3.LUT R4, R97, 0x18, R11, 0xf8, !PT ;  /* 0x0000001861047812 */ /* 0x000fe400078ef80b */
[----:B------:R-:W-:Y:S01]  /*1930*/  SHF.R.S32.HI R132, RZ, 0x3, R10 ;  /* 0x00000003ff847819 */ /* 0x000fe2000001140a */
[----:B--2---:R1:W2:Y:S02]  /*1940*/  @P2 R2UR UR26, R27 ;  /* 0x000000001b1a23c2 */ /* 0x0042a400000e0000 */
[----:B-1----:R-:W-:Y:S01]  /*1950*/  IMAD.IADD R27, R32, 0x1, R35 ;  /* 0x00000001201b7824 */ /* 0x002fe200078e0223 */
[----:B--2---:R-:W-:-:S02]  /*1960*/  @UP0 USHF.R.S32.HI UR33, URZ, 0x1f, UR26 ;  /* 0x0000001f3f210899 */ /* 0x004fc4000801141a */
[----:B------:R-:W-:Y:S01]  /*1970*/  @UP0 UMOV UR32, UR26 ;  /* 0x0000001a00200c82 */ /* 0x000fe20008000000 */
[----:B------:R-:W-:Y:S01]  /*1980*/  BAR.SYNC.DEFER_BLOCKING 0x0 ;  /* 0x0000000000007b1d */ /* 0x000fe20000010000 */
[----:B------:R-:W-:Y:S02]  /*1990*/  ISETP.GE.AND P1, PT, R27, c[0x0][0x27c], PT ;  /* 0x00009f001b007a0c */ /* 0x000fe40003f26270 */
[--C-:B------:R-:W-:Y:S02]  /*19a0*/  SHF.R.S32.HI R7, RZ, 0x1f, R27.reuse ;  /* 0x0000001fff077819 */ /* 0x100fe4000001141b */
[----:B------:R-:W-:Y:S01]  /*19b0*/  SEL R3, RZ, c[0x0][0x27c], !P1 ;  /* 0x00009f00ff037a07 */ /* 0x000fe20004800000 */
[----:B------:R-:W-:Y:S01]  /*19c0*/  @!UP0 UMOV UR33, UR22 ;  /* 0x0000001600218c82 */ /* 0x000fe20008000000 */
[----:B------:R-:W-:Y:S01]  /*19d0*/  LEA.HI R7, R7, R27, RZ, 0x3 ;  /* 0x0000001b07077211 */ /* 0x000fe200078f18ff */
[----:B------:R-:W-:Y:S01]  /*19e0*/  UIMAD UR22, UR33, UR4, URZ ;  /* 0x00000004211672a4 */ /* 0x000fe2000f8e023f */
[----:B------:R-:W-:Y:S01]  /*19f0*/  P2R R141, PR, RZ, 0x2 ;  /* 0x00000002ff8d7803 */ /* 0x000fe20000000000 */
[----:B------:R-:W-:Y:S01]  /*1a00*/  IMAD.IADD R0, R3, 0x1, R27 ;  /* 0x0000000103007824 */ /* 0x000fe200078e021b */
[----:B------:R-:W-:Y:S01]  /*1a10*/  LOP3.LUT R86, R7, 0xfffffff8, RZ, 0xc0, !PT ;  /* 0xfffffff807567812 */ /* 0x000fe200078ec0ff */
[----:B------:R-:W-:Y:S01]  /*1a20*/  IMAD.SHL.U32 R3, R6, 0x40, RZ ;  /* 0x0000004006037824 */ /* 0x000fe200078e00ff */
[----:B------:R-:W-:Y:S01]  /*1a30*/  @!UP0 UMOV UR32, UR18 ;  /* 0x0000001200208c82 */ /* 0x000fe20008000000 */
[----:B------:R-:W-:Y:S01]  /*1a40*/  ISETP.NE.AND P1, PT, R157, 0x1, PT ;  /* 0x000000019d00780c */ /* 0x000fe20003f25270 */
[----:B------:R-:W-:Y:S01]  /*1a50*/  UIMAD.WIDE.U32 UR34, UR32, UR4, URZ ;  /* 0x00000004202272a5 */ /* 0x000fe2000f8e003f */
[----:B------:R-:W-:Y:S01]  /*1a60*/  SHF.R.S32.HI R2, RZ, 0x1f, R0 ;  /* 0x0000001fff027819 */ /* 0x000fe20000011400 */
[----:B------:R-:W-:Y:S01]  /*1a70*/  UIMAD UR5, UR32, UR5, UR22 ;  /* 0x00000005200572a4 */ /* 0x000fe2000f8e0216 */
[----:B------:R-:W-:Y:S01]  /*1a80*/  LOP3.LUT R6, R3, 0x7ffff800, RZ, 0xc0, !PT ;  /* 0x7ffff80003067812 */ /* 0x000fe200078ec0ff */
[----:B------:R-:W-:Y:S01]  /*1a90*/  ULDC.U8 UR4, c[0x0][0x298] ;  /* 0x0000a60000047ab9 */ /* 0x000fe20000000000 */
[----:B------:R-:W-:Y:S01]  /*1aa0*/  LOP3.LUT R3, R4, R98, RZ, 0x3c, !PT ;  /* 0x0000006204037212 */ /* 0x000fe200078e3cff */
[----:B------:R-:W-:Y:S01]  /*1ab0*/  UIADD3 UR5, UR35, UR5, URZ ;  /* 0x0000000523057290 */ /* 0x000fe2000fffe03f */
[----:B------:R-:W-:-:S02]  /*1ac0*/  LEA.HI R9, R2, R0, RZ, 0x3 ;  /* 0x0000000002097211 */ /* 0x000fc400078f18ff */
[----:B------:R-:W-:Y:S01]  /*1ad0*/  LEA.HI R0, R2, R0, RZ, 0x5 ;  /* 0x0000000002007211 */ /* 0x000fe200078f28ff */
[----:B------:R-:W-:Y:S01]  /*1ae0*/  IMAD.SHL.U32 R2, R5, 0x40, RZ ;  /* 0x0000004005027824 */ /* 0x000fe200078e00ff */
[----:B------:R-:W-:Y:S02]  /*1af0*/  IADD3 R14, R3, R6, R104 ;  /* 0x00000006030e7210 */ /* 0x000fe40007ffe068 */
[C---:B------:R-:W-:Y:S01]  /*1b00*/  LOP3.LUT R3, R97.reuse, 0x18, R10, 0xf8, !PT ;  /* 0x0000001861037812 */ /* 0x040fe200078ef80a */
[----:B------:R-:W-:Y:S01]  /*1b10*/  IMAD.SHL.U32 R0, R0, 0x40, RZ ;  /* 0x0000004000007824 */ /* 0x000fe200078e00ff */
[----:B------:R-:W-:Y:S01]  /*1b20*/  LOP3.LUT R4, R97, 0x18, R9, 0xf8, !PT ;  /* 0x0000001861047812 */ /* 0x000fe200078ef809 */
[----:B------:R-:W-:Y:S01]  /*1b30*/  IMAD.SHL.U32 R130, R14, 0x2, RZ ;  /* 0x000000020e827824 */ /* 0x000fe200078e00ff */
[----:B------:R-:W-:Y:S02]  /*1b40*/  LOP3.LUT R5, R2, 0x7ffff800, RZ, 0xc0, !PT ;  /* 0x7ffff80002057812 */ /* 0x000fe400078ec0ff */
[----:B------:R-:W-:-:S02]  /*1b50*/  LOP3.LUT R3, R3, R98, RZ, 0x3c, !PT ;  /* 0x0000006203037212 */ /* 0x000fc400078e3cff */
[----:B------:R-:W-:Y:S02]  /*1b60*/  LOP3.LUT R2, R0, 0x7ffff800, RZ, 0xc0, !PT ;  /* 0x7ffff80000027812 */ /* 0x000fe400078ec0ff */
[----:B------:R-:W-:Y:S02]  /*1b70*/  LOP3.LUT R0, R4, R98, RZ, 0x3c, !PT ;  /* 0x0000006204007212 */ /* 0x000fe400078e3cff */
[----:B------:R-:W-:Y:S02]  /*1b80*/  IADD3 R13, R3, R5, R104 ;  /* 0x00000005030d7210 */ /* 0x000fe40007ffe068 */
[----:B------:R-:W-:Y:S02]  /*1b90*/  SHF.R.S32.HI R4, RZ, 0x1f, R94 ;  /* 0x0000001fff047819 */ /* 0x000fe4000001145e */
[----:B------:R-:W-:Y:S01]  /*1ba0*/  SHF.R.S32.HI R3, RZ, 0x1f, R93 ;  /* 0x0000001fff037819 */ /* 0x000fe2000001145d */
[----:B------:R-:W-:Y:S01]  /*1bb0*/  IMAD.SHL.U32 R125, R13, 0x2, RZ ;  /* 0x000000020d7d7824 */ /* 0x000fe200078e00ff */
[----:B------:R-:W-:-:S02]  /*1bc0*/  SHF.R.S32.HI R5, RZ, 0x1f, R92 ;  /* 0x0000001fff057819 */ /* 0x000fc4000001145c */
[----:B------:R-:W-:Y:S02]  /*1bd0*/  LEA.HI R6, R4, R94, RZ, 0x3 ;  /* 0x0000005e04067211 */ /* 0x000fe400078f18ff */
[----:B------:R-:W-:Y:S02]  /*1be0*/  LEA.HI R4, R3, R93, RZ, 0x3 ;  /* 0x0000005d03047211 */ /* 0x000fe400078f18ff */
[----:B------:R-:W-:Y:S02]  /*1bf0*/  LEA.HI R3, R5, R92, RZ, 0x3 ;  /* 0x0000005c05037211 */ /* 0x000fe400078f18ff */
[----:B------:R-:W-:Y:S02]  /*1c00*/  IADD3 R12, R0, R2, R104 ;  /* 0x00000002000c7210 */ /* 0x000fe40007ffe068 */
[----:B------:R-:W-:Y:S02]  /*1c10*/  SHF.R.S32.HI R0, RZ, 0x1f, R147 ;  /* 0x0000001fff007819 */ /* 0x000fe40000011493 */
[----:B------:R-:W-:Y:S01]  /*1c20*/  LOP3.LUT R85, R3, 0xfffffff8, RZ, 0xc0, !PT ;  /* 0xfffffff803557812 */ /* 0x000fe200078ec0ff */
[----:B------:R-:W-:Y:S01]  /*1c30*/  IMAD.SHL.U32 R124, R12, 0x2, RZ ;  /* 0x000000020c7c7824 */ /* 0x000fe200078e00ff */
[----:B------:R-:W-:Y:S01]  /*1c40*/  LOP3.LUT R3, R97, 0x8, R24, 0xf8, !PT ;  /* 0x0000000861037812 */ /* 0x000fe200078ef818 */
[----:B------:R-:W-:Y:S01]  /*1c50*/  IMAD R2, R0, c[0x0][0x280], RZ ;  /* 0x0000a00000027a24 */ /* 0x000fe200078e02ff */
[----:B------:R-:W-:Y:S01]  /*1c60*/  LOP3.LUT R88, R4, 0xfffffff8, RZ, 0xc0, !PT ;  /* 0xfffffff804587812 */ /* 0x000fe200078ec0ff */
[----:B------:R-:W-:Y:S01]  /*1c70*/  IMAD R0, R0, c[0x0][0x290], RZ ;  /* 0x0000a40000007a24 */ /* 0x000fe200078e02ff */
[----:B------:R-:W-:Y:S01]  /*1c80*/  LOP3.LUT R80, R3, R98, RZ, 0x3c, !PT ;  /* 0x0000006203507212 */ /* 0x000fe200078e3cff */
[----:B------:R-:W-:Y:S01]  /*1c90*/  IMAD R2, R147, c[0x0][0x284], R2 ;  /* 0x0000a10093027a24 */ /* 0x000fe200078e0202 */
[----:B------:R-:W-:Y:S01]  /*1ca0*/  LOP3.LUT R3, R11, 0xfffffff8, RZ, 0xc0, !PT ;  /* 0xfffffff80b037812 */ /* 0x000fe200078ec0ff */
[----:B------:R-:W-:Y:S01]  /*1cb0*/  IMAD R0, R147, c[0x0][0x294], R0 ;  /* 0x0000a50093007a24 */ /* 0x000fe200078e0200 */
[----:B------:R-:W-:Y:S01]  /*1cc0*/  LOP3.LUT R89, R6, 0xfffffff8, RZ, 0xc0, !PT ;  /* 0xfffffff806597812 */ /* 0x000fe200078ec0ff */
[----:B------:R-:W-:Y:S01]  /*1cd0*/  IMAD.IADD R80, R104, 0x1, R80 ;  /* 0x0000000168507824 */ /* 0x000fe200078e0250 */
[----:B------:R-:W-:Y:S01]  /*1ce0*/  SHF.R.S32.HI R4, RZ, 0x1f, R3 ;  /* 0x0000001fff047819 */ /* 0x000fe20000011403 */
[----:B------:R-:W-:Y:S01]  /*1cf0*/  IMAD.IADD R138, R123, 0x1, R2 ;  /* 0x000000017b8a7824 */ /* 0x000fe200078e0202 */
[----:B------:R-:W-:Y:S01]  /*1d00*/  SHF.R.S32.HI R103, RZ, 0x1f, R89 ;  /* 0x0000001fff677819 */ /* 0x000fe20000011459 */
[----:B------:R-:W-:Y:S01]  /*1d10*/  IMAD.IADD R136, R2, 0x1, R119 ;  /* 0x0000000102887824 */ /* 0x000fe200078e0277 */
[----:B------:R-:W-:Y:S01]  /*1d20*/  LOP3.LUT R2, R10, 0xfffffff8, RZ, 0xc0, !PT ;  /* 0xfffffff80a027812 */ /* 0x000fe200078ec0ff */
[----:B------:R-:W-:Y:S01]  /*1d30*/  IMAD.IADD R137, R121, 0x1, R0 ;  /* 0x0000000179897824 */ /* 0x000fe200078e0200 */
[----:B------:R-:W-:Y:S01]  /*1d40*/  LEA R80, R80, 0x100, 0x1 ;  /* 0x0000010050507811 */ /* 0x000fe200078e08ff */
[----:B------:R-:W-:Y:S01]  /*1d50*/  IMAD.IADD R135, R0, 0x1, R117 ;  /* 0x0000000100877824 */ /* 0x000fe200078e0275 */
[----:B------:R-:W-:Y:S01]  /*1d60*/  LOP3.LUT R0, R9, 0xfffffff8, RZ, 0xc0, !PT ;  /* 0xfffffff809007812 */ /* 0x000fe200078ec0ff */
[C---:B------:R-:W-:Y:S01]  /*1d70*/  IMAD.SHL.U32 R133, R3.reuse, 0x2, RZ ;  /* 0x0000000203857824 */ /* 0x040fe200078e00ff */
[----:B------:R-:W-:Y:S01]  /*1d80*/  SHF.L.U64.HI R134, R3, 0x1, R4 ;  /* 0x0000000103867819 */ /* 0x000fe20000010204 */
[----:B------:R-:W-:Y:S01]  /*1d90*/  IMAD.SHL.U32 R128, R2, 0x2, RZ ;  /* 0x0000000202807824 */ /* 0x000fe200078e00ff */
[----:B------:R-:W-:Y:S01]  /*1da0*/  SHF.R.S32.HI R3, RZ, 0x1f, R2 ;  /* 0x0000001fff037819 */ /* 0x000fe20000011402 */
[----:B------:R-:W-:Y:S01]  /*1db0*/  IMAD.SHL.U32 R126, R0, 0x2, RZ ;  /* 0x00000002007e7824 */ /* 0x000fe200078e00ff */
[----:B------:R-:W-:-:S02]  /*1dc0*/  SHF.R.S32.HI R4, RZ, 0x1f, R0 ;  /* 0x0000001fff047819 */ /* 0x000fc40000011400 */
[C---:B------:R-:W-:Y:S02]  /*1dd0*/  IADD3 R81, R80.reuse, 0x20, RZ ;  /* 0x0000002050517810 */ /* 0x040fe40007ffe0ff */
[----:B------:R-:W-:Y:S02]  /*1de0*/  @P0 IADD3 R81, R80, -0x20, RZ ;  /* 0xffffffe050510810 */ /* 0x000fe40007ffe0ff */
[----:B------:R-:W-:Y:S02]  /*1df0*/  SHF.R.S32.HI R102, RZ, 0x1f, R88 ;  /* 0x0000001fff667819 */ /* 0x000fe40000011458 */
[----:B------:R-:W-:Y:S02]  /*1e00*/  SHF.R.S32.HI R101, RZ, 0x1f, R85 ;  /* 0x0000001fff657819 */ /* 0x000fe40000011455 */
[----:B------:R-:W-:Y:S02]  /*1e10*/  SHF.R.S32.HI R99, RZ, 0x1f, R86 ;  /* 0x0000001fff637819 */ /* 0x000fe40000011456 */
[----:B------:R-:W-:-:S02]  /*1e20*/  SHF.R.S32.HI R131, RZ, 0x3, R9 ;  /* 0x00000003ff837819 */ /* 0x000fc40000011409 */
[----:B------:R-:W-:Y:S02]  /*1e30*/  SHF.L.U64.HI R129, R2, 0x1, R3 ;  /* 0x0000000102817819 */ /* 0x000fe40000010203 */
[----:B------:R-:W-:Y:S02]  /*1e40*/  SHF.L.U64.HI R127, R0, 0x1, R4 ;  /* 0x00000001007f7819 */ /* 0x000fe40000010204 */
[----:B------:R-:W-:Y:S02]  /*1e50*/  ISETP.GE.AND P0, PT, R156, 0x1, PT ;  /* 0x000000019c00780c */ /* 0x000fe40003f06270 */
.L_x_776:
[----:B------:R-:W-:Y:S01]  /*1e60*/  IMAD.SHL.U32 R90, R78, 0x40, RZ ;  /* 0x000000404e5a7824 */ /* 0x000fe200078e00ff */
[----:B------:R-:W-:Y:S04]  /*1e70*/  DEPBAR.LE SB0, 0x0 ;  /* 0x000080000000791a */ /* 0x000fe80000000000 */
[----:B------:R-:W-:Y:S01]  /*1e80*/  IMAD.IADD R0, R110, 0x1, R90 ;  /* 0x000000016e007824 */ /* 0x000fe200078e025a */
[----:B------:R-:W-:Y:S01]  /*1e90*/  ISETP.NE.AND P1, PT, R157, 0x1, PT ;  /* 0x000000019d00780c */ /* 0x000fe20003f25270 */
[----:B------:R-:W-:Y:S01]  /*1ea0*/  IMAD.MOV.U32 R82, RZ, RZ, RZ ;  /* 0x000000ffff527224 */ /* 0x000fe200078e00ff */
[----:B------:R-:W-:Y:S01]  /*1eb0*/  ISETP.GE.AND P2, PT, R156, 0x1, PT ;  /* 0x000000019c00780c */ /* 0x000fe20003f46270 */
[----:B-1----:R-:W-:Y:S01]  /*1ec0*/  IMAD.IADD R2, R140, 0x1, R0 ;  /* 0x000000018c027824 */ /* 0x002fe200078e0200 */
[----:B------:R-:W-:Y:S01]  /*1ed0*/  ISETP.GE.AND P0, PT, R0, UR15, PT ;  /* 0x0000000f00007c0c */ /* 0x000fe2000bf06270 */
[----:B------:R-:W-:Y:S02]  /*1ee0*/  BSSY B1, `(.L_x_752) ;  /* 0x00003d7000017945 */ /* 0x000fe40003800000 */
[----:B------:R-:W-:Y:S01]  /*1ef0*/  IMAD.MOV.U32 R0, RZ, RZ, R2 ;  /* 0x000000ffff007224 */ /* 0x000fe200078e0002 */
[----:B------:R-:W-:Y:S05]  /*1f00*/  ISETP.GT.OR P0, PT, R110, 0x3f, P0 ;  /* 0x0000003f6e00780c */ /* 0x000fea0000704670 */
[----:B------:R-:W-:Y:S05]  /*1f10*/  @P1 IMAD.HI.U32 R3, R2, c[0x0][0x2bc], RZ ;  /* 0x0000af0002031a27 */ /* 0x000fea00078e00ff */
[----:B------:R-:W-:Y:S04]  /*1f20*/  @P1 SHF.R.U32.HI R0, RZ, c[0x0][0x2c0], R3 ;  /* 0x0000b000ff001a19 */ /* 0x000fe80000011603 */
[C---:B------:R-:W-:Y:S04]  /*1f30*/  @!P0 IADD3 R3, P1, R0.reuse, UR34, RZ ;  /* 0x0000002200038c10 */ /* 0x040fe8000ff3e0ff */
[----:B------:R-:W-:Y:S01]  /*1f40*/  @!P0 LEA.HI.X.SX32 R5, R0, UR5, 0x1, P1 ;  /* 0x0000000500058c11 */ /* 0x000fe200088f0eff */
        /* <DEDUP_REMOVED lines=25> */
[----:B------:R-:W-:Y:S03]  /*20e0*/  IADD3 R4, -R90, UR15, RZ ;  /* 0x0000000f5a047c10 */ /* 0x000fe6000fffe1ff */
        /* <DEDUP_REMOVED lines=66> */
.L_x_756:
[----:B------:R-:W-:Y:S05]  /*2510*/  BSYNC B0 ;  /* 0x0000000000007941 */ /* 0x000fea0003800000 */
.L_x_755:
        /* <DEDUP_REMOVED lines=93> */
.L_x_759:
[----:B------:R-:W-:Y:S05]  /*2af0*/  BSYNC B0 ;  /* 0x0000000000007941 */ /* 0x000fea0003800000 */
.L_x_758:
        /* <DEDUP_REMOVED lines=58> */
.L_x_761:
[----:B------:R-:W-:Y:S05]  /*2ea0*/  BSYNC B0 ;  /* 0x0000000000007941 */ /* 0x000fea0003800000 */
.L_x_760:
        /* <DEDUP_REMOVED lines=58> */
.L_x_763:
[----:B------:R-:W-:Y:S05]  /*3250*/  BSYNC B0 ;  /* 0x0000000000007941 */ /* 0x000fea0003800000 */
.L_x_762:
        /* <DEDUP_REMOVED lines=58> */
.L_x_765:
[----:B------:R-:W-:Y:S05]  /*3600*/  BSYNC B0 ;  /* 0x0000000000007941 */ /* 0x000fea0003800000 */
.L_x_764:
        /* <DEDUP_REMOVED lines=58> */
.L_x_767:
[----:B------:R-:W-:Y:S05]  /*39b0*/  BSYNC B0 ;  /* 0x0000000000007941 */ /* 0x000fea0003800000 */
.L_x_766:
        /* <DEDUP_REMOVED lines=58> */
.L_x_754:
        /* <DEDUP_REMOVED lines=47> */
.L_x_769:
[----:B------:R-:W-:Y:S05]  /*4050*/  BSYNC B0 ;  /* 0x0000000000007941 */ /* 0x000fea0003800000 */
.L_x_768:
        /* <DEDUP_REMOVED lines=158> */
.L_x_771:
[----:B------:R-:W-:Y:S05]  /*4a40*/  BSYNC B0 ;  /* 0x0000000000007941 */ /* 0x000fea0003800000 */
.L_x_770:
        /* <DEDUP_REMOVED lines=123> */
.L_x_773:
[----:B------:R-:W-:Y:S05]  /*5200*/  BSYNC B0 ;  /* 0x0000000000007941 */ /* 0x000fea0003800000 */
.L_x_772:
        /* <DEDUP_REMOVED lines=126> */
.L_x_753:
[----:B------:R1:W2:Y:S01]  /*59f0*/  SHFL.IDX PT, R2, R26, RZ, 0x1e1f ;  /* 0x001e1fff1a027589 */ /* 0x0002a200000e0000 */
[----:B------:R-:W-:Y:S03]  /*5a00*/  IADD3 R3, -R90, UR15, RZ ;  /* 0x0000000f5a037c10 */ /* 0x000fe6000fffe1ff */
[----:B------:R1:W3:Y:S01]  /*5a10*/  SHFL.IDX PT, R0, R29, RZ, 0x1e1f ;  /* 0x001e1fff1d007589 */ /* 0x0002e200000e0000 */
        /* <DEDUP_REMOVED lines=35> */
.L_x_757:
[----:B------:R-:W-:Y:S05]  /*5c50*/  BSYNC B1 ;  /* 0x0000000000017941 */ /* 0x000fea0003800000 */
.L_x_752:
[----:B---3--:R-:W-:Y:S01]  /*5c60*/  IMAD.IADD R0, R143, 0x1, -R90 ;  /* 0x000000018f007824 */ /* 0x008fe200078e0a5a */
[C---:B-12--5:R-:W-:Y:S01]  /*5c70*/  LEA R2, P0, R78.reuse, R108, 0x6 ;  /* 0x0000006c4e027211 */ /* 0x066fe200078030ff */
        /* <DEDUP_REMOVED lines=13> */
[----:B------:R-:W-:Y:S04]  /*5d50*/  IADD3 R8, P1, R4, UR30, RZ ;  /* 0x0000001e04087c10 */ /* 0x000fe8000ff3e0ff */
[----:B------:R-:W-:Y:S02]  /*5d60*/  IADD3.X R9, R5, UR27, R6, P1, !PT ;  /* 0x0000001b05097c10 */ /* 0x000fe40008ffe406 */
[----:B------:R-:W-:Y:S11]  /*5d70*/  ISETP.GE.AND P1, PT, R0, 0x1, PT ;  /* 0x000000010000780c */ /* 0x000ff60003f26270 */
[----:B------:R-:W-:Y:S02]  /*5d80*/  @!UPT UIADD3 URZ, URZ, URZ, URZ ;  /* 0x0000003f3f3ff290 */ /* 0x000fe4000fffe03f */
[----:B------:R-:W-:Y:S01]  /*5d90*/  @P1 MOV R7, R105 ;  /* 0x0000006900071202 */ /* 0x000fe20000000f00 */
[----:B------:R-:W-:Y:S02]  /*5da0*/  @P1 IMAD R0, R3, c[0x0][0x258], RZ ;  /* 0x0000960003001a24 */ /* 0x000fe400078e02ff */
[----:B------:R-:W-:Y:S04]  /*5db0*/  @P1 IMAD.MOV.U32 R6, RZ, RZ, R106 ;  /* 0x000000ffff061224 */ /* 0x000fe800078e006a */
[C---:B------:R-:W-:Y:S04]  /*5dc0*/  @P1 IMAD.WIDE.U32 R6, R2.reuse, c[0x0][0x258], R6 ;  /* 0x0000960002061a25 */ /* 0x040fe800078e0006 */
[----:B------:R-:W-:Y:S01]  /*5dd0*/  @P1 IMAD R2, R2, c[0x0][0x25c], R0 ;  /* 0x0000970002021a24 */ /* 0x000fe200078e0200 */
[----:B------:R-:W-:Y:S01]  /*5de0*/  @P1 LEA R4, P2, R6, c[0x0][0x250], 0x1 ;  /* 0x0000940006041a11 */ /* 0x000fe200078408ff */
[----:B------:R-:W-:Y:S02]  /*5df0*/  @P0 IMAD R0, R12, c[0x0][0x258], RZ ;  /* 0x000096000c000a24 */ /* 0x000fe400078e02ff */
[----:B------:R-:W-:Y:S02]  /*5e00*/  @P1 IMAD.IADD R2, R7, 0x1, R2 ;  /* 0x0000000107021824 */ /* 0x000fe400078e0202 */
[----:B------:R-:W-:Y:S02]  /*5e10*/  @P0 IMAD.MOV.U32 R7, RZ, RZ, R105 ;  /* 0x000000ffff070224 */ /* 0x000fe400078e0069 */
[C---:B------:R-:W-:Y:S01]  /*5e20*/  @P0 IMAD R0, R11.reuse, c[0x0][0x25c], R0 ;  /* 0x000097000b000a24 */ /* 0x040fe200078e0200 */
[----:B------:R-:W-:Y:S02]  /*5e30*/  @P1 LEA.HI.X R5, R6, c[0x0][0x254], R2, 0x1, P2 ;  /* 0x0000950006051a11 */ /* 0x000fe400010f0c02 */
        /* <DEDUP_REMOVED lines=24> */
[----:B------:R-:W-:Y:S02]  /*5fc0*/  ISETP.GE.AND P1, PT, R28, c[0x0][0x1d4], PT ;  /* 0x000075001c007a0c */ /* 0x000fe40003f26270 */
[----:B------:R-:W-:Y:S02]  /*5fd0*/  ISETP.GE.AND P4, PT, R27, c[0x0][0x1d4], PT ;  /* 0x000075001b007a0c */ /* 0x000fe40003f86270 */
[----:B------:R-:W-:Y:S07]  /*5fe0*/  ISETP.GE.AND P3, PT, R94, c[0x0][0x1d4], PT ;  /* 0x000075005e007a0c */ /* 0x000fee0003f66270 */
[----:B------:R-:W2:Y:S01]  /*5ff0*/  @!P2 LDS.128 R12, [R80] ;  /* 0x00000000500ca984 */ /* 0x000ea20000000c00 */
[C---:B------:R-:W-:Y:S04]  /*6000*/  @!P2 LEA R6, P0, R24.reuse, R0, 0x1 ;  /* 0x000000001806a211 */ /* 0x040fe800078008ff */
[----:B---3--:R-:W-:Y:S02]  /*6010*/  @!P2 LEA.HI.X R7, R24, R2, R25, 0x1, P0 ;  /* 0x000000021807a211 */ /* 0x008fe400000f0c19 */
[C---:B-1----:R-:W-:Y:S04]  /*6020*/  @!P1 LEA R4, P0, R87.reuse, R0, 0x1 ;  /* 0x0000000057049211 */ /* 0x042fe800078008ff */
[----:B------:R-:W-:Y:S02]  /*6030*/  @!P1 LEA.HI.X R5, R87, R2, R100, 0x1, P0 ;  /* 0x0000000257059211 */ /* 0x000fe400000f0c64 */
[C---:B------:R-:W-:Y:S04]  /*6040*/  @!P4 LEA R10, P0, R86.reuse, R0, 0x1 ;  /* 0x00000000560ac211 */ /* 0x040fe800078008ff */
[----:B------:R-:W-:Y:S02]  /*6050*/  @!P4 LEA.HI.X R11, R86, R2, R99, 0x1, P0 ;  /* 0x00000002560bc211 */ /* 0x000fe400000f0c63 */
[C---:B------:R-:W-:Y:S04]  /*6060*/  @!P3 LEA R8, P0, R89.reuse, R0, 0x1 ;  /* 0x000000005908b211 */ /* 0x040fe800078008ff */
[----:B------:R-:W-:Y:S01]  /*6070*/  @!P3 LEA.HI.X R9, R89, R2, R103, 0x1, P0 ;  /* 0x000000025909b211 */ /* 0x000fe200000f0c67 */
[----:B--2---:R-:W-:Y:S04]  /*6080*/  @!P2 ST.E.128 [R6.64], R12 ;  /* 0x0000000c0600a985 */ /* 0x004fe8000c101d14 */
        /* <DEDUP_REMOVED lines=17> */
.L_x_775:
[----:B--2---:R-:W-:Y:S05]  /*61a0*/  BSYNC B0 ;  /* 0x0000000000007941 */ /* 0x004fea0003800000 */
.L_x_774:
[C---:B------:R-:W-:Y:S02]  /*61b0*/  ISETP.GT.AND P0, PT, R78.reuse, UR6, PT ;  /* 0x000000064e007c0c */ /* 0x040fe4000bf04270 */
[----:B------:R-:W-:Y:S02]  /*61c0*/  IADD3 R78, R78, -0x1, RZ ;  /* 0xffffffff4e4e7810 */ /* 0x000fe40007ffe0ff */
[----:B------:R-:W-:Y:S09]  /*61d0*/  ISETP.NE.AND P2, PT, R111, RZ, PT ;  /* 0x000000ff6f00720c */ /* 0x000ff20003f45270 */
[----:B---3--:R-:W-:Y:S01]  /*61e0*/  @P0 SHF.R.S32.HI R2, RZ, 0x1f, R78 ;  /* 0x0000001fff020819 */ /* 0x008fe2000001144e */
[----:B------:R-:W-:Y:S02]  /*61f0*/  @P0 IMAD R0, R151, R78, RZ ;  /* 0x0000004e97000224 */ /* 0x000fe400078e02ff */
[----:B-1----:R-:W-:Y:S02]  /*6200*/  @P0 IMAD.MOV.U32 R4, RZ, RZ, R114 ;  /* 0x000000ffff040224 */ /* 0x002fe400078e0072 */
        /* <DEDUP_REMOVED lines=20> */
.L_x_751:
[----:B-1----:R-:W-:Y:S01]  /*6350*/  UIADD3 UR6, UR12, 0x7f, URZ ;  /* 0x0000007f0c067890 */ /* 0x002fe2000fffe03f */
[----:B------:R-:W-:Y:S01]  /*6360*/  PLOP3.LUT P4, PT, PT, PT, PT, 0x80, 0x0 ;  /* 0x000000000000781c */ /* 0x000fe20003f8f070 */
[----:B------:R-:W-:Y:S01]  /*6370*/  ULDC.64 UR4, c[0x0][0x2c8] ;  /* 0x0000b20000047ab9 */ /* 0x000fe20000000a00 */
[----:B------:R-:W-:Y:S01]  /*6380*/  CS2R R94, SRZ ;  /* 0x00000000005e7805 */ /* 0x000fe2000001ff00 */
[----:B------:R-:W-:Y:S01]  /*6390*/  UIMAD.WIDE.U32 UR22, UR6, UR4, URZ ;  /* 0x00000004061672a5 */ /* 0x000fe2000f8e003f */
[----:B------:R-:W-:Y:S01]  /*63a0*/  CS2R R92, SRZ ;  /* 0x00000000005c7805 */ /* 0x000fe2000001ff00 */
[----:B------:R-:W-:Y:S01]  /*63b0*/  CS2R R98, SRZ ;  /* 0x0000000000627805 */ /* 0x000fe2000001ff00 */
[----:B------:R-:W-:Y:S01]  /*63c0*/  CS2R R96, SRZ ;  /* 0x0000000000607805 */ /* 0x000fe2000001ff00 */
[----:B------:R-:W-:Y:S01]  /*63d0*/  @UP2 USHF.R.U32.HI UR6, URZ, UR5, UR23 ;  /* 0x000000053f062299 */ /* 0x000fe20008011617 */
[----:B------:R-:W-:Y:S01]  /*63e0*/  CS2R R90, SRZ ;  /* 0x00000000005a7805 */ /* 0x000fe2000001ff00 */
[----:B------:R-:W-:Y:S01]  /*63f0*/  CS2R R88, SRZ ;  /* 0x0000000000587805 */ /* 0x000fe2000001ff00 */
[----:B------:R-:W-:Y:S01]  /*6400*/  IMAD.MOV.U32 R11, RZ, RZ, RZ ;  /* 0x000000ffff0b7224 */ /* 0x000fe200078e00ff */
[----:B------:R-:W-:Y:S01]  /*6410*/  UIADD3 UR6, UR7, UR6, URZ ;  /* 0x0000000607067290 */ /* 0x000fe2000fffe03f */
[----:B------:R-:W-:Y:S01]  /*6420*/  IMAD.MOV.U32 R86, RZ, RZ, RZ ;  /* 0x000000ffff567224 */ /* 0x000fe200078e00ff */
[----:B------:R-:W-:Y:S01]  /*6430*/  MOV R12, RZ ;  /* 0x000000ff000c7202 */ /* 0x000fe20000000f00 */
[----:B------:R-:W-:Y:S01]  /*6440*/  IMAD.MOV.U32 R84, RZ, RZ, RZ ;  /* 0x000000ffff547224 */ /* 0x000fe200078e00ff */
[----:B------:R-:W-:Y:S01]  /*6450*/  USHF.R.S32.HI UR4, URZ, 0x1f, UR6 ;  /* 0x0000001f3f047899 */ /* 0x000fe20008011406 */
[----:B------:R-:W-:Y:S01]  /*6460*/  CS2R R14, SRZ ;  /* 0x00000000000e7805 */ /* 0x000fe2000001ff00 */
[----:B------:R-:W-:Y:S01]  /*6470*/  MOV R78, RZ ;  /* 0x000000ff004e7202 */ /* 0x000fe20000000f00 */
[----:B------:R-:W-:Y:S01]  /*6480*/  IMAD.MOV.U32 R76, RZ, RZ, RZ ;  /* 0x000000ffff4c7224 */ /* 0x000fe200078e00ff */
[----:B------:R-:W-:Y:S01]  /*6490*/  ULEA.HI UR4, UR4, UR6, URZ, 0x6 ;  /* 0x0000000604047291 */ /* 0x000fe2000f8f303f */
[----:B------:R-:W-:Y:S01]  /*64a0*/  CS2R R16, SRZ ;  /* 0x0000000000107805 */ /* 0x000fe2000001ff00 */
[----:B------:R-:W-:Y:S01]  /*64b0*/  MOV R82, RZ ;  /* 0x000000ff00527202 */ /* 0x000fe20000000f00 */
[----:B------:R-:W-:Y:S01]  /*64c0*/  IMAD.MOV.U32 R80, RZ, RZ, RZ ;  /* 0x000000ffff507224 */ /* 0x000fe200078e00ff */
[----:B------:R-:W-:Y:S01]  /*64d0*/  USHF.R.S32.HI UR4, URZ, 0x6, UR4 ;  /* 0x000000063f047899 */ /* 0x000fe20008011404 */
[----:B------:R-:W-:Y:S01]  /*64e0*/  MOV R18, RZ ;  /* 0x000000ff00127202 */ /* 0x000fe20000000f00 */
[----:B------:R-:W-:Y:S01]  /*64f0*/  IMAD.MOV.U32 R74, RZ, RZ, RZ ;  /* 0x000000ffff4a7224 */ /* 0x000fe200078e00ff */
[----:B------:R-:W-:Y:S01]  /*6500*/  CS2R R20, SRZ ;  /* 0x0000000000147805 */ /* 0x000fe2000001ff00 */
[----:B------:R-:W-:Y:S01]  /*6510*/  UISETP.LT.AND UP0, UPT, UR8, UR4, UPT ;  /* 0x000000040800728c */ /* 0x000fe2000bf01270 */
[----:B------:R-:W-:Y:S01]  /*6520*/  MOV R72, RZ ;  /* 0x000000ff00487202 */ /* 0x000fe20000000f00 */
[----:B------:R-:W-:Y:S01]  /*6530*/  IMAD.MOV.U32 R70, RZ, RZ, RZ ;  /* 0x000000ffff467224 */ /* 0x000fe200078e00ff */
[----:B------:R-:W-:Y:S01]  /*6540*/  CS2R R22, SRZ ;  /* 0x0000000000167805 */ /* 0x000fe2000001ff00 */
[----:B------:R-:W-:Y:S01]  /*6550*/  USEL UR8, UR8, UR4, UP0 ;  /* 0x0000000408087287 */ /* 0x000fe20008000000 */
[----:B----4-:R-:W-:Y:S01]  /*6560*/  MOV R68, RZ ;  /* 0x000000ff00447202 */ /* 0x010fe20000000f00 */
[----:B------:R-:W-:Y:S01]  /*6570*/  IMAD.MOV.U32 R170, RZ, RZ, RZ ;  /* 0x000000ffffaa7224 */ /* 0x000fe200078e00ff */
[----:B------:R-:W-:Y:S01]  /*6580*/  CS2R R24, SRZ ;  /* 0x0000000000187805 */ /* 0x000fe2000001ff00 */
[----:B------:R-:W-:Y:S01]  /*6590*/  UISETP.GE.AND UP0, UPT, UR8, 0x1, UPT ;  /* 0x000000010800788c */ /* 0x000fe2000bf06270 */
[----:B------:R-:W-:Y:S01]  /*65a0*/  MOV R168, RZ ;  /* 0x000000ff00a87202 */ /* 0x000fe20000000f00 */
[----:B------:R-:W-:Y:S01]  /*65b0*/  IMAD.MOV.U32 R174, RZ, RZ, RZ ;  /* 0x000000ffffae7224 */ /* 0x000fe200078e00ff */
[----:B------:R-:W-:Y:S01]  /*65c0*/  CS2R R26, SRZ ;  /* 0x00000000001a7805 */ /* 0x000fe2000001ff00 */
[----:B------:R-:W-:Y:S01]  /*65d0*/  MOV R172, RZ ;  /* 0x000000ff00ac7202 */ /* 0x000fe20000000f00 */
[----:B------:R-:W-:Y:S01]  /*65e0*/  CS2R R166, SRZ ;  /* 0x0000000000a67805 */ /* 0x000fe2000001ff00 */
[----:B------:R-:W-:Y:S01]  /*65f0*/  PLOP3.LUT P0, PT, PT, PT, UP0, 0x80, 0x0 ;  /* 0x000000000000781c */ /* 0x000fe20003f0f008 */
[----:B------:R-:W-:Y:S01]  /*6600*/  IMAD.MOV.U32 R164, RZ, RZ, RZ ;  /* 0x000000ffffa47224 */ /* 0x000fe200078e00ff */
[----:B-----5:R-:W-:Y:S01]  /*6610*/  CS2R R28, SRZ ;  /* 0x00000000001c7805 */ /* 0x020fe2000001ff00 */
        /* <DEDUP_REMOVED lines=49> */
[----:B------:R-:W-:Y:S01]  /*6930*/  USHF.R.S32.HI UR6, URZ, 0x1f, UR14 ;  /* 0x0000001f3f067899 */ /* 0x000fe2000801140e */
[----:B------:R-:W-:Y:S01]  /*6940*/  SHF.R.S32.HI R8, RZ, 0x1f, R159 ;  /* 0x0000001fff087819 */ /* 0x000fe2000001149f */
[----:B------:R-:W-:Y:S02]  /*6950*/  ULDC.64 UR4, c[0x0][0x178] ;  /* 0x00005e0000047ab9 */ /* 0x000fe40000000a00 */
        /* <DEDUP_REMOVED lines=9> */
[----:B------:R-:W-:Y:S01]  /*69f0*/  LEA.HI R154, R8, R159, RZ, 0x5 ;  /* 0x0000009f089a7211 */ /* 0x000fe200078f28ff */
[----:B------:R-:W-:Y:S01]  /*6a00*/  UISETP.NE.U32.AND UP0, UPT, URZ, UR6, UPT ;  /* 0x000000063f00728c */ /* 0x000fe2000bf05070 */
[----:B------:R-:W-:Y:S01]  /*6a10*/  SHF.R.S32.HI R117, RZ, 0x3, R118 ;  /* 0x00000003ff757819 */ /* 0x000fe20000011476 */
[----:B------:R-:W-:Y:S01]  /*6a20*/  ULDC.64 UR4, c[0x0][0x1b8] ;  /* 0x00006e0000047ab9 */ /* 0x000fe20000000a00 */
[----:B------:R-:W-:Y:S01]  /*6a30*/  SHF.R.S32.HI R153, RZ, 0x5, R154 ;  /* 0x00000005ff997819 */ /* 0x000fe2000001149a */
[----:B------:R-:W-:-:S02]  /*6a40*/  UISETP.NE.AND.EX UP0, UPT, URZ, UR7, UPT, UP0 ;  /* 0x000000073f00728c */ /* 0x000fc4000bf05300 */
[----:B------:R-:W-:Y:S02]  /*6a50*/  USHF.R.S32.HI UR7, URZ, 0x1f, UR18 ;  /* 0x0000001f3f077899 */ /* 0x000fe40008011412 */
[----:B------:R-:W-:Y:S02]  /*6a60*/  UIADD3 UR23, UR23, UR14, URZ ;  /* 0x0000000e17177290 */ /* 0x000fe4000fffe03f */
[----:B------:R-:W-:Y:S02]  /*6a70*/  UIMAD UR6, UR10, UR4, URZ ;  /* 0x000000040a0672a4 */ /* 0x000fe4000f8e023f */
[----:B------:R-:W-:Y:S02]  /*6a80*/  USEL UR7, UR7, URZ, !UP0 ;  /* 0x0000003f07077287 */ /* 0x000fe4000c000000 */
[----:B------:R-:W-:Y:S01]  /*6a90*/  UIMAD UR6, UR11, UR5, UR6 ;  /* 0x000000050b0672a4 */ /* 0x000fe2000f8e0206 */
[----:B-1----:R-:W-:Y:S01]  /*6aa0*/  LEA.HI R2, R8, R159, RZ, 0x2 ;  /* 0x0000009f08027211 */ /* 0x002fe200078f10ff */
[----:B------:R-:W-:-:S02]  /*6ab0*/  UIMAD.WIDE.U32 UR22, UR11, UR4, UR22 ;  /* 0x000000040b1672a5 */ /* 0x000fc4000f8e0016 */
[----:B------:R-:W-:Y:S01]  /*6ac0*/  USEL UR14, UR18, URZ, !UP0 ;  /* 0x0000003f120e7287 */ /* 0x000fe2000c000000 */
[----:B------:R-:W-:Y:S01]  /*6ad0*/  LOP3.LUT R0, R2, 0xfffffffc, RZ, 0xc0, !PT ;  /* 0xfffffffc02007812 */ /* 0x000fe200078ec0ff */
[----:B------:R-:W-:Y:S01]  /*6ae0*/  ULDC.64 UR4, c[0x0][0x1c0] ;  /* 0x0000700000047ab9 */ /* 0x000fe20000000a00 */
[----:B------:R-:W-:Y:S01]  /*6af0*/  SHF.R.S32.HI R49, RZ, 0x2, R2 ;  /* 0x00000002ff317819 */ /* 0x000fe20000011402 */
[----:B------:R-:W-:Y:S02]  /*6b00*/  UIMAD UR7, UR7, UR4, URZ ;  /* 0x00000004070772a4 */ /* 0x000fe4000f8e023f */
[----:B------:R-:W-:Y:S01]  /*6b10*/  IMAD.IADD R152, R159, 0x1, -R0 ;  /* 0x000000019f987824 */ /* 0x000fe200078e0a00 */
[----:B------:R-:W-:Y:S01]  /*6b20*/  UIADD3 UR23, UR23, UR6, URZ ;  /* 0x0000000617177290 */ /* 0x000fe2000fffe03f */
[----:B------:R-:W-:Y:S01]  /*6b30*/  IADD3 R11, R49, UR12, RZ ;  /* 0x0000000c310b7c10 */ /* 0x000fe2000fffe0ff */
[----:B------:R-:W-:Y:S01]  /*6b40*/  UIMAD UR5, UR14, UR5, UR7 ;  /* 0x000000050e0572a4 */ /* 0x000fe2000f8e0207 */
[C---:B------:R-:W-:Y:S01]  /*6b50*/  IMAD R163, R152.reuse, 0x20, R49 ;  /* 0x0000002098a37824 */ /* 0x040fe200078e0231 */
[----:B------:R-:W-:Y:S01]  /*6b60*/  UIMAD.WIDE.U32 UR14, UR14, UR4, UR22 ;  /* 0x000000040e0e72a5 */ /* 0x000fe2000f8e0016 */
[----:B------:R-:W-:Y:S01]  /*6b70*/  IMAD.SHL.U32 R161, R152, 0x8, RZ ;  /* 0x0000000898a17824 */ /* 0x000fe200078e00ff */
[----:B------:R-:W-:-:S02]  /*6b80*/  ULDC UR7, c[0x0][0x2c4] ;  /* 0x0000b10000077ab9 */ /* 0x000fc40000000800 */
[----:B------:R-:W-:Y:S01]  /*6b90*/  IADD3 R4, R163, UR12, RZ ;  /* 0x0000000ca3047c10 */ /* 0x000fe2000fffe0ff */
[----:B------:R-:W-:Y:S01]  /*6ba0*/  UIADD3 UR5, UR15, UR5, URZ ;  /* 0x000000050f057290 */ /* 0x000fe2000fffe03f */
[----:B------:R-:W-:Y:S01]  /*6bb0*/  IMAD.U32 R3, RZ, RZ, UR15 ;  /* 0x0000000fff037e24 */ /* 0x000fe2000f8e00ff */
[----:B------:R1:W-:Y:S01]  /*6bc0*/  STL [R1+0x54], R163 ;  /* 0x000054a301007387 */ /* 0x0003e20000100800 */
[----:B------:R-:W-:Y:S01]  /*6bd0*/  UIMAD UR7, UR17, UR7, URZ ;  /* 0x00000007110772a4 */ /* 0x000fe2000f8e023f */
[----:B------:R-:W-:Y:S01]  /*6be0*/  @P1 IMAD.HI.U32 R2, R4, c[0x0][0x2c8], RZ ;  /* 0x0000b20004021a27 */ /* 0x000fe200078e00ff */
[C---:B------:R-:W-:Y:S01]  /*6bf0*/  IADD3 R102, R161.reuse, 0x20, RZ ;  /* 0x00000020a1667810 */ /* 0x040fe20007ffe0ff */
[----:B------:R1:W-:Y:S01]  /*6c00*/  STL [R1+0x20], R161 ;  /* 0x000020a101007387 */ /* 0x0003e20000100800 */
[C---:B------:R-:W-:Y:S01]  /*6c10*/  IADD3 R101, R161.reuse, 0x40, RZ ;  /* 0x00000040a1657810 */ /* 0x040fe20007ffe0ff */
[----:B------:R-:W-:Y:S01]  /*6c20*/  IMAD.MOV.U32 R0, RZ, RZ, R4 ;  /* 0x000000ffff007224 */ /* 0x000fe200078e0004 */
[----:B------:R-:W-:Y:S01]  /*6c30*/  @P0 SHF.R.U32.HI R0, RZ, c[0x0][0x2cc], R2 ;  /* 0x0000b300ff000a19 */ /* 0x000fe20000011602 */
[----:B------:R-:W-:Y:S01]  /*6c40*/  IMAD.U32 R2, RZ, RZ, UR14 ;  /* 0x0000000eff027e24 */ /* 0x000fe2000f8e00ff */
[----:B------:R-:W-:Y:S01]  /*6c50*/  ISETP.GE.AND P4, PT, R161, c[0x0][0x198], PT ;  /* 0x00006600a1007a0c */ /* 0x000fe20003f86270 */
[----:B------:R-:W-:Y:S01]  /*6c60*/  IMAD.U32 R3, RZ, RZ, UR5 ;  /* 0x00000005ff037e24 */ /* 0x000fe2000f8e00ff */
[--C-:B------:R-:W-:Y:S01]  /*6c70*/  SHF.R.S32.HI R6, RZ, 0x1f, R0.reuse ;  /* 0x0000001fff067819 */ /* 0x100fe20000011400 */
[----:B------:R-:W-:Y:S01]  /*6c80*/  IMAD.MOV R5, RZ, RZ, -R0 ;  /* 0x000000ffff057224 */ /* 0x000fe200078e0a00 */
[----:B------:R-:W-:Y:S01]  /*6c90*/  ISETP.GE.AND P3, PT, R102, c[0x0][0x198], PT ;  /* 0x0000660066007a0c */ /* 0x000fe20003f66270 */
[----:B------:R-:W-:-:S04]  /*6ca0*/  IMAD.WIDE.U32 R2, R0, c[0x0][0x1b0], R2 ;  /* 0x00006c0000027a25 */ /* 0x000fc800078e0002 */
[----:B------:R-:W-:Y:S02]  /*6cb0*/  IMAD R6, R6, c[0x0][0x1b0], RZ ;  /* 0x00006c0006067a24 */ /* 0x000fe400078e02ff */
[----:B------:R-:W-:Y:S02]  /*6cc0*/  IMAD R4, R5, c[0x0][0x2c4], R4 ;  /* 0x0000b10005047a24 */ /* 0x000fe400078e0204 */
[----:B------:R-:W-:Y:S01]  /*6cd0*/  IMAD R5, R0, c[0x0][0x1b4], R6 ;  /* 0x00006d0000057a24 */ /* 0x000fe200078e0206 */
[----:B------:R-:W-:Y:S02]  /*6ce0*/  LEA.HI R6, R8, R159, RZ, 0x4 ;  /* 0x0000009f08067211 */ /* 0x000fe400078f20ff */
[----:B------:R-:W-:Y:S01]  /*6cf0*/  SHF.R.S32.HI R0, RZ, 0x1f, R4 ;  /* 0x0000001fff007819 */ /* 0x000fe20000011404 */
[----:B------:R-:W-:Y:S01]  /*6d00*/  IMAD.IADD R3, R3, 0x1, R5 ;  /* 0x0000000103037824 */ /* 0x000fe200078e0205 */
[----:B------:R-:W-:-:S03]  /*6d10*/  LOP3.LUT R6, R6, 0xfffffff0, RZ, 0xc0, !PT ;  /* 0xfffffff006067812 */ /* 0x000fc600078ec0ff */
[----:B------:R-:W-:Y:S02]  /*6d20*/  IMAD R5, R0, c[0x0][0x1a8], RZ ;  /* 0x00006a0000057a24 */ /* 0x000fe400078e02ff */
[----:B------:R-:W-:Y:S02]  /*6d30*/  IMAD.SHL.U32 R0, R117, 0x40, RZ ;  /* 0x0000004075007824 */ /* 0x000fe400078e00ff */
[----:B------:R-:W-:Y:S02]  /*6d40*/  IMAD.IADD R108, R159, 0x1, -R6 ;  /* 0x000000019f6c7824 */ /* 0x000fe400078e0a06 */
[----:B------:R-:W-:Y:S01]  /*6d50*/  IMAD R5, R4, c[0x0][0x1ac], R5 ;  /* 0x00006b0004057a24 */ /* 0x000fe200078e0205 */
[----:B------:R-:W-:Y:S01]  /*6d60*/  LOP3.LUT R0, R0, 0xc0, RZ, 0xc0, !PT ;  /* 0x000000c000007812 */ /* 0x000fe200078ec0ff */
[----:B------:R-:W-:Y:S01]  /*6d70*/  IMAD.WIDE.U32 R2, R4, c[0x0][0x1a8], R2 ;  /* 0x00006a0004027a25 */ /* 0x000fe200078e0002 */
[----:B------:R-:W-:Y:S02]  /*6d80*/  LEA.HI R113, R108, R108, RZ, 0x1 ;  /* 0x0000006c6c717211 */ /* 0x000fe400078f08ff */
[----:B------:R-:W-:Y:S01]  /*6d90*/  SHF.R.U32.HI R4, RZ, 0x3, R0 ;  /* 0x00000003ff047819 */ /* 0x000fe20000011600 */
[----:B------:R-:W-:Y:S01]  /*6da0*/  IMAD.IADD R5, R3, 0x1, R5 ;  /* 0x0000000103057824 */ /* 0x000fe200078e0205 */
[----:B------:R-:W-:-:S02]  /*6db0*/  LOP3.LUT R0, R0, 0x18, R161, 0xf8, !PT ;  /* 0x0000001800007812 */ /* 0x000fc400078ef8a1 */
[--C-:B------:R-:W-:Y:S02]  /*6dc0*/  SHF.R.S32.HI R3, RZ, 0x1, R113.reuse ;  /* 0x00000001ff037819 */ /* 0x100fe40000011471 */
[----:B------:R-:W-:Y:S02]  /*6dd0*/  LOP3.LUT R6, R0, R4, RZ, 0x3c, !PT ;  /* 0x0000000400067212 */ /* 0x000fe400078e3cff */
        /* <DEDUP_REMOVED lines=22> */
[----:B------:R-:W-:Y:S01]  /*6f40*/  IMAD.WIDE R8, R161, 0x2, R4 ;  /* 0x00000002a1087825 */ /* 0x000fe200078e0204 */
[----:B------:R-:W-:Y:S02]  /*6f50*/  SHF.R.S32.HI R0, RZ, 0x1f, R101 ;  /* 0x0000001fff007819 */ /* 0x000fe40000011465 */
[----:B------:R-:W-:Y:S02]  /*6f60*/  LEA.HI R3, R3, R102, RZ, 0x3 ;  /* 0x0000006603037211 */ /* 0x000fe400078f18ff */
[----:B------:R-:W-:-:S02]  /*6f70*/  LEA.HI R0, R0, R101, RZ, 0x3 ;  /* 0x0000006500007211 */ /* 0x000fc400078f18ff */
[----:B------:R-:W-:Y:S02]  /*6f80*/  LOP3.LUT R3, R3, 0xfffffff8, RZ, 0xc0, !PT ;  /* 0xfffffff803037812 */ /* 0x000fe400078ec0ff */
[----:B------:R-:W-:Y:S01]  /*6f90*/  LOP3.LUT R10, R0, 0xfffffff8, RZ, 0xc0, !PT ;  /* 0xfffffff8000a7812 */ /* 0x000fe200078ec0ff */
[----:B------:R-:W-:Y:S02]  /*6fa0*/  IMAD.SHL.U32 R0, R96, 0x2, RZ ;  /* 0x0000000260007824 */ /* 0x000fe400078e00ff */
[----:B-1----:R-:W-:-:S03]  /*6fb0*/  IMAD.WIDE R6, R3, 0x2, R4 ;  /* 0x0000000203067825 */ /* 0x002fc600078e0204 */
[----:B------:R-:W-:Y:S01]  /*6fc0*/  @!PT LDS RZ, [RZ] ;  /* 0x00000000fffff984 */ /* 0x000fe20000000800 */
[----:B------:R1:W-:Y:S01]  /*6fd0*/  LDGSTS.E.BYPASS.LTC128B.128 [R0+0x6100], [R8.64], !P4 ;  /* 0x0610000008007fae */ /* 0x0003e2000e101d54 */
[----:B------:R-:W-:-:S03]  /*6fe0*/  IMAD.WIDE R4, R10, 0x2, R4 ;  /* 0x000000020a047825 */ /* 0x000fc600078e0204 */
[----:B------:R1:W-:Y:S04]  /*6ff0*/  LDGSTS.E.BYPASS.LTC128B.128 [R0+0x8100], [R6.64], !P3 ;  /* 0x0810000006007fae */ /* 0x0003e8000d901d54 */
[----:B------:R1:W-:Y:S02]  /*7000*/  LDGSTS.E.BYPASS.LTC128B.128 [R0+0xa100], [R4.64], !P2 ;  /* 0x0a10000004007fae */ /* 0x0003e4000d101d54 */
.L_x_779:
[----:B---34-:R-:W-:Y:S05]  /*7010*/  BSYNC B0 ;  /* 0x0000000000007941 */ /* 0x018fea0003800000 */
.L_x_778:
        /* <DEDUP_REMOVED lines=20> */
.L_x_781:
[----:B------:R-:W-:Y:S05]  /*7160*/  BSYNC B0 ;  /* 0x0000000000007941 */ /* 0x000fea0003800000 */
.L_x_780:
        /* <DEDUP_REMOVED lines=20> */
.L_x_783:
[----:B------:R-:W-:Y:S05]  /*72b0*/  BSYNC B0 ;  /* 0x0000000000007941 */ /* 0x000fea0003800000 */
.L_x_782:
[----:B------:R-:W-:Y:S01]  /*72c0*/  IMAD.MOV.U32 R164, RZ, RZ, c[0x0][0x2b8] ;  /* 0x0000ae00ffa47624 */ /* 0x000fe200078e00ff */
[----:B---3--:R-:W-:Y:S01]  /*72d0*/  IADD3 R6, R11, 0x60, RZ ;  /* 0x000000600b067810 */ /* 0x008fe20007ffe0ff */
[----:B------:R-:W-:Y:S01]  /*72e0*/  IMAD.U32 R3, RZ, RZ, UR8 ;  /* 0x00000008ff037e24 */ /* 0x000fe2000f8e00ff */
[----:B------:R-:W-:Y:S01]  /*72f0*/  SHFL.IDX PT, R4, R13, 0x3, 0x1c1f ;  /* 0x007c1f000d047f89 */ /* 0x000fe200000e0000 */
[----:B------:R-:W-:Y:S01]  /*7300*/  USHF.R.S32.HI UR6, URZ, 0x1f, UR16 ;  /* 0x0000001f3f067899 */ /* 0x000fe20008011410 */
[----:B------:R-:W-:Y:S01]  /*7310*/  ISETP.NE.AND P5, PT, R164, 0x1, PT ;  /* 0x00000001a400780c */ /* 0x000fe20003fa5270 */
[----:B------:R-:W-:Y:S01]  /*7320*/  IMAD R3, R3, 0x40, R163 ;  /* 0x0000004003037824 */ /* 0x000fe200078e02a3 */
[----:B------:R-:W-:Y:S01]  /*7330*/  ISETP.GE.AND P0, PT, R6, UR7, PT ;  /* 0x0000000706007c0c */ /* 0x000fe2000bf06270 */
[----:B----4-:R-:W3:Y:S01]  /*7340*/  SHFL.IDX PT, R5, R12, 0x3, 0x1c1f ;  /* 0x007c1f000c057f89 */ /* 0x010ee200000e0000 */
[----:B------:R-:W-:Y:S01]  /*7350*/  ULDC.64 UR4, c[0x0][0x2b0] ;  /* 0x0000ac0000047ab9 */ /* 0x000fe20000000a00 */
[----:B------:R-:W-:Y:S01]  /*7360*/  IMAD.MOV.U32 R119, RZ, RZ, RZ ;  /* 0x000000ffff777224 */ /* 0x000fe200078e00ff */
[----:B------:R-:W-:Y:S01]  /*7370*/  IADD3 R3, R3, -0x40, RZ ;  /* 0xffffffc003037810 */ /* 0x000fe20007ffe0ff */
[----:B------:R-:W-:-:S02]  /*7380*/  UIMAD UR6, UR6, UR4, URZ ;  /* 0x00000004060672a4 */ /* 0x000fc4000f8e023f */
[----:B------:R-:W-:Y:S01]  /*7390*/  UIMAD.WIDE.U32 UR14, UR16, UR4, URZ ;  /* 0x00000004100e72a5 */ /* 0x000fe2000f8e003f */
[C---:B------:R-:W-:Y:S01]  /*73a0*/  IADD3 R11, R3.reuse, UR13, RZ ;  /* 0x0000000d030b7c10 */ /* 0x040fe2000fffe0ff */
[----:B------:R-:W-:Y:S01]  /*73b0*/  UIMAD UR6, UR16, UR5, UR6 ;  /* 0x00000005100672a4 */ /* 0x000fe2000f8e0206 */
[----:B------:R-:W-:Y:S02]  /*73c0*/  ISETP.GE.AND P1, PT, R3, UR9, PT ;  /* 0x0000000903007c0c */ /* 0x000fe4000bf26270 */
[----:B------:R-:W-:Y:S01]  /*73d0*/  ULDC.64 UR4, c[0x0][0x1e8] ;  /* 0x00007a0000047ab9 */ /* 0x000fe20000000a00 */
[----:B------:R-:W-:Y:S01]  /*73e0*/  @P5 IMAD.HI.U32 R3, R11, c[0x0][0x2bc], RZ ;  /* 0x0000af000b035a27 */ /* 0x000fe200078e00ff */
[----:B------:R-:W-:Y:S01]  /*73f0*/  @!P0 SHF.R.S32.HI R8, RZ, 0x1f, R101 ;  /* 0x0000001fff088819 */ /* 0x000fe20000011465 */
[----:B------:R-:W-:Y:S01]  /*7400*/  UIADD3 UR6, UR15, UR6, URZ ;  /* 0x000000060f067290 */ /* 0x000fe2000fffe03f */
[----:B------:R-:W-:Y:S01]  /*7410*/  ISETP.GT.OR P1, PT, R163, 0x3f, P1 ;  /* 0x0000003fa300780c */ /* 0x000fe20000f24670 */
[----:B------:R-:W-:Y:S01]  /*7420*/  IMAD.MOV.U32 R0, RZ, RZ, R11 ;  /* 0x000000ffff007224 */ /* 0x000fe200078e000b */
[----:B------:R-:W-:Y:S01]  /*7430*/  @P5 SHF.R.U32.HI R0, RZ, c[0x0][0x2c0], R3 ;  /* 0x0000b000ff005a19 */ /* 0x000fe20000011603 */
[----:B------:R-:W-:Y:S01]  /*7440*/  @!P0 IMAD.SHL.U32 R10, R96, 0x2, RZ ;  /* 0x00000002600a8824 */ /* 0x000fe200078e00ff */
[----:B------:R-:W-:-:S02]  /*7450*/  @!P0 SHF.R.S32.HI R3, RZ, 0x1f, R102 ;  /* 0x0000001fff038819 */ /* 0x000fc40000011466 */
[----:B------:R-:W-:Y:S02]  /*7460*/  @!P0 LEA.HI R9, R8, R101, RZ, 0x3 ;  /* 0x0000006508098211 */ /* 0x000fe400078f18ff */
[----:B------:R-:W-:Y:S01]  /*7470*/  @!P0 LEA.HI R3, R3, R102, RZ, 0x3 ;  /* 0x0000006603038211 */ /* 0x000fe200078f18ff */
[--C-:B---3--:R-:W-:Y:S01]  /*7480*/  @!P0 IMAD.WIDE R6, R161, 0x2, R4.reuse ;  /* 0x00000002a1068825 */ /* 0x108fe200078e0204 */
[----:B-12---:R-:W-:Y:S02]  /*7490*/  @!P0 LOP3.LUT R12, R9, 0xfffffff8, RZ, 0xc0, !PT ;  /* 0xfffffff8090c8812 */ /* 0x006fe400078ec0ff */
[----:B------:R-:W-:Y:S02]  /*74a0*/  @!P0 LOP3.LUT R8, R3, 0xfffffff8, RZ, 0xc0, !PT ;  /* 0xfffffff803088812 */ /* 0x000fe400078ec0ff */
[----:B------:R-:W-:Y:S01]  /*74b0*/  @!PT LDS RZ, [RZ] ;  /* 0x00000000fffff984 */ /* 0x000fe20000000800 */
[----:B------:R1:W-:Y:S01]  /*74c0*/  @!P0 LDGSTS.E.BYPASS.LTC128B.128 [R10+0x7900], [R6.64], !P4 ;  /* 0x07900000060a8fae */ /* 0x0003e2000e101d54 */
[----:B------:R-:W-:Y:S02]  /*74d0*/  @!P1 IADD3 R3, P5, R0, UR14, RZ ;  /* 0x0000000e00039c10 */ /* 0x000fe4000ffbe0ff */
[----:B------:R-:W-:-:S04]  /*74e0*/  @!P0 IMAD.WIDE R8, R8, 0x2, R4 ;  /* 0x0000000208088825 */ /* 0x000fc800078e0204 */
[----:B------:R-:W-:Y:S01]  /*74f0*/  @!P0 IMAD.WIDE R4, R12, 0x2, R4 ;  /* 0x000000020c048825 */ /* 0x000fe200078e0204 */
[----:B------:R2:W-:Y:S04]  /*7500*/  @!P0 LDGSTS.E.BYPASS.LTC128B.128 [R10+0x9900], [R8.64], !P3 ;  /* 0x09900000080a8fae */ /* 0x0005e8000d901d54 */
[----:B------:R3:W-:Y:S04]  /*7510*/  @!P0 LDGSTS.E.BYPASS.LTC128B.128 [R10+0xb900], [R4.64], !P2 ;  /* 0x0b900000040a8fae */ /* 0x0007e8000d101d54 */
[----:B------:R-:W0:Y:S01]  /*7520*/  LDGDEPBAR ;  /* 0x00000000000079af */ /* 0x000e220000000000 */
[----:B-1----:R-:W-:-:S02]  /*7530*/  @!P1 LEA.HI.X.SX32 R7, R0, UR6, 0x1, P5 ;  /* 0x0000000600079c11 */ /* 0x002fc4000a8f0eff */
[----:B------:R-:W-:-:S04]  /*7540*/  @!P1 LEA R6, P4, R3, c[0x0][0x2a0], 0x2 ;  /* 0x0000a80003069a11 */ /* 0x000fc800078810ff */
[----:B------:R-:W-:Y:S01]  /*7550*/  @!P1 LEA.HI.X R7, R3, c[0x0][0x2a4], R7, 0x2, P4 ;  /* 0x0000a90003079a11 */ /* 0x000fe200020f1407 */
[----:B------:R-:W-:Y:S06]  /*7560*/  BAR.SYNC.DEFER_BLOCKING 0x0 ;  /* 0x0000000000007b1d */ /* 0x000fec0000010000 */
[----:B------:R-:W4:Y:S01]  /*7570*/  @!P1 LDG.E R119, [R6.64] ;  /* 0x0000001406779981 */ /* 0x000f22000c1e1900 */
[----:B------:R-:W-:Y:S01]  /*7580*/  IMAD.MOV R0, RZ, RZ, -R0 ;  /* 0x000000ffff007224 */ /* 0x000fe200078e0a00 */
[----:B------:R-:W-:Y:S01]  /*7590*/  UIMAD UR16, UR10, UR4, URZ ;  /* 0x000000040a1072a4 */ /* 0x000fe2000f8e023f */
[----:B------:R-:W-:Y:S01]  /*75a0*/  ISETP.GE.AND P5, PT, R161, c[0x0][0x1d4], PT ;  /* 0x00007500a1007a0c */ /* 0x000fe20003fa6270 */
[----:B------:R-:W-:Y:S01]  /*75b0*/  UIMAD.WIDE.U32 UR22, UR11, UR4, URZ ;  /* 0x000000040b1672a5 */ /* 0x000fe2000f8e003f */
[----:B------:R-:W-:Y:S01]  /*75c0*/  IMAD R120, R0, c[0x0][0x2b8], R11 ;  /* 0x0000ae0000787a24 */ /* 0x000fe200078e020b */
[----:B------:R-:W-:Y:S01]  /*75d0*/  UIMAD UR16, UR11, UR5, UR16 ;  /* 0x000000050b1072a4 */ /* 0x000fe2000f8e0210 */
[----:B------:R-:W-:Y:S01]  /*75e0*/  ISETP.GE.AND P6, PT, R102, c[0x0][0x1d4], PT ;  /* 0x0000750066007a0c */ /* 0x000fe20003fc6270 */
[----:B------:R-:W-:Y:S01]  /*75f0*/  ULEA UR19, UR8, 0xffffffc0, 0x6 ;  /* 0xffffffc008137891 */ /* 0x000fe2000f8e303f */
[----:B---3--:R-:W-:Y:S01]  /*7600*/  IMAD.WIDE.U32 R4, R120, c[0x0][0x1e0], RZ ;  /* 0x0000780078047a25 */ /* 0x008fe200078e00ff */
[----:B------:R-:W-:Y:S01]  /*7610*/  SHF.R.S32.HI R114, RZ, 0x1f, R120 ;  /* 0x0000001fff727819 */ /* 0x000fe20000011478 */
[----:B------:R-:W-:Y:S01]  /*7620*/  UIADD3 UR16, UR23, UR16, URZ ;  /* 0x0000001017107290 */ /* 0x000fe2000fffe03f */
[----:B------:R-:W-:Y:S01]  /*7630*/  ISETP.GE.AND P4, PT, R101, c[0x0][0x1d4], PT ;  /* 0x0000750065007a0c */ /* 0x000fe20003f86270 */
[----:B------:R-:W-:Y:S01]  /*7640*/  UIADD3 UR19, UR9, -UR19, URZ ;  /* 0x8000001309137290 */ /* 0x000fe2000fffe03f */
[----:B------:R-:W-:Y:S01]  /*7650*/  STL [R1+0x10], R120 ;  /* 0x0000107801007387 */ /* 0x000fe20000100800 */
[----:B------:R-:W-:Y:S01]  /*7660*/  IMAD R0, R114, c[0x0][0x1e0], RZ ;  /* 0x0000780072007a24 */ /* 0x000fe200078e02ff */
[----:B------:R-:W-:Y:S01]  /*7670*/  ULDC.64 UR4, c[0x0][0x210] ;  /* 0x0000840000047ab9 */ /* 0x000fe20000000a00 */
[----:B------:R-:W-:Y:S01]  /*7680*/  ISETP.GT.AND P3, PT, R163, 0x3f, PT ;  /* 0x0000003fa300780c */ /* 0x000fe20003f64270 */
[----:B------:R-:W-:Y:S01]  /*7690*/  UIMAD UR10, UR10, UR4, URZ ;  /* 0x000000040a0a72a4 */ /* 0x000fe2000f8e023f */
[----:B------:R-:W-:Y:S01]  /*76a0*/  IMAD R0, R120, c[0x0][0x1e4], R0 ;  /* 0x0000790078007a24 */ /* 0x000fe200078e0200 */
[----:B------:R-:W-:Y:S01]  /*76b0*/  IADD3 R104, -R49, UR19, RZ ;  /* 0x0000001331687c10 */ /* 0x000fe2000fffe1ff */
[----:B------:R-:W-:Y:S01]  /*76c0*/  UIMAD.WIDE.U32 UR24, UR11, UR4, URZ ;  /* 0x000000040b1872a5 */ /* 0x000fe2000f8e003f */
[----:B------:R-:W-:Y:S01]  /*76d0*/  SEL R151, RZ, 0x10, P4 ;  /* 0x00000010ff977807 */ /* 0x000fe20002000000 */
[----:B------:R-:W-:Y:S01]  /*76e0*/  IMAD.IADD R5, R5, 0x1, R0 ;  /* 0x0000000105057824 */ /* 0x000fe200078e0200 */
[----:B------:R-:W-:Y:S01]  /*76f0*/  ISETP.GE.AND P1, PT, R104, 0x1, PT ;  /* 0x000000016800780c */ /* 0x000fe20003f26270 */
[----:B------:R-:W-:-:S04]  /*7700*/  UIMAD UR10, UR11, UR5, UR10 ;  /* 0x000000050b0a72a4 */ /* 0x000fc8000f8e020a */
[----:B------:R-:W-:-:S08]  /*7710*/  UIADD3 UR10, UR25, UR10, URZ ;  /* 0x0000000a190a7290 */ /* 0x000fd0000fffe03f */
[----:B------:R-:W-:Y:S01]  /*7720*/  @P1 IMAD.SHL.U32 R17, R96, 0x2, RZ ;  /* 0x0000000260111824 */ /* 0x000fe200078e00ff */
[----:B----4-:R-:W-:Y:S01]  /*7730*/  SHF.R.S32.HI R115, RZ, 0x1f, R119 ;  /* 0x0000001fff737819 */ /* 0x010fe20000011477 */
[----:B------:R-:W-:Y:S01]  /*7740*/  IMAD.WIDE.U32 R4, R119, c[0x0][0x1f0], R4 ;  /* 0x00007c0077047a25 */ /* 0x000fe200078e0004 */
[----:B------:R-:W-:Y:S03]  /*7750*/  STL [R1+0xc], R119 ;  /* 0x00000c7701007387 */ /* 0x000fe60000100800 */
[----:B------:R-:W-:Y:S01]  /*7760*/  IMAD R3, R115, c[0x0][0x1f0], RZ ;  /* 0x00007c0073037a24 */ /* 0x000fe200078e02ff */
[----:B------:R-:W-:-:S03]  /*7770*/  IADD3 R0, P0, R4, UR22, RZ ;  /* 0x0000001604007c10 */ /* 0x000fc6000ff1e0ff */
[----:B------:R-:W-:-:S05]  /*7780*/  IMAD R3, R119, c[0x0][0x1f4], R3 ;  /* 0x00007d0077037a24 */ /* 0x000fca00078e0203 */
[----:B------:R-:W-:Y:S02]  /*7790*/  IADD3.X R4, R5, UR16, R3, P0, !PT ;  /* 0x0000001005047c10 */ /* 0x000fe400087fe403 */
[C---:B------:R-:W-:Y:S02]  /*77a0*/  LEA R5, P0, R0.reuse, c[0x0][0x1c8], 0x1 ;  /* 0x0000720000057a11 */ /* 0x040fe400078008ff */
[----:B------:R-:W-:Y:S02]  /*77b0*/  @P1 SHF.R.S32.HI R3, RZ, 0x1f, R102 ;  /* 0x0000001fff031819 */ /* 0x000fe40000011466 */
[----:B------:R-:W-:Y:S01]  /*77c0*/  LEA.HI.X R0, R0, c[0x0][0x1cc], R4, 0x1, P0 ;  /* 0x0000730000007a11 */ /* 0x000fe200000f0c04 */
[----:B------:R-:W-:Y:S01]  /*77d0*/  SHFL.IDX PT, R6, R5, RZ, 0x1c1f ;  /* 0x001c1fff05067589 */ /* 0x000fe200000e0000 */
[----:B------:R-:W-:Y:S02]  /*77e0*/  ISETP.GE.AND P0, PT, R104, 0x21, PT ;  /* 0x000000216800780c */ /* 0x000fe40003f06270 */
[----:B--2---:R-:W-:Y:S01]  /*77f0*/  @P1 LEA.HI R9, R3, R102, RZ, 0x3 ;  /* 0x0000006603091211 */ /* 0x004fe200078f18ff */
[----:B------:R-:W1:Y:S03]  /*7800*/  SHFL.IDX PT, R7, R0, RZ, 0x1c1f ;  /* 0x001c1fff00077589 */ /* 0x000e6600000e0000 */
[----:B------:R-:W-:Y:S01]  /*7810*/  @P1 LOP3.LUT R9, R9, 0xfffffff8, RZ, 0xc0, !PT ;  /* 0xfffffff809091812 */ /* 0x000fe200078ec0ff */
[----:B------:R-:W-:Y:S04]  /*7820*/  SHFL.IDX PT, R4, R5, 0x1, 0x1c1f ;  /* 0x003c1f0005047f89 */ /* 0x000fe800000e0000 */
[----:B------:R2:W3:Y:S02]  /*7830*/  SHFL.IDX PT, R5, R0, 0x1, 0x1c1f ;  /* 0x003c1f0000057f89 */ /* 0x0004e400000e0000 */
[----:B------:R-:W-:Y:S01]  /*7840*/  @P0 SHF.R.S32.HI R10, RZ, 0x1f, R102 ;  /* 0x0000001fff0a0819 */ /* 0x000fe20000011466 */
[----:B------:R-:W-:Y:S01]  /*7850*/  @P0 IMAD.SHL.U32 R16, R96, 0x2, RZ ;  /* 0x0000000260100824 */ /* 0x000fe200078e00ff */
[----:B------:R-:W-:-:S02]  /*7860*/  @P0 SHF.R.S32.HI R11, RZ, 0x1f, R101 ;  /* 0x0000001fff0b0819 */ /* 0x000fc40000011465 */
[----:B------:R-:W-:-:S04]  /*7870*/  @P0 LEA.HI R3, R10, R102, RZ, 0x3 ;  /* 0x000000660a030211 */ /* 0x000fc800078f18ff */
[----:B------:R-:W-:Y:S01]  /*7880*/  @P0 LOP3.LUT R3, R3, 0xfffffff8, RZ, 0xc0, !PT ;  /* 0xfffffff803030812 */ /* 0x000fe200078ec0ff */
        /* <DEDUP_REMOVED lines=8> */
[----:B------:R-:W-:-:S03]  /*7910*/  @P1 IMAD.WIDE R12, R8, 0x2, R6 ;  /* 0x00000002080c1825 */ /* 0x000fc600078e0206 */
[----:B------:R1:W-:Y:S01]  /*7920*/  @P1 LDGSTS.E.BYPASS.LTC128B.128 [R17+0x4100], [R14.64], !P6 ;  /* 0x041000000e111fae */ /* 0x0003e2000f101d54 */
[----:B---3--:R-:W-:-:S03]  /*7930*/  @P0 IMAD.WIDE R8, R161, 0x2, R4 ;  /* 0x00000002a1080825 */ /* 0x008fc600078e0204 */
[----:B------:R1:W-:Y:S01]  /*7940*/  @P1 LDGSTS.E.BYPASS.LTC128B.128 [R17+0x5100], [R12.64], !P4 ;  /* 0x051000000c111fae */ /* 0x0003e2000e101d54 */
[----:B------:R-:W-:-:S03]  /*7950*/  @P0 IMAD.WIDE R6, R3, 0x2, R4 ;  /* 0x0000000203060825 */ /* 0x000fc600078e0204 */
[----:B------:R1:W-:Y:S01]  /*7960*/  @P0 LDGSTS.E.BYPASS.LTC128B.128 [R16+0x3900], [R8.64], !P5 ;  /* 0x0390000008100fae */ /* 0x0003e2000e901d54 */
[----:B------:R-:W-:Y:S01]  /*7970*/  @P0 IMAD.WIDE R4, R0, 0x2, R4 ;  /* 0x0000000200040825 */ /* 0x000fe200078e0204 */
[----:B------:R-:W-:Y:S02]  /*7980*/  SHF.R.S32.HI R0, RZ, 0x1f, R159 ;  /* 0x0000001fff007819 */ /* 0x000fe4000001149f */
[----:B------:R1:W-:Y:S02]  /*7990*/  @P0 LDGSTS.E.BYPASS.LTC128B.128 [R16+0x4900], [R6.64], !P6 ;  /* 0x0490000006100fae */ /* 0x0003e4000f101d54 */
[----:B------:R-:W-:Y:S02]  /*79a0*/  LEA.HI R0, R0, R159, RZ, 0x4 ;  /* 0x0000009f00007211 */ /* 0x000fe400078f20ff */
[----:B------:R1:W-:Y:S01]  /*79b0*/  @P0 LDGSTS.E.BYPASS.LTC128B.128 [R16+0x5900], [R4.64], !P4 ;  /* 0x0590000004100fae */ /* 0x0003e2000e101d54 */
[----:B------:R-:W-:Y:S02]  /*79c0*/  ISETP.LT.AND P0, PT, RZ, c[0x0][0x27c], PT ;  /* 0x00009f00ff007a0c */ /* 0x000fe40003f01270 */
[----:B------:R-:W-:Y:S01]  /*79d0*/  SHF.R.S32.HI R93, RZ, 0x4, R0 ;  /* 0x00000004ff5d7819 */ /* 0x000fe20000011400 */
[----:B------:R-:W0:Y:S10]  /*79e0*/  LDGDEPBAR ;  /* 0x00000000000079af */ /* 0x000e340000000000 */
[----:B------:R-:W-:Y:S05]  /*79f0*/  @P0 BRA `(.L_x_784) ;  /* 0x0000002000000947 */ /* 0x000fea0003800000 */
[----:B------:R-:W-:-:S04]  /*7a00*/  DEPBAR.LE SB0, 0x1 ;  /* 0x000080400000791a */ /* 0x000fc80000000000 */
[----:B------:R-:W-:Y:S05]  /*7a10*/  BRA `(.L_x_785) ;  /* 0x0000712000007947 */ /* 0x000fea0003800000 */
.L_x_784:
[----:B------:R-:W-:Y:S01]  /*7a20*/  ULDC.U8 UR4, c[0x0][0x298] ;  /* 0x0000a60000047ab9 */ /* 0x000fe20000000000 */
[----:B------:R-:W-:Y:S01]  /*7a30*/  SHF.R.S32.HI R0, RZ, 0x1f, R147 ;  /* 0x0000001fff007819 */ /* 0x000fe20000011493 */
[----:B-1----:R-:W-:Y:S01]  /*7a40*/  IMAD.WIDE.U32 R10, R147, c[0x0][0x280], RZ ;  /* 0x0000a000930a7a25 */ /* 0x002fe200078e00ff */
[----:B------:R-:W-:Y:S01]  /*7a50*/  ISETP.NE.AND P0, PT, RZ, UR4, PT ;  /* 0x00000004ff007c0c */ /* 0x000fe2000bf05270 */
[----:B------:R-:W-:Y:S01]  /*7a60*/  BSSY B2, `(.L_x_785) ;  /* 0x000070d000027945 */ /* 0x000fe20003800000 */
[-C--:B------:R-:W-:Y:S01]  /*7a70*/  LEA.HI R4, R159, R159.reuse, RZ, 0x1 ;  /* 0x0000009f9f047211 */ /* 0x080fe200078f08ff */
[C---:B------:R-:W-:Y:S02]  /*7a80*/  IMAD R3, R0.reuse, c[0x0][0x280], RZ ;  /* 0x0000a00000037a24 */ /* 0x040fe400078e02ff */
[----:B------:R-:W-:Y:S01]  /*7a90*/  IMAD R0, R0, c[0x0][0x290], RZ ;  /* 0x0000a40000007a24 */ /* 0x000fe200078e02ff */
[----:B------:R-:W-:Y:S01]  /*7aa0*/  SHF.R.S32.HI R60, RZ, 0x1, R4 ;  /* 0x00000001ff3c7819 */ /* 0x000fe20000011404 */
[C---:B------:R-:W-:Y:S01]  /*7ab0*/  IMAD R3, R147.reuse, c[0x0][0x284], R3 ;  /* 0x0000a10093037a24 */ /* 0x040fe200078e0203 */
[----:B------:R-:W-:Y:S01]  /*7ac0*/  LOP3.LUT R4, R4, 0xfffffffe, RZ, 0xc0, !PT ;  /* 0xfffffffe04047812 */ /* 0x000fe200078ec0ff */
[C---:B------:R-:W-:Y:S01]  /*7ad0*/  IMAD R0, R147.reuse, c[0x0][0x294], R0 ;  /* 0x0000a50093007a24 */ /* 0x040fe200078e0200 */
[----:B------:R-:W-:Y:S01]  /*7ae0*/  IADD3 R24, R60, UR12, RZ ;  /* 0x0000000c3c187c10 */ /* 0x000fe2000fffe0ff */
[----:B------:R-:W-:Y:S01]  /*7af0*/  IMAD.WIDE.U32 R8, R147, c[0x0][0x290], RZ ;  /* 0x0000a40093087a25 */ /* 0x000fe200078e00ff */
[----:B------:R-:W-:-:S02]  /*7b00*/  IADD3 R48, -R4, R159, RZ ;  /* 0x0000009f04307210 */ /* 0x000fc40007ffe1ff */
[----:B------:R-:W-:Y:S01]  /*7b10*/  IADD3 R7, R3, R11, RZ ;  /* 0x0000000b03077210 */ /* 0x000fe20007ffe0ff */
[----:B------:R-:W-:Y:S01]  /*7b20*/  IMAD.IADD R5, R0, 0x1, R9 ;  /* 0x0000000100057824 */ /* 0x000fe200078e0209 */
[C---:B------:R-:W-:Y:S01]  /*7b30*/  SHF.L.U32 R61, R48.reuse, 0x3, RZ ;  /* 0x00000003303d7819 */ /* 0x040fe200000006ff */
[----:B------:R-:W-:Y:S01]  /*7b40*/  IMAD R0, R48, 0x40, R24 ;  /* 0x0000004030007824 */ /* 0x000fe200078e0218 */
[----:B------:R-:W-:Y:S05]  /*7b50*/  @!P0 BRA `(.L_x_786) ;  /* 0x000035b000008947 */ /* 0x000fea0003800000 */
[----:B------:R-:W-:Y:S01]  /*7b60*/  PLOP3.LUT P1, PT, PT, PT, UP2, 0x80, 0x0 ;  /* 0x000000000000781c */ /* 0x000fe20003f2f028 */
[----:B------:R-:W-:Y:S01]  /*7b70*/  IMAD.MOV.U32 R6, RZ, RZ, R10 ;  /* 0x000000ffff067224 */ /* 0x000fe200078e000a */
[----:B------:R-:W-:Y:S01]  /*7b80*/  PLOP3.LUT P0, PT, PT, PT, UP2, 0x80, 0x0 ;  /* 0x000000000000781c */ /* 0x000fe20003f0f028 */
[----:B------:R-:W-:Y:S01]  /*7b90*/  BSSY B0, `(.L_x_787) ;  /* 0x0000063000007945 */ /* 0x000fe20003800000 */
[----:B------:R-:W-:Y:S01]  /*7ba0*/  MOV R4, R8 ;  /* 0x0000000800047202 */ /* 0x000fe20000000f00 */
[----:B------:R-:W-:Y:S01]  /*7bb0*/  IMAD.SHL.U32 R16, R48, 0x4, RZ ;  /* 0x0000000430107824 */ /* 0x000fe200078e00ff */
[----:B------:R-:W-:Y:S01]  /*7bc0*/  CS2R R68, SRZ ;  /* 0x0000000000447805 */ /* 0x000fe2000001ff00 */
[----:B------:R-:W-:Y:S01]  /*7bd0*/  CS2R R40, SRZ ;  /* 0x0000000000287805 */ /* 0x000fe2000001ff00 */
[----:B------:R-:W-:Y:S01]  /*7be0*/  CS2R R36, SRZ ;  /* 0x0000000000247805 */ /* 0x000fe2000001ff00 */
[----:B------:R-:W-:Y:S01]  /*7bf0*/  CS2R R32, SRZ ;  /* 0x0000000000207805 */ /* 0x000fe2000001ff00 */
[----:B------:R-:W-:Y:S01]  /*7c00*/  CS2R R30, SRZ ;  /* 0x00000000001e7805 */ /* 0x000fe2000001ff00 */
[----:B------:R-:W-:Y:S01]  /*7c10*/  CS2R R20, SRZ ;  /* 0x0000000000147805 */ /* 0x000fe2000001ff00 */
[----:B------:R-:W-:Y:S01]  /*7c20*/  CS2R R14, SRZ ;  /* 0x00000000000e7805 */ /* 0x000fe2000001ff00 */
[----:B------:R-:W-:Y:S01]  /*7c30*/  @P1 IMAD.HI.U32 R3, R0, c[0x0][0x2c8], RZ ;  /* 0x0000b20000031a27 */ /* 0x000fe200078e00ff */
[----:B------:R-:W-:Y:S01]  /*7c40*/  CS2R R42, SRZ ;  /* 0x00000000002a7805 */ /* 0x000fe2000001ff00 */
[----:B------:R-:W-:Y:S01]  /*7c50*/  CS2R R38, SRZ ;  /* 0x0000000000267805 */ /* 0x000fe2000001ff00 */
[----:B------:R-:W-:Y:S01]  /*7c60*/  CS2R R34, SRZ ;  /* 0x0000000000227805 */ /* 0x000fe2000001ff00 */
[----:B------:R-:W-:Y:S01]  /*7c70*/  CS2R R28, SRZ ;  /* 0x00000000001c7805 */ /* 0x000fe2000001ff00 */
[----:B------:R-:W-:Y:S01]  /*7c80*/  @P0 SHF.R.U32.HI R0, RZ, c[0x0][0x2cc], R3 ;  /* 0x0000b300ff000a19 */ /* 0x000fe20000011603 */
[----:B------:R-:W-:Y:S01]  /*7c90*/  CS2R R22, SRZ ;  /* 0x0000000000167805 */ /* 0x000fe2000001ff00 */
[----:B------:R-:W-:-:S02]  /*7ca0*/  CS2R R18, SRZ ;  /* 0x0000000000127805 */ /* 0x000fc4000001ff00 */
[----:B------:R-:W-:Y:S01]  /*7cb0*/  SHF.R.S32.HI R3, RZ, 0x1f, R0 ;  /* 0x0000001fff037819 */ /* 0x000fe20000011400 */
[----:B------:R-:W-:-:S04]  /*7cc0*/  IMAD.WIDE.U32 R6, R0, c[0x0][0x280], R6 ;  /* 0x0000a00000067a25 */ /* 0x000fc800078e0006 */
[C---:B------:R-:W-:Y:S01]  /*7cd0*/  IMAD R9, R3.reuse, c[0x0][0x280], RZ ;  /* 0x0000a00003097a24 */ /* 0x040fe200078e02ff */
[----:B------:R-:W-:Y:S01]  /*7ce0*/  LEA R26, P1, R6, c[0x0][0x270], 0x1 ;  /* 0x00009c00061a7a11 */ /* 0x000fe200078208ff */
[----:B------:R-:W-:Y:S02]  /*7cf0*/  IMAD R8, R3, c[0x0][0x290], RZ ;  /* 0x0000a40003087a24 */ /* 0x000fe400078e02ff */
[----:B------:R-:W-:-:S04]  /*7d00*/  IMAD.WIDE.U32 R4, R0, c[0x0][0x290], R4 ;  /* 0x0000a40000047a25 */ /* 0x000fc800078e0004 */
[----:B------:R-:W-:Y:S01]  /*7d10*/  IMAD R3, R0, c[0x0][0x284], R9 ;  /* 0x0000a10000037a24 */ /* 0x000fe200078e0209 */
[----:B------:R-:W-:Y:S01]  /*7d20*/  LEA R27, P0, R4, c[0x0][0x288], 0x1 ;  /* 0x0000a200041b7a11 */ /* 0x000fe200078008ff */
[----:B------:R-:W-:Y:S02]  /*7d30*/  IMAD R0, R0, c[0x0][0x294], R8 ;  /* 0x0000a50000007a24 */ /* 0x000fe400078e0208 */
[----:B------:R-:W-:-:S03]  /*7d40*/  IMAD.IADD R3, R7, 0x1, R3 ;  /* 0x0000000107037824 */ /* 0x000fc600078e0203 */
[----:B------:R-:W-:Y:S02]  /*7d50*/  IADD3 R0, R5, R0, RZ ;  /* 0x0000000005007210 */ /* 0x000fe40007ffe0ff */
[----:B------:R-:W-:Y:S02]  /*7d60*/  LEA.HI.X R25, R6, c[0x0][0x274], R3, 0x1, P1 ;  /* 0x00009d0006197a11 */ /* 0x000fe400008f0c03 */
[----:B------:R-:W-:Y:S01]  /*7d70*/  LEA.HI.X R17, R4, c[0x0][0x28c], R0, 0x1, P0 ;  /* 0x0000a30004117a11 */ /* 0x000fe200000f0c00 */
[----:B------:R1:W2:Y:S01]  /*7d80*/  SHFL.IDX PT, R6, R27, RZ, 0x1e1f ;  /* 0x001e1fff1b067589 */ /* 0x0002a200000e0000 */
[----:B------:R-:W-:-:S03]  /*7d90*/  ISETP.GE.AND P0, PT, R24, UR7, PT ;  /* 0x0000000718007c0c */ /* 0x000fc6000bf06270 */
[----:B------:R1:W3:Y:S04]  /*7da0*/  SHFL.IDX PT, R4, R26, RZ, 0x1e1f ;  /* 0x001e1fff1a047589 */ /* 0x0002e800000e0000 */
[----:B------:R1:W4:Y:S04]  /*7db0*/  SHFL.IDX PT, R5, R25, RZ, 0x1e1f ;  /* 0x001e1fff19057589 */ /* 0x00032800000e0000 */
[----:B------:R1:W1:Y:S02]  /*7dc0*/  SHFL.IDX PT, R7, R17, RZ, 0x1e1f ;  /* 0x001e1fff11077589 */ /* 0x00026400000e0000 */
[----:B------:R-:W-:Y:S05]  /*7dd0*/  @P0 BRA `(.L_x_788) ;  /* 0x000003e000000947 */ /* 0x000fea0003800000 */
[C---:B------:R-:W-:Y:S01]  /*7de0*/  IADD3 R3, R16.reuse, 0x8, RZ ;  /* 0x0000000810037810 */ /* 0x040fe20007ffe0ff */
[----:B------:R-:W-:Y:S01]  /*7df0*/  CS2R R14, SRZ ;  /* 0x00000000000e7805 */ /* 0x000fe2000001ff00 */
[----:B------:R-:W-:Y:S01]  /*7e00*/  ISETP.GE.AND P0, PT, R16, c[0x0][0x27c], PT ;  /* 0x00009f0010007a0c */ /* 0x000fe20003f06270 */
[----:B------:R-:W-:Y:S01]  /*7e10*/  CS2R R18, SRZ ;  /* 0x0000000000127805 */ /* 0x000fe2000001ff00 */
[----:B------:R-:W-:-:S02]  /*7e20*/  ISETP.GE.AND P2, PT, R3, c[0x0][0x27c], PT ;  /* 0x00009f0003007a0c */ /* 0x000fc40003f46270 */
[----:B------:R-:W-:-:S09]  /*7e30*/  IADD3 R12, R16, 0x18, RZ ;  /* 0x00000018100c7810 */ /* 0x000fd20007ffe0ff */
[C---:B---34-:R-:W-:Y:S02]  /*7e40*/  @!P0 IMAD.WIDE R10, R16.reuse, 0x2, R4 ;  /* 0x00000002100a8825 */ /* 0x058fe400078e0204 */
[----:B------:R-:W-:Y:S02]  /*7e50*/  @!P2 SHF.R.S32.HI R0, RZ, 0x1f, R3 ;  /* 0x0000001fff00a819 */ /* 0x000fe40000011403 */
[----:B-12---:R-:W-:Y:S01]  /*7e60*/  @!P0 IMAD.WIDE R8, R16, 0x2, R6 ;  /* 0x0000000210088825 */ /* 0x006fe200078e0206 */
[----:B------:R1:W5:Y:S01]  /*7e70*/  @!P0 LD.E.64 R14, [R10.64] ;  /* 0x000000140a0e8980 */ /* 0x000362000c101b00 */
[----:B------:R-:W-:Y:S02]  /*7e80*/  @!P2 LEA.HI R0, R0, R3, RZ, 0x2 ;  /* 0x000000030000a211 */ /* 0x000fe400078f10ff */
[----:B------:R-:W-:Y:S01]  /*7e90*/  IADD3 R3, R16, 0x10, RZ ;  /* 0x0000001010037810 */ /* 0x000fe20007ffe0ff */
[----:B------:R2:W5:Y:S03]  /*7ea0*/  @!P0 LD.E.64 R18, [R8.64] ;  /* 0x0000001408128980 */ /* 0x000566000c101b00 */
[----:B------:R-:W-:-:S02]  /*7eb0*/  ISETP.GE.AND P1, PT, R3, c[0x0][0x27c], PT ;  /* 0x00009f0003007a0c */ /* 0x000fc40003f26270 */
[----:B------:R-:W-:Y:S01]  /*7ec0*/  ISETP.GE.AND P0, PT, R12, c[0x0][0x27c], PT ;  /* 0x00009f000c007a0c */ /* 0x000fe20003f06270 */
[----:B------:R-:W-:Y:S01]  /*7ed0*/  CS2R R22, SRZ ;  /* 0x0000000000167805 */ /* 0x000fe2000001ff00 */
[----:B------:R-:W-:Y:S01]  /*7ee0*/  CS2R R30, SRZ ;  /* 0x00000000001e7805 */ /* 0x000fe2000001ff00 */
[----:B--2---:R-:W-:-:S08]  /*7ef0*/  @!P2 LOP3.LUT R8, R0, 0xfffffffc, RZ, 0xc0, !PT ;  /* 0xfffffffc0008a812 */ /* 0x004fd000078ec0ff */
[----:B------:R-:W-:-:S04]  /*7f00*/  @!P1 SHF.R.S32.HI R0, RZ, 0x1f, R3 ;  /* 0x0000001fff009819 */ /* 0x000fc80000011403 */
[----:B------:R-:W-:Y:S01]  /*7f10*/  @!P1 LEA.HI R0, R0, R3, RZ, 0x2 ;  /* 0x0000000300009211 */ /* 0x000fe200078f10ff */
[----:B-1----:R-:W-:-:S03]  /*7f20*/  @!P2 IMAD.WIDE R10, R8, 0x2, R4 ;  /* 0x00000002080aa825 */ /* 0x002fc600078e0204 */
[----:B------:R-:W-:Y:S01]  /*7f30*/  @!P1 LOP3.LUT R0, R0, 0xfffffffc, RZ, 0xc0, !PT ;  /* 0xfffffffc00009812 */ /* 0x000fe200078ec0ff */
[----:B------:R-:W-:Y:S01]  /*7f40*/  @!P2 IMAD.WIDE R8, R8, 0x2, R6 ;  /* 0x000000020808a825 */ /* 0x000fe200078e0206 */
[----:B------:R-:W-:-:S04]  /*7f50*/  @!P0 SHF.R.S32.HI R3, RZ, 0x1f, R12 ;  /* 0x0000001fff038819 */ /* 0x000fc8000001140c */
[----:B------:R1:W5:Y:S01]  /*7f60*/  @!P2 LD.E.64 R22, [R8.64] ;  /* 0x000000140816a980 */ /* 0x000362000c101b00 */
[----:B------:R-:W-:Y:S01]  /*7f70*/  @!P0 LEA.HI R3, R3, R12, RZ, 0x2 ;  /* 0x0000000c03038211 */ /* 0x000fe200078f10ff */
[----:B------:R-:W-:Y:S01]  /*7f80*/  CS2R R20, SRZ ;  /* 0x0000000000147805 */ /* 0x000fe2000001ff00 */
[----:B------:R-:W-:Y:S01]  /*7f90*/  CS2R R28, SRZ ;  /* 0x00000000001c7805 */ /* 0x000fe2000001ff00 */
[C---:B------:R-:W-:Y:S01]  /*7fa0*/  @!P1 IMAD.WIDE R12, R0.reuse, 0x2, R6 ;  /* 0x00000002000c9825 */ /* 0x040fe200078e0206 */
[----:B------:R-:W-:Y:S01]  /*7fb0*/  CS2R R32, SRZ ;  /* 0x0000000000207805 */ /* 0x000fe2000001ff00 */
[----:B------:R-:W-:Y:S02]  /*7fc0*/  CS2R R34, SRZ ;  /* 0x0000000000227805 */ /* 0x000fe4000001ff00 */
[----:B------:R2:W5:Y:S04]  /*7fd0*/  @!P2 LD.E.64 R20, [R10.64] ;  /* 0x000000140a14a980 */ /* 0x000568000c101b00 */
[----:B------:R3:W5:Y:S01]  /*7fe0*/  @!P1 LD.E.64 R28, [R12.64] ;  /* 0x000000140c1c9980 */ /* 0x000762000c101b00 */
[----:B-1----:R-:W-:-:S05]  /*7ff0*/  @!P1 IMAD.WIDE R8, R0, 0x2, R4 ;  /* 0x0000000200089825 */ /* 0x002fca00078e0204 */
[----:B------:R1:W5:Y:S01]  /*8000*/  @!P1 LD.E.64 R30, [R8.64] ;  /* 0x00000014081e9980 */ /* 0x000362000c101b00 */
[C---:B---3--:R-:W-:Y:S02]  /*8010*/  IADD3 R12, R16.reuse, 0x20, RZ ;  /* 0x00000020100c7810 */ /* 0x048fe40007ffe0ff */
[----:B------:R-:W-:Y:S02]  /*8020*/  IADD3 R13, R16, 0x28, RZ ;  /* 0x00000028100d7810 */ /* 0x000fe40007ffe0ff */
[----:B------:R-:W-:Y:S02]  /*8030*/  ISETP.GE.AND P1, PT, R12, c[0x0][0x27c], PT ;  /* 0x00009f000c007a0c */ /* 0x000fe40003f26270 */
[----:B-1----:R-:W-:-:S05]  /*8040*/  @!P0 LOP3.LUT R8, R3, 0xfffffffc, RZ, 0xc0, !PT ;  /* 0xfffffffc03088812 */ /* 0x002fca00078ec0ff */
[----:B--2---:R-:W-:-:S04]  /*8050*/  @!P0 IMAD.WIDE R10, R8, 0x2, R4 ;  /* 0x00000002080a8825 */ /* 0x004fc800078e0204 */
[----:B------:R-:W-:Y:S01]  /*8060*/  @!P0 IMAD.WIDE R8, R8, 0x2, R6 ;  /* 0x0000000208088825 */ /* 0x000fe200078e0206 */
[----:B------:R1:W5:Y:S04]  /*8070*/  @!P0 LD.E.64 R32, [R10.64] ;  /* 0x000000140a208980 */ /* 0x000368000c101b00 */
[----:B------:R2:W5:Y:S01]  /*8080*/  @!P0 LD.E.64 R34, [R8.64] ;  /* 0x0000001408228980 */ /* 0x000562000c101b00 */
[----:B------:R-:W-:Y:S02]  /*8090*/  ISETP.GE.AND P0, PT, R13, c[0x0][0x27c], PT ;  /* 0x00009f000d007a0c */ /* 0x000fe40003f06270 */
[----:B------:R-:W-:-:S11]  /*80a0*/  @!P1 SHF.R.S32.HI R3, RZ, 0x1f, R12 ;  /* 0x0000001fff039819 */ /* 0x000fd6000001140c */
[----:B------:R-:W-:Y:S02]  /*80b0*/  @!P0 SHF.R.S32.HI R0, RZ, 0x1f, R13 ;  /* 0x0000001fff008819 */ /* 0x000fe4000001140d */
[----:B--2---:R-:W-:Y:S02]  /*80c0*/  @!P1 LEA.HI R8, R3, R12, RZ, 0x2 ;  /* 0x0000000c03089211 */ /* 0x004fe400078f10ff */
[----:B------:R-:W-:Y:S02]  /*80d0*/  @!P0 LEA.HI R3, R0, R13, RZ, 0x2 ;  /* 0x0000000d00038211 */ /* 0x000fe400078f10ff */
[----:B------:R-:W-:Y:S02]  /*80e0*/  @!P1 LOP3.LUT R0, R8, 0xfffffffc, RZ, 0xc0, !PT ;  /* 0xfffffffc08009812 */ /* 0x000fe400078ec0ff */
[----:B------:R-:W-:Y:S01]  /*80f0*/  @!P0 LOP3.LUT R3, R3, 0xfffffffc, RZ, 0xc0, !PT ;  /* 0xfffffffc03038812 */ /* 0x000fe200078ec0ff */
[----:B------:R-:W-:Y:S01]  /*8100*/  CS2R R36, SRZ ;  /* 0x0000000000247805 */ /* 0x000fe2000001ff00 */
[----:B------:R-:W-:Y:S01]  /*8110*/  CS2R R40, SRZ ;  /* 0x0000000000287805 */ /* 0x000fe2000001ff00 */
[----:B-1----:R-:W-:Y:S01]  /*8120*/  @!P1 IMAD.WIDE R10, R0, 0x2, R4 ;  /* 0x00000002000a9825 */ /* 0x002fe200078e0204 */
[----:B------:R-:W-:Y:S01]  /*8130*/  CS2R R38, SRZ ;  /* 0x0000000000267805 */ /* 0x000fe2000001ff00 */
[----:B------:R-:W-:-:S02]  /*8140*/  CS2R R42, SRZ ;  /* 0x00000000002a7805 */ /* 0x000fc4000001ff00 */
[C---:B------:R-:W-:Y:S01]  /*8150*/  @!P0 IMAD.WIDE R8, R3.reuse, 0x2, R4 ;  /* 0x0000000203088825 */ /* 0x040fe200078e0204 */
[----:B------:R1:W5:Y:S03]  /*8160*/  @!P1 LD.E.64 R36, [R10.64] ;  /* 0x000000140a249980 */ /* 0x000366000c101b00 */
[--C-:B------:R-:W-:Y:S01]  /*8170*/  @!P1 IMAD.WIDE R4, R0, 0x2, R6.reuse ;  /* 0x0000000200049825 */ /* 0x100fe200078e0206 */
[----:B------:R1:W5:Y:S03]  /*8180*/  @!P0 LD.E.64 R40, [R8.64] ;  /* 0x0000001408288980 */ /* 0x000366000c101b00 */
[----:B------:R-:W-:Y:S01]  /*8190*/  @!P0 IMAD.WIDE R6, R3, 0x2, R6 ;  /* 0x0000000203068825 */ /* 0x000fe200078e0206 */
[----:B------:R1:W5:Y:S04]  /*81a0*/  @!P1 LD.E.64 R38, [R4.64] ;  /* 0x0000001404269980 */ /* 0x000368000c101b00 */
[----:B------:R1:W5:Y:S02]  /*81b0*/  @!P0 LD.E.64 R42, [R6.64] ;  /* 0x00000014062a8980 */ /* 0x000364000c101b00 */
.L_x_788:
[----:B------:R-:W-:Y:S05]  /*81c0*/  BSYNC B0 ;  /* 0x0000000000007941 */ /* 0x000fea0003800000 */
.L_x_787:
[----:B------:R-:W-:Y:S01]  /*81d0*/  IADD3 R3, R24, 0x40, RZ ;  /* 0x0000004018037810 */ /* 0x000fe20007ffe0ff */
[----:B-----5:R-:W-:Y:S01]  /*81e0*/  IMAD.MOV.U32 R0, RZ, RZ, R40 ;  /* 0x000000ffff007224 */ /* 0x020fe200078e0028 */
[----:B-1----:R-:W-:Y:S01]  /*81f0*/  MOV R9, R22 ;  /* 0x0000001600097202 */ /* 0x002fe20000000f00 */
[----:B---3--:R-:W-:Y:S01]  /*8200*/  IMAD.MOV.U32 R4, RZ, RZ, R36 ;  /* 0x000000ffff047224 */ /* 0x008fe200078e0024 */
[----:B------:R-:W-:Y:S01]  /*8210*/  ISETP.GE.AND P0, PT, R3, UR7, PT ;  /* 0x0000000703007c0c */ /* 0x000fe2000bf06270 */
        /* <DEDUP_REMOVED lines=8> */
[----:B----4-:R-:W-:Y:S01]  /*82a0*/  IMAD.MOV.U32 R5, RZ, RZ, R41 ;  /* 0x000000ffff057224 */ /* 0x010fe200078e0029 */
[----:B------:R-:W-:Y:S01]  /*82b0*/  MOV R0, R20 ;  /* 0x0000001400007202 */ /* 0x000fe20000000f00 */
[----:B------:R-:W-:Y:S01]  /*82c0*/  IMAD.MOV.U32 R8, RZ, RZ, R35 ;  /* 0x000000ffff087224 */ /* 0x000fe200078e0023 */
[----:B------:R-:W-:Y:S01]  /*82d0*/  PRMT R74, R4, 0x5410, R3 ;  /* 0x00005410044a7816 */ /* 0x000fe20000000003 */
[----:B------:R-:W-:Y:S01]  /*82e0*/  IMAD.MOV.U32 R4, RZ, RZ, R14 ;  /* 0x000000ffff047224 */ /* 0x000fe200078e000e */
[----:B------:R-:W-:Y:S01]  /*82f0*/  PRMT R72, R0, 0x7610, R72 ;  /* 0x0000761000487816 */ /* 0x000fe20000000048 */
[----:B------:R-:W-:Y:S01]  /*8300*/  IMAD.MOV.U32 R3, RZ, RZ, R15 ;  /* 0x000000ffff037224 */ /* 0x000fe200078e000f */
[----:B------:R-:W-:Y:S01]  /*8310*/  PRMT R82, R5, 0x7610, R82 ;  /* 0x0000761005527816 */ /* 0x000fe20000000052 */
[----:B------:R-:W-:Y:S01]  /*8320*/  IMAD.MOV.U32 R0, RZ, RZ, R42 ;  /* 0x000000ffff007224 */ /* 0x000fe200078e002a */
[----:B------:R-:W1:Y:S01]  /*8330*/  SHFL.IDX PT, R7, R17, 0x1, 0x1e1f ;  /* 0x003e1f0011077f89 */ /* 0x000e6200000e0000 */
[----:B------:R-:W-:Y:S01]  /*8340*/  IMAD.MOV.U32 R5, RZ, RZ, R33 ;  /* 0x000000ffff057224 */ /* 0x000fe200078e0021 */
[----:B------:R-:W-:Y:S01]  /*8350*/  PRMT R70, R4, 0x5410, R3 ;  /* 0x0000541004467816 */ /* 0x000fe20000000003 */
[----:B------:R-:W-:Y:S01]  /*8360*/  IMAD.MOV.U32 R3, RZ, RZ, R39 ;  /* 0x000000ffff037224 */ /* 0x000fe200078e0027 */
[----:B------:R-:W-:Y:S01]  /*8370*/  PRMT R80, R0, 0x7610, R80 ;  /* 0x0000761000507816 */ /* 0x000fe20000000050 */
[----:B------:R-:W-:Y:S01]  /*8380*/  IMAD.MOV.U32 R0, RZ, RZ, R34 ;  /* 0x000000ffff007224 */ /* 0x000fe200078e0022 */
[----:B------:R-:W-:Y:S01]  /*8390*/  PRMT R76, R76, 0x5410, R5 ;  /* 0x000054104c4c7816 */ /* 0x000fe20000000005 */
[----:B------:R-:W-:Y:S01]  /*83a0*/  IMAD.MOV.U32 R5, RZ, RZ, R21 ;  /* 0x000000ffff057224 */ /* 0x000fe200078e0015 */
[----:B------:R-:W-:Y:S01]  /*83b0*/  MOV R4, R38 ;  /* 0x0000002600047202 */ /* 0x000fe20000000f00 */
[----:B--2---:R-:W2:Y:S01]  /*83c0*/  SHFL.IDX PT, R6, R27, 0x1, 0x1e1f ;  /* 0x003e1f001b067f89 */ /* 0x004ea200000e0000 */
        /* <DEDUP_REMOVED lines=12> */
[----:B------:R-:W3:Y:S01]  /*8490*/  SHFL.IDX PT, R5, R25, 0x1, 0x1e1f ;  /* 0x003e1f0019057f89 */ /* 0x000ee200000e0000 */
[----:B------:R-:W-:Y:S01]  /*84a0*/  BSSY B0, `(.L_x_789) ;  /* 0x000004e000007945 */ /* 0x000fe20003800000 */
[----:B------:R-:W-:Y:S01]  /*84b0*/  PRMT R71, R9, 0x5410, R8 ;  /* 0x0000541009477816 */ /* 0x000fe20000000008 */
[----:B------:R-:W-:Y:S01]  /*84c0*/  CS2R R62, SRZ ;  /* 0x00000000003e7805 */ /* 0x000fe2000001ff00 */
[----:B------:R4:W1:Y:S01]  /*84d0*/  SHFL.IDX PT, R4, R26, 0x1, 0x1e1f ;  /* 0x003e1f001a047f89 */ /* 0x00086200000e0000 */
[----:B------:R-:W-:Y:S01]  /*84e0*/  PRMT R48, R3, 0x5410, R0 ;  /* 0x0000541003307816 */ /* 0x000fe20000000000 */
        /* <DEDUP_REMOVED lines=9> */
[----:B----4-:R-:W-:Y:S01]  /*8580*/  CS2R R26, SRZ ;  /* 0x00000000001a7805 */ /* 0x010fe2000001ff00 */
[----:B------:R-:W-:Y:S05]  /*8590*/  @P0 BRA `(.L_x_790) ;  /* 0x000003e000000947 */ /* 0x000fea0003800000 */
[C---:B-123--:R-:W-:Y:S01]  /*85a0*/  IADD3 R3, R16.reuse, 0x8, RZ ;  /* 0x0000000810037810 */ /* 0x04efe20007ffe0ff */
        /* <DEDUP_REMOVED lines=9> */
[----:B------:R-:W-:Y:S02]  /*8640*/  @!P2 LEA.HI R0, R0, R3, RZ, 0x2 ;  /* 0x000000030000a211 */ /* 0x000fe400078f10ff */
[----:B------:R-:W-:Y:S01]  /*8650*/  IADD3 R3, R16, 0x10, RZ ;  /* 0x0000001010037810 */ /* 0x000fe20007ffe0ff */
[----:B------:R2:W5:Y:S03]  /*8660*/  @!P0 LD.E.64 R44, [R8.64] ;  /* 0x00000014082c8980 */ /* 0x000566000c101b00 */
[----:B------:R-:W-:-:S02]  /*8670*/  ISETP.GE.AND P1, PT, R3, c[0x0][0x27c], PT ;  /* 0x00009f0003007a0c */ /* 0x000fc40003f26270 */
[----:B------:R-:W-:Y:S02]  /*8680*/  @!P2 LOP3.LUT R0, R0, 0xfffffffc, RZ, 0xc0, !PT ;  /* 0xfffffffc0000a812 */ /* 0x000fe400078ec0ff */
[----:B------:R-:W-:Y:S01]  /*8690*/  ISETP.GE.AND P0, PT, R12, c[0x0][0x27c], PT ;  /* 0x00009f000c007a0c */ /* 0x000fe20003f06270 */
[----:B------:R-:W-:Y:S02]  /*86a0*/  CS2R R50, SRZ ;  /* 0x0000000000327805 */ /* 0x000fe4000001ff00 */
[----:B-1----:R-:W-:-:S04]  /*86b0*/  @!P2 IMAD.WIDE R10, R0, 0x2, R4 ;  /* 0x00000002000aa825 */ /* 0x002fc800078e0204 */
[----:B--2---:R-:W-:Y:S02]  /*86c0*/  @!P2 IMAD.WIDE R8, R0, 0x2, R6 ;  /* 0x000000020008a825 */ /* 0x004fe400078e0206 */
[----:B------:R-:W-:-:S04]  /*86d0*/  @!P1 SHF.R.S32.HI R0, RZ, 0x1f, R3 ;  /* 0x0000001fff009819 */ /* 0x000fc80000011403 */
[----:B------:R-:W-:Y:S01]  /*86e0*/  @!P1 LEA.HI R0, R0, R3, RZ, 0x2 ;  /* 0x0000000300009211 */ /* 0x000fe200078f10ff */
[----:B------:R1:W5:Y:S03]  /*86f0*/  @!P2 LD.E.64 R50, [R8.64] ;  /* 0x000000140832a980 */ /* 0x000366000c101b00 */
[----:B------:R-:W-:Y:S01]  /*8700*/  @!P1 LOP3.LUT R0, R0, 0xfffffffc, RZ, 0xc0, !PT ;  /* 0xfffffffc00009812 */ /* 0x000fe200078ec0ff */
[----:B------:R-:W-:Y:S01]  /*8710*/  CS2R R54, SRZ ;  /* 0x0000000000367805 */ /* 0x000fe2000001ff00 */
[----:B------:R-:W-:Y:S01]  /*8720*/  @!P0 SHF.R.S32.HI R3, RZ, 0x1f, R12 ;  /* 0x0000001fff038819 */ /* 0x000fe2000001140c */
[----:B------:R-:W-:-:S03]  /*8730*/  CS2R R46, SRZ ;  /* 0x00000000002e7805 */ /* 0x000fc6000001ff00 */
[----:B------:R-:W-:Y:S01]  /*8740*/  @!P0 LEA.HI R3, R3, R12, RZ, 0x2 ;  /* 0x0000000c03038211 */ /* 0x000fe200078f10ff */
[----:B------:R-:W-:Y:S01]  /*8750*/  CS2R R52, SRZ ;  /* 0x0000000000347805 */ /* 0x000fe2000001ff00 */
[C---:B------:R-:W-:Y:S01]  /*8760*/  @!P1 IMAD.WIDE R12, R0.reuse, 0x2, R6 ;  /* 0x00000002000c9825 */ /* 0x040fe200078e0206 */
[----:B------:R2:W5:Y:S01]  /*8770*/  @!P2 LD.E.64 R46, [R10.64] ;  /* 0x000000140a2ea980 */ /* 0x000562000c101b00 */
[----:B------:R-:W-:Y:S01]  /*8780*/  CS2R R56, SRZ ;  /* 0x0000000000387805 */ /* 0x000fe2000001ff00 */
[----:B------:R-:W-:Y:S02]  /*8790*/  CS2R R58, SRZ ;  /* 0x00000000003a7805 */ /* 0x000fe4000001ff00 */
[----:B------:R3:W5:Y:S01]  /*87a0*/  @!P1 LD.E.64 R52, [R12.64] ;  /* 0x000000140c349980 */ /* 0x000762000c101b00 */
[----:B-1----:R-:W-:-:S05]  /*87b0*/  @!P1 IMAD.WIDE R8, R0, 0x2, R4 ;  /* 0x0000000200089825 */ /* 0x002fca00078e0204 */
[----:B------:R1:W5:Y:S01]  /*87c0*/  @!P1 LD.E.64 R54, [R8.64] ;  /* 0x0000001408369980 */ /* 0x000362000c101b00 */
[C---:B---3--:R-:W-:Y:S02]  /*87d0*/  IADD3 R12, R16.reuse, 0x20, RZ ;  /* 0x00000020100c7810 */ /* 0x048fe40007ffe0ff */
[----:B------:R-:W-:Y:S02]  /*87e0*/  IADD3 R13, R16, 0x28, RZ ;  /* 0x00000028100d7810 */ /* 0x000fe40007ffe0ff */
[----:B-1----:R-:W-:-:S05]  /*87f0*/  @!P0 LOP3.LUT R8, R3, 0xfffffffc, RZ, 0xc0, !PT ;  /* 0xfffffffc03088812 */ /* 0x002fca00078ec0ff */
[----:B--2---:R-:W-:-:S04]  /*8800*/  @!P0 IMAD.WIDE R10, R8, 0x2, R4 ;  /* 0x00000002080a8825 */ /* 0x004fc800078e0204 */
[----:B------:R-:W-:Y:S01]  /*8810*/  @!P0 IMAD.WIDE R8, R8, 0x2, R6 ;  /* 0x0000000208088825 */ /* 0x000fe200078e0206 */
[----:B------:R1:W5:Y:S01]  /*8820*/  @!P0 LD.E.64 R56, [R10.64] ;  /* 0x000000140a388980 */ /* 0x000362000c101b00 */
[----:B------:R-:W-:-:S03]  /*8830*/  ISETP.GE.AND P1, PT, R12, c[0x0][0x27c], PT ;  /* 0x00009f000c007a0c */ /* 0x000fc60003f26270 */
[----:B------:R2:W5:Y:S01]  /*8840*/  @!P0 LD.E.64 R58, [R8.64] ;  /* 0x00000014083a8980 */ /* 0x000562000c101b00 */
[----:B------:R-:W-:-:S09]  /*8850*/  ISETP.GE.AND P0, PT, R13, c[0x0][0x27c], PT ;  /* 0x00009f000d007a0c */ /* 0x000fd20003f06270 */
[----:B------:R-:W-:-:S04]  /*8860*/  @!P1 SHF.R.S32.HI R3, RZ, 0x1f, R12 ;  /* 0x0000001fff039819 */ /* 0x000fc8000001140c */
        /* <DEDUP_REMOVED lines=17> */
.L_x_790:
[----:B-123--:R-:W-:Y:S05]  /*8980*/  BSYNC B0 ;  /* 0x0000000000007941 */ /* 0x00efea0003800000 */
.L_x_789:
[----:B-----5:R-:W-:Y:S01]  /*8990*/  IMAD.MOV.U32 R0, RZ, RZ, R68 ;  /* 0x000000ffff007224 */ /* 0x020fe200078e0044 */
[----:B------:R-:W-:Y:S01]  /*89a0*/  UIADD3 UR4, -UR12, UR7, URZ ;  /* 0x000000070c047290 */ /* 0x000fe2000fffe13f */
[----:B------:R-:W-:Y:S01]  /*89b0*/  IMAD.MOV.U32 R5, RZ, RZ, R69 ;  /* 0x000000ffff057224 */ /* 0x000fe200078e0045 */
[----:B------:R-:W-:Y:S01]  /*89c0*/  LEA.HI R7, R60, R60, RZ, 0x1 ;  /* 0x0000003c3c077211 */ /* 0x000fe200078f08ff */
[----:B------:R-:W-:Y:S01]  /*89d0*/  IMAD.MOV.U32 R4, RZ, RZ, R62 ;  /* 0x000000ffff047224 */ /* 0x000fe200078e003e */
[----:B------:R-:W-:Y:S01]  /*89e0*/  UISETP.LT.AND UP0, UPT, UR4, 0x80, UPT ;  /* 0x000000800400788c */ /* 0x000fe2000bf01270 */
[----:B------:R-:W-:Y:S01]  /*89f0*/  IMAD.MOV.U32 R3, RZ, RZ, R63 ;  /* 0x000000ffff037224 */ /* 0x000fe200078e003f */
[----:B------:R-:W-:Y:S01]  /*8a00*/  PRMT R90, R0, 0x5410, R5 ;  /* 0x00005410005a7816 */ /* 0x000fe20000000005 */
[----:B------:R-:W-:Y:S01]  /*8a10*/  IMAD.MOV.U32 R0, RZ, RZ, R56 ;  /* 0x000000ffff007224 */ /* 0x000fe200078e0038 */
[----:B------:R-:W-:Y:S01]  /*8a20*/  USEL UR4, UR4, 0x80, UP0 ;  /* 0x0000008004047887 */ /* 0x000fe20008000000 */
[----:B------:R-:W-:Y:S01]  /*8a30*/  IMAD.MOV.U32 R5, RZ, RZ, R57 ;  /* 0x000000ffff057224 */ /* 0x000fe200078e0039 */
[----:B------:R-:W-:Y:S01]  /*8a40*/  PRMT R88, R4, 0x5410, R3 ;  /* 0x0000541004587816 */ /* 0x000fe20000000003 */
[----:B------:R-:W-:Y:S01]  /*8a50*/  IMAD.MOV.U32 R4, RZ, RZ, R54 ;  /* 0x000000ffff047224 */ /* 0x000fe200078e0036 */
[----:B------:R-:W-:Y:S01]  /*8a60*/  PRMT R86, R0, 0x7610, R86 ;  /* 0x0000761000567816 */ /* 0x000fe20000000056 */
[----:B------:R-:W-:Y:S01]  /*8a70*/  IMAD.MOV.U32 R0, RZ, RZ, R46 ;  /* 0x000000ffff007224 */ /* 0x000fe200078e002e */
[----:B------:R-:W-:Y:S01]  /*8a80*/  ISETP.GE.AND P0, PT, R60, UR4, PT ;  /* 0x000000043c007c0c */ /* 0x000fe2000bf06270 */
[----:B------:R-:W-:Y:S01]  /*8a90*/  IMAD.MOV.U32 R3, RZ, RZ, R55 ;  /* 0x000000ffff037224 */ /* 0x000fe200078e0037 */
[----:B------:R-:W-:Y:S01]  /*8aa0*/  PRMT R86, R86, 0x5410, R5 ;  /* 0x0000541056567816 */ /* 0x000fe20000000005 */
[----:B------:R-:W-:-:S04]  /*8ab0*/  DEPBAR.LE SB0, 0x1 ;  /* 0x000080400000791a */ /* 0x000fc80000000000 */
[----:B------:R-:W-:Y:S01]  /*8ac0*/  PRMT R81, R81, 0x5410, R0 ;  /* 0x0000541051517816 */ /* 0x000fe20000000000 */
[----:B------:R-:W-:Y:S01]  /*8ad0*/  IMAD.MOV.U32 R0, RZ, RZ, R47 ;  /* 0x000000ffff007224 */ /* 0x000fe200078e002f */
[----:B------:R-:W-:Y:S01]  /*8ae0*/  SHF.R.S32.HI R5, RZ, 0x1f, R49 ;  /* 0x0000001fff057819 */ /* 0x000fe20000011431 */
[----:B------:R-:W-:Y:S01]  /*8af0*/  BSSY B1, `(.L_x_791) ;  /* 0x0000146000017945 */ /* 0x000fe20003800000 */
[----:B------:R-:W-:Y:S01]  /*8b00*/  PRMT R84, R4, 0x5410, R3 ;  /* 0x0000541004547816 */ /* 0x000fe20000000003 */
[----:B------:R-:W-:Y:S01]  /*8b10*/  IMAD.MOV.U32 R4, RZ, RZ, R26 ;  /* 0x000000ffff047224 */ /* 0x000fe200078e001a */
[----:B------:R-:W-:Y:S01]  /*8b20*/  PRMT R82, R82, 0x5410, R0 ;  /* 0x0000541052527816 */ /* 0x000fe20000000000 */
[----:B------:R-:W-:Y:S01]  /*8b30*/  IMAD.MOV.U32 R3, RZ, RZ, R27 ;  /* 0x000000ffff037224 */ /* 0x000fe200078e001b */
[----:B------:R-:W-:Y:S01]  /*8b40*/  LEA.HI R0, R5, R49, RZ, 0x2 ;  /* 0x0000003105007211 */ /* 0x000fe200078f10ff */
[----:B------:R-:W-:Y:S01]  /*8b50*/  IMAD.MOV.U32 R5, RZ, RZ, R66 ;  /* 0x000000ffff057224 */ /* 0x000fe200078e0042 */
[----:B------:R-:W-:-:S02]  /*8b60*/  PRMT R78, R78, 0x5410, R4 ;  /* 0x000054104e4e7816 */ /* 0x000fc40000000004 */
[----:B------:R-:W-:Y:S01]  /*8b70*/  LOP3.LUT R4, R0, 0xfffffffc, RZ, 0xc0, !PT ;  /* 0xfffffffc00047812 */ /* 0x000fe200078ec0ff */
[----:B------:R-:W-:Y:S01]  /*8b80*/  IMAD.MOV.U32 R0, RZ, RZ, R64 ;  /* 0x000000ffff007224 */ /* 0x000fe200078e0040 */
[----:B------:R-:W-:Y:S01]  /*8b90*/  PRMT R79, R79, 0x5410, R3 ;  /* 0x000054104f4f7816 */ /* 0x000fe20000000003 */
[----:B------:R-:W-:Y:S02]  /*8ba0*/  IMAD.MOV.U32 R3, RZ, RZ, R67 ;  /* 0x000000ffff037224 */ /* 0x000fe400078e0043 */
[----:B------:R-:W-:Y:S01]  /*8bb0*/  IMAD.IADD R6, R49, 0x1, -R4 ;  /* 0x0000000131067824 */ /* 0x000fe200078e0a04 */
[----:B------:R-:W-:Y:S01]  /*8bc0*/  PRMT R87, R0, 0x7610, R87 ;  /* 0x0000761000577816 */ /* 0x000fe20000000057 */
[----:B------:R-:W-:Y:S01]  /*8bd0*/  IMAD.MOV.U32 R0, RZ, RZ, R65 ;  /* 0x000000ffff007224 */ /* 0x000fe200078e0041 */
[----:B------:R-:W-:Y:S01]  /*8be0*/  PRMT R89, R5, 0x5410, R3 ;  /* 0x0000541005597816 */ /* 0x000fe20000000003 */
[C---:B------:R-:W-:Y:S01]  /*8bf0*/  IMAD.SHL.U32 R3, R6.reuse, 0x40, RZ ;  /* 0x0000004006037824 */ /* 0x040fe200078e00ff */
[----:B------:R-:W-:Y:S01]  /*8c00*/  BAR.SYNC.DEFER_BLOCKING 0x0 ;  /* 0x0000000000007b1d */ /* 0x000fe20000010000 */
[----:B------:R-:W-:Y:S01]  /*8c10*/  IMAD.MOV.U32 R5, RZ, RZ, R58 ;  /* 0x000000ffff057224 */ /* 0x000fe200078e003a */
[----:B------:R-:W-:Y:S01]  /*8c20*/  PRMT R87, R87, 0x5410, R0 ;  /* 0x0000541057577816 */ /* 0x000fe20000000000 */
[----:B------:R-:W-:Y:S01]  /*8c30*/  IMAD.MOV.U32 R4, RZ, RZ, R59 ;  /* 0x000000ffff047224 */ /* 0x000fe200078e003b */
[----:B------:R-:W-:Y:S01]  /*8c40*/  LOP3.LUT R0, R3, 0xc0, RZ, 0xc0, !PT ;  /* 0x000000c003007812 */ /* 0x000fe200078ec0ff */
[----:B------:R-:W-:Y:S01]  /*8c50*/  IMAD.MOV.U32 R3, RZ, RZ, R52 ;  /* 0x000000ffff037224 */ /* 0x000fe200078e0034 */
[----:B------:R-:W-:Y:S01]  /*8c60*/  LOP3.LUT P1, RZ, R6, 0x2, RZ, 0xc0, !PT ;  /* 0x0000000206ff7812 */ /* 0x000fe2000782c0ff */
[----:B------:R-:W-:Y:S01]  /*8c70*/  IMAD.MOV.U32 R6, RZ, RZ, R51 ;  /* 0x000000ffff067224 */ /* 0x000fe200078e0033 */
[----:B------:R-:W-:-:S02]  /*8c80*/  PRMT R85, R5, 0x5410, R4 ;  /* 0x0000541005557816 */ /* 0x000fc40000000004 */
[----:B------:R-:W-:Y:S02]  /*8c90*/  LOP3.LUT R4, R0, 0x8, R61, 0xf8, !PT ;  /* 0x0000000800047812 */ /* 0x000fe400078ef83d */
[----:B------:R-:W-:Y:S02]  /*8ca0*/  SHF.R.U32.HI R0, RZ, 0x3, R0 ;  /* 0x00000003ff007819 */ /* 0x000fe40000011600 */
[----:B------:R-:W-:Y:S01]  /*8cb0*/  PRMT R83, R3, 0x7610, R83 ;  /* 0x0000761003537816 */ /* 0x000fe20000000053 */
[----:B------:R-:W-:Y:S01]  /*8cc0*/  IMAD.MOV.U32 R3, RZ, RZ, R50 ;  /* 0x000000ffff037224 */ /* 0x000fe200078e0032 */
[----:B------:R-:W-:Y:S01]  /*8cd0*/  LOP3.LUT R5, R4, R0, RZ, 0x3c, !PT ;  /* 0x0000000004057212 */ /* 0x000fe200078e3cff */
[----:B------:R-:W-:Y:S01]  /*8ce0*/  IMAD.MOV.U32 R4, RZ, RZ, R53 ;  /* 0x000000ffff047224 */ /* 0x000fe200078e0035 */
[----:B------:R-:W-:Y:S02]  /*8cf0*/  LOP3.LUT R0, R7, 0x7fffffe, RZ, 0xc0, !PT ;  /* 0x07fffffe07007812 */ /* 0x000fe400078ec0ff */
[----:B------:R-:W-:-:S02]  /*8d00*/  PRMT R61, R3, 0x7610, R61 ;  /* 0x00007610033d7816 */ /* 0x000fc4000000003d */
[----:B------:R-:W-:Y:S01]  /*8d10*/  PRMT R83, R83, 0x5410, R4 ;  /* 0x0000541053537816 */ /* 0x000fe20000000004 */
[----:B------:R-:W-:Y:S01]  /*8d20*/  IMAD.IADD R0, R60, 0x1, -R0 ;  /* 0x000000013c007824 */ /* 0x000fe200078e0a00 */
[----:B------:R-:W-:Y:S01]  /*8d30*/  PRMT R61, R61, 0x5410, R6 ;  /* 0x000054103d3d7816 */ /* 0x000fe20000000006 */
[----:B------:R-:W-:Y:S02]  /*8d40*/  IMAD.MOV.U32 R4, RZ, RZ, R45 ;  /* 0x000000ffff047224 */ /* 0x000fe400078e002d */
[----:B------:R-:W-:-:S04]  /*8d50*/  IMAD R0, R93, 0x8, R0 ;  /* 0x000000085d007824 */ /* 0x000fc800078e0200 */
[----:B------:R-:W-:Y:S02]  /*8d60*/  IMAD.U32 R0, R0, 0x20, R5 ;  /* 0x0000002000007824 */ /* 0x000fe400078e0005 */
[----:B------:R-:W-:-:S03]  /*8d70*/  IMAD.MOV.U32 R5, RZ, RZ, R44 ;  /* 0x000000ffff057224 */ /* 0x000fc600078e002c */
[C---:B------:R-:W-:Y:S02]  /*8d80*/  IADD3 R3, R0.reuse, 0x10, RZ ;  /* 0x0000001000037810 */ /* 0x040fe40007ffe0ff */
[C---:B------:R-:W-:Y:S02]  /*8d90*/  @P1 IADD3 R3, R0.reuse, -0x10, RZ ;  /* 0xfffffff000031810 */ /* 0x040fe40007ffe0ff */
        /* <DEDUP_REMOVED lines=8> */
[----:B------:R-:W-:Y:S02]  /*8e20*/  SHF.R.U32.HI R0, RZ, 0x10, R19 ;  /* 0x00000010ff007819 */ /* 0x000fe40000011613 */
[--C-:B------:R-:W-:Y:S02]  /*8e30*/  SHF.R.U32.HI R3, RZ, 0x10, R15.reuse ;  /* 0x00000010ff037819 */ /* 0x100fe4000001160f */
[----:B------:R-:W-:Y:S02]  /*8e40*/  SHF.R.U64 R17, R14, 0x10, R15 ;  /* 0x000000100e117819 */ /* 0x000fe4000000120f */
[----:B------:R-:W-:Y:S01]  /*8e50*/  SHF.R.U64 R15, R18, 0x10, R19 ;  /* 0x00000010120f7819 */ /* 0x000fe20000001213 */
[----:B------:R-:W-:Y:S02]  /*8e60*/  HADD2.F32 R18, -RZ, R3.H0_H0 ;  /* 0x20000003ff127230 */ /* 0x000fe40000004100 */
[----:B------:R-:W-:-:S02]  /*8e70*/  HADD2.F32 R17, -RZ, R17.H0_H0 ;  /* 0x20000011ff117230 */ /* 0x000fc40000004100 */
[--C-:B-1----:R-:W-:Y:S02]  /*8e80*/  HADD2.F32 R8, -RZ, R7.reuse.H0_H0 ;  /* 0x20000007ff087230 */ /* 0x102fe40000004100 */
[--C-:B------:R-:W-:Y:S02]  /*8e90*/  HADD2.F32 R12, -RZ, R6.reuse.H0_H0 ;  /* 0x20000006ff0c7230 */ /* 0x100fe40000004100 */
[----:B------:R-:W-:Y:S02]  /*8ea0*/  HADD2.F32 R11, -RZ, R6.H1_H1 ;  /* 0x30000006ff0b7230 */ /* 0x000fe40000004100 */
[----:B------:R-:W-:Y:S02]  /*8eb0*/  HADD2.F32 R7, -RZ, R7.H1_H1 ;  /* 0x30000007ff077230 */ /* 0x000fe40000004100 */
[----:B------:R-:W-:Y:S02]  /*8ec0*/  HADD2.F32 R6, -RZ, R0.H0_H0 ;  /* 0x20000000ff067230 */ /* 0x000fe40000004100 */
[----:B------:R-:W-:-:S02]  /*8ed0*/  HADD2.F32 R10, -RZ, R4.H0_H0 ;  /* 0x20000004ff0a7230 */ /* 0x000fc40000004100 */
[----:B------:R-:W-:Y:S01]  /*8ee0*/  HADD2.F32 R9, -RZ, R4.H1_H1 ;  /* 0x30000004ff097230 */ /* 0x000fe20000004100 */
[-C--:B------:R-:W-:Y:S01]  /*8ef0*/  FMUL.FTZ R3, R7, R6.reuse ;  /* 0x0000000607037220 */ /* 0x080fe20000410000 */
[----:B------:R-:W-:Y:S02]  /*8f00*/  HADD2.F32 R0, -RZ, R48.H0_H0 ;  /* 0x20000030ff007230 */ /* 0x000fe40000004100 */
[--C-:B------:R-:W-:Y:S02]  /*8f10*/  HADD2.F32 R14, -RZ, R5.reuse.H0_H0 ;  /* 0x20000005ff0e7230 */ /* 0x100fe40000004100 */
[----:B------:R-:W-:Y:S01]  /*8f20*/  HADD2.F32 R13, -RZ, R5.H1_H1 ;  /* 0x30000005ff0d7230 */ /* 0x000fe20000004100 */
[C---:B------:R-:W-:Y:S01]  /*8f30*/  FMUL.FTZ R5, R8.reuse, R6 ;  /* 0x0000000608057220 */ /* 0x040fe20000410000 */
[----:B------:R-:W-:Y:S01]  /*8f40*/  HADD2.F32 R4, -RZ, R70.H0_H0 ;  /* 0x20000046ff047230 */ /* 0x000fe20000004100 */
[----:B------:R-:W-:Y:S02]  /*8f50*/  FFMA.FTZ R8, R8, R18, -R3 ;  /* 0x0000001208087223 */ /* 0x000fe40000010803 */
[----:B------:R-:W-:-:S02]  /*8f60*/  FMUL.FTZ R6, R9, R0 ;  /* 0x0000000009067220 */ /* 0x000fc40000410000 */
[C---:B------:R-:W-:Y:S01]  /*8f70*/  FMUL.FTZ R3, R10.reuse, R0 ;  /* 0x000000000a037220 */ /* 0x040fe20000410000 */
[----:B------:R-:W-:Y:S01]  /*8f80*/  HADD2.F32 R0, -RZ, R48.H1_H1 ;  /* 0x30000030ff007230 */ /* 0x000fe20000004100 */
[----:B------:R-:W-:Y:S01]  /*8f90*/  FFMA.FTZ R7, R7, R18, R5 ;  /* 0x0000001207077223 */ /* 0x000fe20000010005 */
[----:B------:R-:W-:Y:S01]  /*8fa0*/  HADD2.F32 R5, -RZ, R15.H0_H0 ;  /* 0x2000000fff057230 */ /* 0x000fe20000004100 */
[-C--:B------:R-:W-:Y:S02]  /*8fb0*/  FFMA.FTZ R10, R10, R4.reuse, -R6 ;  /* 0x000000040a0a7223 */ /* 0x080fe40000010806 */
[----:B------:R-:W-:Y:S01]  /*8fc0*/  FFMA.FTZ R9, R9, R4, R3 ;  /* 0x0000000409097223 */ /* 0x000fe20000010003 */
[----:B------:R-:W-:Y:S01]  /*8fd0*/  HADD2.F32 R3, -RZ, R70.H1_H1 ;  /* 0x30000046ff037230 */ /* 0x000fe20000004100 */
[----:B------:R-:W-:Y:S01]  /*8fe0*/  FMUL.FTZ R4, R11, R0 ;  /* 0x000000000b047220 */ /* 0x000fe20000410000 */
[----:B------:R-:W-:Y:S01]  /*8ff0*/  F2FP.PACK_AB R7, R7, R8 ;  /* 0x000000080707723e */ /* 0x000fe200000000ff */
[----:B------:R-:W-:-:S02]  /*9000*/  FMUL.FTZ R0, R12, R0 ;  /* 0x000000000c007220 */ /* 0x000fc40000410000 */
[-C--:B------:R-:W-:Y:S02]  /*9010*/  FMUL.FTZ R6, R13, R5.reuse ;  /* 0x000000050d067220 */ /* 0x080fe40000410000 */
[----:B------:R-:W-:Y:S02]  /*9020*/  FMUL.FTZ R5, R14, R5 ;  /* 0x000000050e057220 */ /* 0x000fe40000410000 */
[-C--:B------:R-:W-:Y:S02]  /*9030*/  FFMA.FTZ R4, R12, R3.reuse, -R4 ;  /* 0x000000030c047223 */ /* 0x080fe40000010804 */
[----:B------:R-:W-:Y:S02]  /*9040*/  FFMA.FTZ R0, R11, R3, R0 ;  /* 0x000000030b007223 */ /* 0x000fe40000010000 */
[-C--:B------:R-:W-:Y:S02]  /*9050*/  FFMA.FTZ R3, R14, R17.reuse, -R6 ;  /* 0x000000110e037223 */ /* 0x080fe40000010806 */
[----:B------:R-:W-:Y:S01]  /*9060*/  FFMA.FTZ R5, R13, R17, R5 ;  /* 0x000000110d057223 */ /* 0x000fe20000010005 */
[----:B------:R-:W-:-:S02]  /*9070*/  F2FP.PACK_AB R6, R0, R4 ;  /* 0x000000040006723e */ /* 0x000fc400000000ff */
[----:B------:R-:W-:Y:S02]  /*9080*/  F2FP.PACK_AB R4, R9, R10 ;  /* 0x0000000a0904723e */ /* 0x000fe400000000ff */
[----:B------:R-:W-:-:S05]  /*9090*/  F2FP.PACK_AB R5, R5, R3 ;  /* 0x000000030505723e */ /* 0x000fca00000000ff */
[----:B------:R1:W-:Y:S02]  /*90a0*/  STS.128 [R24], R4 ;  /* 0x0000000418007388 */ /* 0x0003e40000000c00 */
.L_x_794:
[----:B------:R-:W-:Y:S05]  /*90b0*/  BSYNC B0 ;  /* 0x0000000000007941 */ /* 0x000fea0003800000 */
.L_x_793:
[----:B------:R-:W-:Y:S01]  /*90c0*/  IADD3 R0, R16, 0x8, RZ ;  /* 0x0000000810007810 */ /* 0x000fe20007ffe0ff */
[----:B------:R-:W-:Y:S03]  /*90d0*/  BSSY B0, `(.L_x_795) ;  /* 0x000002d000007945 */ /* 0x000fe60003800000 */
[----:B------:R-:W-:-:S13]  /*90e0*/  ISETP.GE.AND P0, PT, R0, c[0x0][0x27c], PT ;  /* 0x00009f0000007a0c */ /* 0x000fda0003f06270 */
[----:B------:R-:W-:Y:S05]  /*90f0*/  @P0 BRA `(.L_x_796) ;  /* 0x000002a000000947 */ /* 0x000fea0003800000 */
[----:B-1----:R-:W1:Y:S01]  /*9100*/  LDS.128 R4, [R25] ;  /* 0x0000000019047984 */ /* 0x002e620000000c00 */
[----:B------:R-:W-:Y:S02]  /*9110*/  SHF.R.U32.HI R0, RZ, 0x10, R23 ;  /* 0x00000010ff007819 */ /* 0x000fe40000011617 */
[----:B------:R-:W-:Y:S02]  /*9120*/  SHF.R.U32.HI R3, RZ, 0x10, R21 ;  /* 0x00000010ff037819 */ /* 0x000fe40000011615 */
[----:B------:R-:W-:Y:S02]  /*9130*/  SHF.R.U64 R15, R22, 0x10, R23 ;  /* 0x00000010160f7819 */ /* 0x000fe40000001217 */
[----:B------:R-:W-:Y:S01]  /*9140*/  SHF.R.U64 R17, R20, 0x10, R21 ;  /* 0x0000001014117819 */ /* 0x000fe20000001215 */
[----:B------:R-:W-:-:S04]  /*9150*/  HADD2.F32 R18, -RZ, R3.H0_H0 ;  /* 0x20000003ff127230 */ /* 0x000fc80000004100 */
[----:B------:R-:W-:Y:S02]  /*9160*/  HADD2.F32 R17, -RZ, R17.H0_H0 ;  /* 0x20000011ff117230 */ /* 0x000fe40000004100 */
[--C-:B-1----:R-:W-:Y:S02]  /*9170*/  HADD2.F32 R8, -RZ, R7.reuse.H0_H0 ;  /* 0x20000007ff087230 */ /* 0x102fe40000004100 */
[--C-:B------:R-:W-:Y:S02]  /*9180*/  HADD2.F32 R12, -RZ, R6.reuse.H0_H0 ;  /* 0x20000006ff0c7230 */ /* 0x100fe40000004100 */
[----:B------:R-:W-:Y:S02]  /*9190*/  HADD2.F32 R11, -RZ, R6.H1_H1 ;  /* 0x30000006ff0b7230 */ /* 0x000fe40000004100 */
[----:B------:R-:W-:Y:S02]  /*91a0*/  HADD2.F32 R7, -RZ, R7.H1_H1 ;  /* 0x30000007ff077230 */ /* 0x000fe40000004100 */
[----:B------:R-:W-:-:S02]  /*91b0*/  HADD2.F32 R6, -RZ, R0.H0_H0 ;  /* 0x20000000ff067230 */ /* 0x000fc40000004100 */
[--C-:B------:R-:W-:Y:S02]  /*91c0*/  HADD2.F32 R10, -RZ, R4.reuse.H0_H0 ;  /* 0x20000004ff0a7230 */ /* 0x100fe40000004100 */
[----:B------:R-:W-:Y:S01]  /*91d0*/  HADD2.F32 R9, -RZ, R4.H1_H1 ;  /* 0x30000004ff097230 */ /* 0x000fe20000004100 */
[-C--:B------:R-:W-:Y:S01]  /*91e0*/  FMUL.FTZ R3, R7, R6.reuse ;  /* 0x0000000607037220 */ /* 0x080fe20000410000 */
[----:B------:R-:W-:Y:S02]  /*91f0*/  HADD2.F32 R0, -RZ, R71.H0_H0 ;  /* 0x20000047ff007230 */ /* 0x000fe40000004100 */
[--C-:B------:R-:W-:Y:S02]  /*9200*/  HADD2.F32 R14, -RZ, R5.reuse.H0_H0 ;  /* 0x20000005ff0e7230 */ /* 0x100fe40000004100 */
[----:B------:R-:W-:Y:S01]  /*9210*/  HADD2.F32 R13, -RZ, R5.H1_H1 ;  /* 0x30000005ff0d7230 */ /* 0x000fe20000004100 */
[C---:B------:R-:W-:Y:S01]  /*9220*/  FMUL.FTZ R5, R8.reuse, R6 ;  /* 0x0000000608057220 */ /* 0x040fe20000410000 */
[----:B------:R-:W-:Y:S01]  /*9230*/  HADD2.F32 R4, -RZ, R72.H0_H0 ;  /* 0x20000048ff047230 */ /* 0x000fe20000004100 */
[----:B------:R-:W-:-:S02]  /*9240*/  FFMA.FTZ R8, R8, R18, -R3 ;  /* 0x0000001208087223 */ /* 0x000fc40000010803 */
[-C--:B------:R-:W-:Y:S02]  /*9250*/  FMUL.FTZ R6, R9, R0.reuse ;  /* 0x0000000009067220 */ /* 0x080fe40000410000 */
        /* <DEDUP_REMOVED lines=20> */
.L_x_796:
[----:B------:R-:W-:Y:S05]  /*93a0*/  BSYNC B0 ;  /* 0x0000000000007941 */ /* 0x000fea0003800000 */
.L_x_795:
[----:B------:R-:W-:Y:S01]  /*93b0*/  IADD3 R0, R16, 0x10, RZ ;  /* 0x0000001010007810 */ /* 0x000fe20007ffe0ff */
[----:B------:R-:W-:Y:S03]  /*93c0*/  BSSY B0, `(.L_x_797) ;  /* 0x000002d000007945 */ /* 0x000fe60003800000 */
[----:B------:R-:W-:-:S13]  /*93d0*/  ISETP.GE.AND P0, PT, R0, c[0x0][0x27c], PT ;  /* 0x00009f0000007a0c */ /* 0x000fda0003f06270 */
[----:B------:R-:W-:Y:S05]  /*93e0*/  @P0 BRA `(.L_x_798) ;  /* 0x000002a000000947 */ /* 0x000fea0003800000 */
[----:B-1----:R-:W1:Y:S01]  /*93f0*/  LDS.128 R4, [R24+0x2000] ;  /* 0x0020000018047984 */ /* 0x002e620000000c00 */
        /* <DEDUP_REMOVED lines=40> */
[----:B------:R1:W-:Y:S02]  /*9680*/  STS.128 [R24+0x2000], R4 ;  /* 0x0020000418007388 */ /* 0x0003e40000000c00 */
.L_x_798:
[----:B------:R-:W-:Y:S05]  /*9690*/  BSYNC B0 ;  /* 0x0000000000007941 */ /* 0x000fea0003800000 */
.L_x_797:
        /* <DEDUP_REMOVED lines=46> */
.L_x_800:
[----:B------:R-:W-:Y:S05]  /*9980*/  BSYNC B0 ;  /* 0x0000000000007941 */ /* 0x000fea0003800000 */
.L_x_799:
        /* <DEDUP_REMOVED lines=32> */
[----:B------:R-:W-:Y:S01]  /*9b90*/  HADD2.F32 R3, -RZ, R79.H0_H0 ;  /* 0x2000004fff037230 */ /* 0x000fe20000004100 */
        /* <DEDUP_REMOVED lines=13> */
.L_x_802:
[----:B------:R-:W-:Y:S05]  /*9c70*/  BSYNC B0 ;  /* 0x0000000000007941 */ /* 0x000fea0003800000 */
.L_x_801:
[----:B------:R-:W-:-:S04]  /*9c80*/  IADD3 R0, R16, 0x28, RZ ;  /* 0x0000002810007810 */ /* 0x000fc80007ffe0ff */
        /* <DEDUP_REMOVED lines=44> */
.L_x_792:
[----:B------:R-:W-:Y:S05]  /*9f50*/  BSYNC B1 ;  /* 0x0000000000017941 */ /* 0x000fea0003800000 */
.L_x_791:
[----:B------:R-:W-:-:S04]  /*9f60*/  IADD3 R0, R60, 0x40, RZ ;  /* 0x000000403c007810 */ /* 0x000fc80007ffe0ff */
[----:B------:R-:W-:-:S13]  /*9f70*/  ISETP.GE.AND P0, PT, R0, UR4, PT ;  /* 0x0000000400007c0c */ /* 0x000fda000bf06270 */
[----:B------:R-:W-:Y:S05]  /*9f80*/  @P0 BRA `(.L_x_803) ;  /* 0x00004ba000000947 */ /* 0x000fea0003800000 */
[----:B------:R-:W-:Y:S01]  /*9f90*/  ISETP.GE.AND P0, PT, R16, c[0x0][0x27c], PT ;  /* 0x00009f0010007a0c */ /* 0x000fe20003f06270 */
[----:B------:R-:W-:-:S12]  /*9fa0*/  BSSY B0, `(.L_x_804) ;  /* 0x000002c000007945 */ /* 0x000fd80003800000 */
        /* <DEDUP_REMOVED lines=20> */
[----:B------:R-:W-:Y:S01]  /*a0f0*/  HADD2.F32 R4, -RZ, R78.H1_H1 ;  /* 0x3000004eff047230 */ /* 0x000fe20000004100 */
        /* <DEDUP_REMOVED lines=22> */
.L_x_805:
[----:B------:R-:W-:Y:S05]  /*a260*/  BSYNC B0 ;  /* 0x0000000000007941 */ /* 0x000fea0003800000 */
.L_x_804:
        /* <DEDUP_REMOVED lines=46> */
.L_x_807:
[----:B------:R-:W-:Y:S05]  /*a550*/  BSYNC B0 ;  /* 0x0000000000007941 */ /* 0x000fea0003800000 */
.L_x_806:
        /* <DEDUP_REMOVED lines=46> */
.L_x_809:
[----:B------:R-:W-:Y:S05]  /*a840*/  BSYNC B0 ;  /* 0x0000000000007941 */ /* 0x000fea0003800000 */
.L_x_808:
        /* <DEDUP_REMOVED lines=46> */
.L_x_811:
[----:B------:R-:W-:Y:S05]  /*ab30*/  BSYNC B0 ;  /* 0x0000000000007941 */ /* 0x000fea0003800000 */
.L_x_810:
        /* <DEDUP_REMOVED lines=46> */
.L_x_813:
[----:B------:R-:W-:Y:S05]  /*ae20*/  BSYNC B0 ;  /* 0x0000000000007941 */ /* 0x000fea0003800000 */
.L_x_812:
        /* <DEDUP_REMOVED lines=8> */
[----:B------:R-:W-:Y:S02]  /*aeb0*/  HADD2.F32 R16, -RZ, R3.H0_H0 ;  /* 0x20000003ff107230 */ /* 0x000fe40000004100 */
[----:B-1----:R-:W-:-:S02]  /*aec0*/  HADD2.F32 R8, -RZ, R7.H0_H0 ;  /* 0x20000007ff087230 */ /* 0x002fc40000004100 */
[--C-:B------:R-:W-:Y:S02]  /*aed0*/  HADD2.F32 R12, -RZ, R6.reuse.H0_H0 ;  /* 0x20000006ff0c7230 */ /* 0x100fe40000004100 */
[----:B------:R-:W-:Y:S02]  /*aee0*/  HADD2.F32 R11, -RZ, R6.H1_H1 ;  /* 0x30000006ff0b7230 */ /* 0x000fe40000004100 */
[----:B------:R-:W-:Y:S02]  /*aef0*/  HADD2.F32 R7, -RZ, R7.H1_H1 ;  /* 0x30000007ff077230 */ /* 0x000fe40000004100 */
[----:B------:R-:W-:Y:S02]  /*af00*/  HADD2.F32 R6, -RZ, R0.H0_H0 ;  /* 0x20000000ff067230 */ /* 0x000fe40000004100 */
[--C-:B------:R-:W-:Y:S02]  /*af10*/  HADD2.F32 R10, -RZ, R4.reuse.H0_H0 ;  /* 0x20000004ff0a7230 */ /* 0x100fe40000004100 */
[----:B------:R-:W-:Y:S01]  /*af20*/  HADD2.F32 R9, -RZ, R4.H1_H1 ;  /* 0x30000004ff097230 */ /* 0x000fe20000004100 */
[----:B------:R-:W-:Y:S01]  /*af30*/  FMUL.FTZ R3, R7, R6 ;  /* 0x0000000607037220 */ /* 0x000fe20000410000 */
[----:B------:R-:W-:-:S02]  /*af40*/  HADD2.F32 R0, -RZ, R89.H0_H0 ;  /* 0x20000059ff007230 */ /* 0x000fc40000004100 */
[--C-:B------:R-:W-:Y:S01]  /*af50*/  HADD2.F32 R14, -RZ, R5.reuse.H0_H0 ;  /* 0x20000005ff0e7230 */ /* 0x100fe20000004100 */
[C---:B------:R-:W-:Y:S01]  /*af60*/  FFMA.FTZ R18, R8.reuse, R16, -R3 ;  /* 0x0000001008127223 */ /* 0x040fe20000010803 */
[----:B------:R-:W-:Y:S01]  /*af70*/  HADD2.F32 R13, -RZ, R5.H1_H1 ;  /* 0x30000005ff0d7230 */ /* 0x000fe20000004100 */
[----:B------:R-:W-:Y:S01]  /*af80*/  FMUL.FTZ R5, R8, R6 ;  /* 0x0000000608057220 */ /* 0x000fe20000410000 */
[----:B------:R-:W-:Y:S01]  /*af90*/  HADD2.F32 R4, -RZ, R90.H0_H0 ;  /* 0x2000005aff047230 */ /* 0x000fe20000004100 */
[-C--:B------:R-:W-:Y:S01]  /*afa0*/  FMUL.FTZ R6, R9, R0.reuse ;  /* 0x0000000009067220 */ /* 0x080fe20000410000 */
[----:B------:R-:W-:Y:S01]  /*afb0*/  HADD2.F32 R8, -RZ, R17.H0_H0 ;  /* 0x20000011ff087230 */ /* 0x000fe20000004100 */
[C---:B------:R-:W-:Y:S01]  /*afc0*/  FMUL.FTZ R3, R10.reuse, R0 ;  /* 0x000000000a037220 */ /* 0x040fe20000410000 */
[----:B------:R-:W-:Y:S01]  /*afd0*/  HADD2.F32 R0, -RZ, R89.H1_H1 ;  /* 0x30000059ff007230 */ /* 0x000fe20000004100 */
[----:B------:R-:W-:Y:S01]  /*afe0*/  FFMA.FTZ R7, R7, R16, R5 ;  /* 0x0000001007077223 */ /* 0x000fe20000010005 */
[----:B------:R-:W-:Y:S01]  /*aff0*/  HADD2.F32 R5, -RZ, R15.H0_H0 ;  /* 0x2000000fff057230 */ /* 0x000fe20000004100 */
[----:B------:R-:W-:-:S02]  /*b000*/  FFMA.FTZ R10, R10, R4, -R6 ;  /* 0x000000040a0a7223 */ /* 0x000fc40000010806 */
[----:B------:R-:W-:Y:S01]  /*b010*/  FFMA.FTZ R9, R9, R4, R3 ;  /* 0x0000000409097223 */ /* 0x000fe20000010003 */
[----:B------:R-:W-:Y:S01]  /*b020*/  HADD2.F32 R3, -RZ, R90.H1_H1 ;  /* 0x3000005aff037230 */ /* 0x000fe20000004100 */
[----:B------:R-:W-:Y:S01]  /*b030*/  FMUL.FTZ R4, R11, R0 ;  /* 0x000000000b047220 */ /* 0x000fe20000410000 */
[----:B------:R-:W-:Y:S01]  /*b040*/  F2FP.PACK_AB R7, R7, R18 ;  /* 0x000000120707723e */ /* 0x000fe200000000ff */
[----:B------:R-:W-:Y:S02]  /*b050*/  FMUL.FTZ R0, R12, R0 ;  /* 0x000000000c007220 */ /* 0x000fe40000410000 */
[-C--:B------:R-:W-:Y:S02]  /*b060*/  FMUL.FTZ R6, R13, R5.reuse ;  /* 0x000000050d067220 */ /* 0x080fe40000410000 */
[----:B------:R-:W-:Y:S02]  /*b070*/  FMUL.FTZ R5, R14, R5 ;  /* 0x000000050e057220 */ /* 0x000fe40000410000 */
[----:B------:R-:W-:-:S02]  /*b080*/  FFMA.FTZ R4, R12, R3, -R4 ;  /* 0x000000030c047223 */ /* 0x000fc40000010804 */
[----:B------:R-:W-:Y:S02]  /*b090*/  FFMA.FTZ R0, R11, R3, R0 ;  /* 0x000000030b007223 */ /* 0x000fe40000010000 */
[-C--:B------:R-:W-:Y:S02]  /*b0a0*/  FFMA.FTZ R3, R14, R8.reuse, -R6 ;  /* 0x000000080e037223 */ /* 0x080fe40000010806 */
[----:B------:R-:W-:Y:S01]  /*b0b0*/  FFMA.FTZ R5, R13, R8, R5 ;  /* 0x000000080d057223 */ /* 0x000fe20000010005 */
[----:B------:R-:W-:Y:S02]  /*b0c0*/  F2FP.PACK_AB R6, R0, R4 ;  /* 0x000000040006723e */ /* 0x000fe400000000ff */
[----:B------:R-:W-:Y:S02]  /*b0d0*/  F2FP.PACK_AB R4, R9, R10 ;  /* 0x0000000a0904723e */ /* 0x000fe400000000ff */
[----:B------:R-:W-:-:S05]  /*b0e0*/  F2FP.PACK_AB R5, R5, R3 ;  /* 0x000000030505723e */ /* 0x000fca00000000ff */
[----:B------:R1:W-:Y:S01]  /*b0f0*/  STS.128 [R25+0x5000], R4 ;  /* 0x0050000419007388 */ /* 0x0003e20000000c00 */
[----:B------:R-:W-:Y:S05]  /*b100*/  BRA `(.L_x_803) ;  /* 0x00003a2000007947 */ /* 0x000fea0003800000 */
.L_x_786:
[----:B------:R-:W-:Y:S01]  /*b110*/  PLOP3.LUT P1, PT, PT, PT, UP2, 0x80, 0x0 ;  /* 0x000000000000781c */ /* 0x000fe20003f2f028 */
[----:B------:R-:W-:Y:S01]  /*b120*/  IMAD.MOV.U32 R6, RZ, RZ, R10 ;  /* 0x000000ffff067224 */ /* 0x000fe200078e000a */
[----:B------:R-:W-:Y:S01]  /*b130*/  PLOP3.LUT P0, PT, PT, PT, UP2, 0x80, 0x0 ;  /* 0x000000000000781c */ /* 0x000fe20003f0f028 */
[----:B------:R-:W-:Y:S01]  /*b140*/  IMAD.MOV.U32 R4, RZ, RZ, R8 ;  /* 0x000000ffff047224 */ /* 0x000fe200078e0008 */
        /* <DEDUP_REMOVED lines=15> */
[----:B------:R-:W-:-:S03]  /*b240*/  CS2R R16, SRZ ;  /* 0x0000000000107805 */ /* 0x000fc6000001ff00 */
        /* <DEDUP_REMOVED lines=8> */
[----:B------:R-:W-:-:S03]  /*b2d0*/  IMAD R0, R0, c[0x0][0x294], R8 ;  /* 0x0000a50000007a24 */ /* 0x000fc600078e0208 */
[----:B------:R-:W-:Y:S01]  /*b2e0*/  IADD3 R3, R7, R3, RZ ;  /* 0x0000000307037210 */ /* 0x000fe20007ffe0ff */
[----:B------:R-:W-:-:S03]  /*b2f0*/  IMAD.IADD R0, R5, 0x1, R0 ;  /* 0x0000000105007824 */ /* 0x000fc600078e0200 */
        /* <DEDUP_REMOVED lines=15> */
[----:B--2-4-:R-:W-:-:S04]  /*b3f0*/  @!P0 IMAD.WIDE R10, R61, 0x2, R6 ;  /* 0x000000023d0a8825 */ /* 0x014fc800078e0206 */
[----:B-1-3--:R-:W-:Y:S01]  /*b400*/  @!P0 IMAD.WIDE R8, R61, 0x2, R4 ;  /* 0x000000023d088825 */ /* 0x00afe200078e0204 */
        /* <DEDUP_REMOVED lines=12> */
[----:B------:R-:W-:-:S04]  /*b4d0*/  @!P1 SHF.R.S32.HI R3, RZ, 0x1f, R12 ;  /* 0x0000001fff039819 */ /* 0x000fc8000001140c */
[----:B------:R-:W-:Y:S02]  /*b4e0*/  @!P0 SHF.R.S32.HI R0, RZ, 0x1f, R13 ;  /* 0x0000001fff008819 */ /* 0x000fe4000001140d */
[----:B--2---:R-:W-:Y:S02]  /*b4f0*/  @!P1 LEA.HI R8, R3, R12, RZ, 0x3 ;  /* 0x0000000c03089211 */ /* 0x004fe400078f18ff */
[----:B------:R-:W-:Y:S02]  /*b500*/  @!P0 LEA.HI R3, R0, R13, RZ, 0x3 ;  /* 0x0000000d00038211 */ /* 0x000fe400078f18ff */
[----:B------:R-:W-:Y:S02]  /*b510*/  @!P1 LOP3.LUT R0, R8, 0xfffffff8, RZ, 0xc0, !PT ;  /* 0xfffffff808009812 */ /* 0x000fe400078ec0ff */
[----:B------:R-:W-:-:S03]  /*b520*/  @!P0 LOP3.LUT R3, R3, 0xfffffff8, RZ, 0xc0, !PT ;  /* 0xfffffff803038812 */ /* 0x000fc600078ec0ff */
[----:B-1----:R-:W-:-:S04]  /*b530*/  @!P1 IMAD.WIDE R10, R0, 0x2, R6 ;  /* 0x00000002000a9825 */ /* 0x002fc800078e0206 */
[C---:B------:R-:W-:Y:S01]  /*b540*/  @!P0 IMAD.WIDE R8, R3.reuse, 0x2, R6 ;  /* 0x0000000203088825 */ /* 0x040fe200078e0206 */
[----:B------:R1:W5:Y:S03]  /*b550*/  @!P1 LD.E.128 R36, [R10.64] ;  /* 0x000000140a249980 */ /* 0x000366000c101d00 */
[--C-:B------:R-:W-:Y:S01]  /*b560*/  @!P1 IMAD.WIDE R6, R0, 0x2, R4.reuse ;  /* 0x0000000200069825 */ /* 0x100fe200078e0204 */
[----:B------:R1:W5:Y:S03]  /*b570*/  @!P0 LD.E.128 R52, [R8.64] ;  /* 0x0000001408348980 */ /* 0x000366000c101d00 */
[----:B------:R-:W-:Y:S01]  /*b580*/  @!P0 IMAD.WIDE R4, R3, 0x2, R4 ;  /* 0x0000000203048825 */ /* 0x000fe200078e0204 */
[----:B------:R1:W5:Y:S04]  /*b590*/  @!P1 LD.E.128 R40, [R6.64] ;  /* 0x0000001406289980 */ /* 0x000368000c101d00 */
[----:B------:R1:W5:Y:S02]  /*b5a0*/  @!P0 LD.E.128 R56, [R4.64] ;  /* 0x0000001404388980 */ /* 0x000364000c101d00 */
.L_x_815:
[----:B------:R-:W-:Y:S05]  /*b5b0*/  BSYNC B0 ;  /* 0x0000000000007941 */ /* 0x000fea0003800000 */
.L_x_814:
[----:B------:R-:W-:Y:S01]  /*b5c0*/  IADD3 R3, R24, 0x40, RZ ;  /* 0x0000004018037810 */ /* 0x000fe20007ffe0ff */
[----:B-----5:R-:W-:Y:S01]  /*b5d0*/  IMAD.MOV.U32 R0, RZ, RZ, R54 ;  /* 0x000000ffff007224 */ /* 0x020fe200078e0036 */
[----:B-1--4-:R-:W1:Y:S01]  /*b5e0*/  SHFL.IDX PT, R7, R15, 0x1, 0x1e1f ;  /* 0x003e1f000f077f89 */ /* 0x012e6200000e0000 */
[----:B------:R-:W-:Y:S01]  /*b5f0*/  IMAD.MOV.U32 R5, RZ, RZ, R55 ;  /* 0x000000ffff057224 */ /* 0x000fe200078e0037 */
        /* <DEDUP_REMOVED lines=9> */
[----:B---3--:R-:W-:Y:S01]  /*b690*/  IMAD.MOV.U32 R4, RZ, RZ, R52 ;  /* 0x000000ffff047224 */ /* 0x008fe200078e0034 */
        /* <DEDUP_REMOVED lines=48> */
[----:B----4-:R-:W-:Y:S01]  /*b9a0*/  PRMT R26, R8, 0x5410, R0 ;  /* 0x00005410081a7816 */ /* 0x010fe20000000000 */
[----:B------:R-:W-:Y:S05]  /*b9b0*/  @P0 BRA `(.L_x_817) ;  /* 0x0000023000000947 */ /* 0x000fea0003800000 */
[C---:B-123--:R-:W-:Y:S01]  /*b9c0*/  ISETP.GE.AND P0, PT, R61.reuse, c[0x0][0x27c], PT ;  /* 0x00009f003d007a0c */ /* 0x04efe20003f06270 */
        /* <DEDUP_REMOVED lines=34> */
.L_x_817:
[----:B-123--:R-:W-:Y:S05]  /*bbf0*/  BSYNC B0 ;  /* 0x0000000000007941 */ /* 0x00efea0003800000 */
.L_x_816:
[----:B-----5:R-:W-:Y:S01]  /*bc00*/  IMAD.MOV.U32 R0, RZ, RZ, R86 ;  /* 0x000000ffff007224 */ /* 0x020fe200078e0056 */
[----:B------:R-:W-:Y:S01]  /*bc10*/  UIADD3 UR4, -UR12, UR7, URZ ;  /* 0x000000070c047290 */ /* 0x000fe2000fffe13f */
[----:B------:R-:W-:Y:S01]  /*bc20*/  IMAD.MOV.U32 R4, RZ, RZ, R84 ;  /* 0x000000ffff047224 */ /* 0x000fe200078e0054 */
[----:B------:R-:W-:-:S04]  /*bc30*/  DEPBAR.LE SB0, 0x1 ;  /* 0x000080400000791a */ /* 0x000fc80000000000 */
[----:B------:R-:W-:Y:S01]  /*bc40*/  IMAD.MOV.U32 R5, RZ, RZ, R87 ;  /* 0x000000ffff057224 */ /* 0x000fe200078e0057 */
[----:B------:R-:W-:Y:S01]  /*bc50*/  PRMT R112, R4, 0x5410, R0 ;  /* 0x0000541004707816 */ /* 0x000fe20000000000 */
[----:B------:R-:W-:Y:S01]  /*bc60*/  IMAD.MOV.U32 R3, RZ, RZ, R85 ;  /* 0x000000ffff037224 */ /* 0x000fe200078e0055 */
[----:B------:R-:W-:Y:S01]  /*bc70*/  UISETP.LT.AND UP0, UPT, UR4, 0x80, UPT ;  /* 0x000000800400788c */ /* 0x000fe2000bf01270 */
        /* <DEDUP_REMOVED lines=8> */
[----:B------:R-:W-:Y:S01]  /*bd00*/  USEL UR4, UR4, 0x80, UP0 ;  /* 0x0000008004047887 */ /* 0x000fe20008000000 */
        /* <DEDUP_REMOVED lines=15> */
[----:B------:R-:W-:Y:S01]  /*be00*/  BSSY B1, `(.L_x_818) ;  /* 0x000016d000017945 */ /* 0x000fe20003800000 */
[----:B------:R-:W-:Y:S01]  /*be10*/  MOV R4, R80 ;  /* 0x0000005000047202 */ /* 0x000fe20000000f00 */
[----:B------:R-:W-:Y:S01]  /*be20*/  BAR.SYNC.DEFER_BLOCKING 0x0 ;  /* 0x0000000000007b1d */ /* 0x000fe20000010000 */
[----:B------:R-:W-:-:S02]  /*be30*/  ISETP.GE.AND P0, PT, R60, UR4, PT ;  /* 0x000000043c007c0c */ /* 0x000fc4000bf06270 */
        /* <DEDUP_REMOVED lines=13> */
[----:B------:R-:W-:-:S04]  /*bf10*/  PRMT R98, R98, 0x5410, R3 ;  /* 0x0000541062627816 */ /* 0x000fc80000000003 */
        /* <DEDUP_REMOVED lines=31> */
[----:B------:R-:W-:Y:S01]  /*c110*/  SHF.R.U32.HI R15, RZ, 0x10, R23 ;  /* 0x00000010ff0f7819 */ /* 0x000fe20000011617 */
[----:B------:R-:W-:Y:S01]  /*c120*/  HADD2.F32 R47, -RZ, R47.H0_H0 ;  /* 0x2000002fff2f7230 */ /* 0x000fe20000004100 */
[--C-:B------:R-:W-:Y:S01]  /*c130*/  SHF.R.U64 R45, R18, 0x10, R19.reuse ;  /* 0x00000010122d7819 */ /* 0x100fe20000001213 */
[----:B------:R-:W2:Y:S01]  /*c140*/  LDS.128 R8, [R33+0x6100] ;  /* 0x0061000021087984 */ /* 0x000ea20000000c00 */
[----:B------:R-:W-:Y:S01]  /*c150*/  SHF.R.U32.HI R3, RZ, 0x10, R19 ;  /* 0x00000010ff037819 */ /* 0x000fe20000011613 */
[----:B------:R-:W-:Y:S01]  /*c160*/  HADD2.F32 R51, -RZ, R15.H0_H0 ;  /* 0x2000000fff337230 */ /* 0x000fe20000004100 */
[----:B------:R-:W-:-:S02]  /*c170*/  SHF.R.U64 R46, R20, 0x10, R21 ;  /* 0x00000010142e7819 */ /* 0x000fc40000001215 */
[----:B------:R-:W-:Y:S02]  /*c180*/  SHF.R.U32.HI R27, RZ, 0x10, R21 ;  /* 0x00000010ff1b7819 */ /* 0x000fe40000011615 */
[--C-:B------:R-:W-:Y:S01]  /*c190*/  SHF.R.U64 R28, R16, 0x10, R17.reuse ;  /* 0x00000010101c7819 */ /* 0x100fe20000001211 */
[----:B------:R-:W-:Y:S01]  /*c1a0*/  HADD2.F32 R16, -RZ, R3.H0_H0 ;  /* 0x20000003ff107230 */ /* 0x000fe20000004100 */
[----:B------:R-:W-:Y:S01]  /*c1b0*/  SHF.R.U32.HI R14, RZ, 0x10, R17 ;  /* 0x00000010ff0e7819 */ /* 0x000fe20000011611 */
[----:B------:R-:W-:Y:S02]  /*c1c0*/  HADD2.F32 R3, -RZ, R26.H1_H1 ;  /* 0x3000001aff037230 */ /* 0x000fe40000004100 */
[----:B------:R-:W-:Y:S02]  /*c1d0*/  HADD2.F32 R46, -RZ, R46.H0_H0 ;  /* 0x2000002eff2e7230 */ /* 0x000fe40000004100 */
[----:B------:R-:W-:Y:S02]  /*c1e0*/  HADD2.F32 R14, -RZ, R14.H0_H0 ;  /* 0x2000000eff0e7230 */ /* 0x000fe40000004100 */
[----:B-1----:R-:W-:-:S02]  /*c1f0*/  HADD2.F32 R19, -RZ, R7.H0_H0 ;  /* 0x20000007ff137230 */ /* 0x002fc40000004100 */
[--C-:B------:R-:W-:Y:S02]  /*c200*/  HADD2.F32 R21, -RZ, R5.reuse.H0_H0 ;  /* 0x20000005ff157230 */ /* 0x100fe40000004100 */
[----:B------:R-:W-:Y:S02]  /*c210*/  HADD2.F32 R20, -RZ, R5.H1_H1 ;  /* 0x30000005ff147230 */ /* 0x000fe40000004100 */
[--C-:B------:R-:W-:Y:S02]  /*c220*/  HADD2.F32 R23, -RZ, R4.reuse.H0_H0 ;  /* 0x20000004ff177230 */ /* 0x100fe40000004100 */
[----:B------:R-:W-:Y:S02]  /*c230*/  HADD2.F32 R25, -RZ, R4.H1_H1 ;  /* 0x30000004ff197230 */ /* 0x000fe40000004100 */
[--C-:B--2---:R-:W-:Y:S02]  /*c240*/  HADD2.F32 R5, -RZ, R11.reuse.H0_H0 ;  /* 0x2000000bff057230 */ /* 0x104fe40000004100 */
[----:B------:R-:W-:-:S02]  /*c250*/  HADD2.F32 R4, -RZ, R11.H1_H1 ;  /* 0x3000000bff047230 */ /* 0x000fc40000004100 */
[--C-:B------:R-:W-:Y:S01]  /*c260*/  HADD2.F32 R11, -RZ, R8.reuse.H0_H0 ;  /* 0x20000008ff0b7230 */ /* 0x100fe20000004100 */
[-C--:B------:R-:W-:Y:S01]  /*c270*/  FMUL.FTZ R31, R5, R0.reuse ;  /* 0x00000000051f7220 */ /* 0x080fe20000410000 */
[----:B------:R-:W-:Y:S02]  /*c280*/  HADD2.F32 R13, -RZ, R8.H1_H1 ;  /* 0x30000008ff0d7230 */ /* 0x000fe40000004100 */
[--C-:B------:R-:W-:Y:S02]  /*c290*/  HADD2.F32 R8, -RZ, R10.reuse.H0_H0 ;  /* 0x2000000aff087230 */ /* 0x100fe40000004100 */
[----:B------:R-:W-:Y:S02]  /*c2a0*/  HADD2.F32 R12, -RZ, R10.H1_H1 ;  /* 0x3000000aff0c7230 */ /* 0x000fe40000004100 */
[----:B------:R-:W-:Y:S01]  /*c2b0*/  HADD2.F32 R18, -RZ, R7.H1_H1 ;  /* 0x30000007ff127230 */ /* 0x000fe20000004100 */
[----:B------:R-:W-:Y:S01]  /*c2c0*/  FMUL.FTZ R7, R19, R0 ;  /* 0x0000000013077220 */ /* 0x000fe20000410000 */
[----:B------:R-:W-:-:S02]  /*c2d0*/  HADD2.F32 R10, -RZ, R29.H1_H1 ;  /* 0x3000001dff0a7230 */ /* 0x000fc40000004100 */
[--C-:B------:R-:W-:Y:S01]  /*c2e0*/  HADD2.F32 R22, -RZ, R6.reuse.H0_H0 ;  /* 0x20000006ff167230 */ /* 0x100fe20000004100 */
[----:B------:R-:W-:Y:S01]  /*c2f0*/  FMUL.FTZ R0, R18, R16 ;  /* 0x0000001012007220 */ /* 0x000fe20000410000 */
[----:B------:R-:W-:Y:S01]  /*c300*/  HADD2.F32 R24, -RZ, R6.H1_H1 ;  /* 0x30000006ff187230 */ /* 0x000fe20000004100 */
[----:B------:R-:W-:Y:S01]  /*c310*/  FFMA.FTZ R44, R5, R10, R7 ;  /* 0x0000000a052c7223 */ /* 0x000fe20000010007 */
[--C-:B------:R-:W-:Y:S01]  /*c320*/  HADD2.F32 R6, -RZ, R9.reuse.H0_H0 ;  /* 0x20000009ff067230 */ /* 0x100fe20000004100 */
[-C--:B------:R-:W-:Y:S01]  /*c330*/  FMUL.FTZ R5, R21, R3.reuse ;  /* 0x0000000315057220 */ /* 0x080fe20000410000 */
[----:B------:R-:W-:Y:S01]  /*c340*/  HADD2.F32 R7, -RZ, R30.H0_H0 ;  /* 0x2000001eff077230 */ /* 0x000fe20000004100 */
[----:B------:R-:W-:Y:S01]  /*c350*/  FMUL.FTZ R30, R4, R16 ;  /* 0x00000010041e7220 */ /* 0x000fe20000410000 */
[----:B------:R-:W-:Y:S01]  /*c360*/  HADD2.F32 R9, -RZ, R9.H1_H1 ;  /* 0x30000009ff097230 */ /* 0x000fe20000004100 */
[C---:B------:R-:W-:Y:S01]  /*c370*/  FMUL.FTZ R26, R6.reuse, R3 ;  /* 0x00000003061a7220 */ /* 0x040fe20000410000 */
[----:B------:R-:W-:Y:S01]  /*c380*/  HADD2.F32 R3, -RZ, R29.H0_H0 ;  /* 0x2000001dff037230 */ /* 0x000fe20000004100 */
[----:B------:R-:W-:Y:S01]  /*c390*/  FFMA.FTZ R32, R6, R7, R5 ;  /* 0x0000000706207223 */ /* 0x000fe20000010005 */
[----:B------:R-:W-:Y:S01]  /*c3a0*/  HADD2.F32 R6, -RZ, R50.H0_H0 ;  /* 0x20000032ff067230 */ /* 0x000fe20000004100 */
[----:B------:R-:W-:Y:S01]  /*c3b0*/  FFMA.FTZ R34, R4, R51, R0 ;  /* 0x0000003304227223 */ /* 0x000fe20000010000 */
[----:B------:R-:W-:Y:S01]  /*c3c0*/  HADD2.F32 R50, -RZ, R27.H0_H0 ;  /* 0x2000001bff327230 */ /* 0x000fe20000004100 */
[----:B------:R-:W-:Y:S01]  /*c3d0*/  FMUL.FTZ R5, R23, R3 ;  /* 0x0000000317057220 */ /* 0x000fe20000410000 */
[----:B------:R-:W-:Y:S01]  /*c3e0*/  HADD2.F32 R0, -RZ, R62.H0_H0 ;  /* 0x2000003eff007230 */ /* 0x000fe20000004100 */
[----:B------:R-:W-:-:S02]  /*c3f0*/  FMUL.FTZ R4, R20, R14 ;  /* 0x0000000e14047220 */ /* 0x000fc40000410000 */
[----:B------:R-:W-:Y:S01]  /*c400*/  FFMA.FTZ R27, R11, R6, R5 ;  /* 0x000000060b1b7223 */ /* 0x000fe20000010005 */
[----:B------:R-:W-:Y:S01]  /*c410*/  HADD2.F32 R5, -RZ, R28.H0_H0 ;  /* 0x2000001cff057230 */ /* 0x000fe20000004100 */
[C---:B------:R-:W-:Y:S01]  /*c420*/  FFMA.FTZ R29, R9.reuse, R50, R4 ;  /* 0x00000032091d7223 */ /* 0x040fe20000010004 */
[----:B------:R-:W-:Y:S01]  /*c430*/  HADD2.F32 R4, -RZ, R62.H1_H1 ;  /* 0x3000003eff047230 */ /* 0x000fe20000004100 */
[----:B------:R-:W-:Y:S01]  /*c440*/  FMUL.FTZ R17, R9, R14 ;  /* 0x0000000e09117220 */ /* 0x000fe20000410000 */
[----:B------:R-:W-:Y:S01]  /*c450*/  HADD2.F32 R9, -RZ, R45.H0_H0 ;  /* 0x2000002dff097230 */ /* 0x000fe20000004100 */
[----:B------:R-:W-:Y:S02]  /*c460*/  FMUL.FTZ R15, R11, R3 ;  /* 0x000000030b0f7220 */ /* 0x000fe40000410000 */
[-C--:B------:R-:W-:Y:S02]  /*c470*/  FMUL.FTZ R3, R22, R0.reuse ;  /* 0x0000000016037220 */ /* 0x080fe40000410000 */
[----:B------:R-:W-:-:S02]  /*c480*/  FMUL.FTZ R14, R8, R0 ;  /* 0x00000000080e7220 */ /* 0x000fc40000410000 */
[----:B------:R-:W-:Y:S02]  /*c490*/  FMUL.FTZ R0, R25, R5 ;  /* 0x0000000519007220 */ /* 0x000fe40000410000 */
[----:B------:R-:W-:Y:S02]  /*c4a0*/  FFMA.FTZ R28, R8, R4, R3 ;  /* 0x00000004081c7223 */ /* 0x000fe40000010003 */
[----:B------:R-:W-:Y:S02]  /*c4b0*/  FMUL.FTZ R3, R24, R9 ;  /* 0x0000000918037220 */ /* 0x000fe40000410000 */
[C---:B------:R-:W-:Y:S02]  /*c4c0*/  FMUL.FTZ R5, R13.reuse, R5 ;  /* 0x000000050d057220 */ /* 0x040fe40000410000 */
[----:B------:R-:W-:Y:S02]  /*c4d0*/  FFMA.FTZ R13, R13, R46, R0 ;  /* 0x0000002e0d0d7223 */ /* 0x000fe40000010000 */
[----:B------:R-:W-:-:S02]  /*c4e0*/  FMUL.FTZ R0, R12, R9 ;  /* 0x000000090c007220 */ /* 0x000fc40000410000 */
[----:B------:R-:W-:Y:S02]  /*c4f0*/  FFMA.FTZ R16, R12, R47, R3 ;  /* 0x0000002f0c107223 */ /* 0x000fe40000010003 */
[----:B------:R-:W-:Y:S02]  /*c500*/  FFMA.FTZ R8, R19, R10, -R31 ;  /* 0x0000000a13087223 */ /* 0x000fe4000001081f */
[----:B------:R-:W-:Y:S02]  /*c510*/  FFMA.FTZ R11, R18, R51, -R30 ;  /* 0x00000033120b7223 */ /* 0x000fe4000001081e */
[----:B------:R-:W-:Y:S01]  /*c520*/  FFMA.FTZ R10, R21, R7, -R26 ;  /* 0x00000007150a7223 */ /* 0x000fe2000001081a */
[----:B------:R-:W-:Y:S01]  /*c530*/  F2FP.PACK_AB R7, R34, R44 ;  /* 0x0000002c2207723e */ /* 0x000fe200000000ff */
[----:B------:R-:W-:Y:S01]  /*c540*/  FFMA.FTZ R9, R20, R50, -R17 ;  /* 0x0000003214097223 */ /* 0x000fe20000010811 */
[----:B------:R-:W-:Y:S01]  /*c550*/  F2FP.PACK_AB R11, R11, R8 ;  /* 0x000000080b0b723e */ /* 0x000fe200000000ff */
[----:B------:R-:W-:-:S02]  /*c560*/  FFMA.FTZ R12, R23, R6, -R15 ;  /* 0x00000006170c7223 */ /* 0x000fc4000001080f */
[----:B------:R-:W-:Y:S01]  /*c570*/  FFMA.FTZ R6, R22, R4, -R14 ;  /* 0x0000000416067223 */ /* 0x000fe2000001080e */
[----:B------:R-:W-:Y:S01]  /*c580*/  F2FP.PACK_AB R9, R9, R10 ;  /* 0x0000000a0909723e */ /* 0x000fe200000000ff */
[----:B------:R-:W-:Y:S01]  /*c590*/  FFMA.FTZ R3, R25, R46, -R5 ;  /* 0x0000002e19037223 */ /* 0x000fe20000010805 */
[----:B------:R-:W-:Y:S01]  /*c5a0*/  F2FP.PACK_AB R5, R29, R32 ;  /* 0x000000201d05723e */ /* 0x000fe200000000ff */
[----:B------:R-:W-:Y:S01]  /*c5b0*/  FFMA.FTZ R0, R24, R47, -R0 ;  /* 0x0000002f18007223 */ /* 0x000fe20000010800 */
[----:B------:R-:W-:Y:S02]  /*c5c0*/  F2FP.PACK_AB R4, R13, R27 ;  /* 0x0000001b0d04723e */ /* 0x000fe400000000ff */
[----:B------:R-:W-:Y:S02]  /*c5d0*/  F2FP.PACK_AB R8, R3, R12 ;  /* 0x0000000c0308723e */ /* 0x000fe400000000ff */
[----:B------:R-:W-:Y:S02]  /*c5e0*/  F2FP.PACK_AB R10, R0, R6 ;  /* 0x00000006000a723e */ /* 0x000fe400000000ff */
[----:B------:R-:W-:-:S03]  /*c5f0*/  F2FP.PACK_AB R6, R16, R28 ;  /* 0x0000001c1006723e */ /* 0x000fc600000000ff */
[----:B------:R1:W-:Y:S04]  /*c600*/  STS.128 [R35+0x6100], R8 ;  /* 0x0061000823007388 */ /* 0x0003e80000000c00 */
[----:B------:R1:W-:Y:S02]  /*c610*/  STS.128 [R33+0x6100], R4 ;  /* 0x0061000421007388 */ /* 0x0003e40000000c00 */
.L_x_821:
[----:B------:R-:W-:Y:S05]  /*c620*/  BSYNC B0 ;  /* 0x0000000000007941 */ /* 0x000fea0003800000 */
.L_x_820:
[----:B------:R-:W-:Y:S01]  /*c630*/  IADD3 R0, R61, 0x10, RZ ;  /* 0x000000103d007810 */ /* 0x000fe20007ffe0ff */
[----:B------:R-:W-:Y:S03]  /*c640*/  BSSY B0, `(.L_x_822) ;  /* 0x0000074000007945 */ /* 0x000fe60003800000 */
[----:B------:R-:W-:-:S13]  /*c650*/  ISETP.GE.AND P0, PT, R0, c[0x0][0x27c], PT ;  /* 0x00009f0000007a0c */ /* 0x000fda0003f06270 */
[----:B------:R-:W-:Y:S05]  /*c660*/  @P0 BRA `(.L_x_823) ;  /* 0x0000071000000947 */ /* 0x000fea0003800000 */
[----:B-1----:R-:W-:Y:S01]  /*c670*/  SHF.R.S32.HI R6, RZ, 0x1f, R0 ;  /* 0x0000001fff067819 */ /* 0x002fe20000011400 */
[----:B------:R-:W-:Y:S01]  /*c680*/  IMAD.SHL.U32 R7, R49, 0x40, RZ ;  /* 0x0000004031077824 */ /* 0x000fe200078e00ff */
[----:B------:R-:W-:Y:S01]  /*c690*/  LEA.HI R5, R60, R60, RZ, 0x1 ;  /* 0x0000003c3c057211 */ /* 0x000fe200078f08ff */
[----:B------:R-:W-:Y:S01]  /*c6a0*/  IMAD.MOV.U32 R8, RZ, RZ, c[0x0][0x27c] ;  /* 0x00009f00ff087624 */ /* 0x000fe200078e00ff */
        /* <DEDUP_REMOVED lines=9> */
[----:B------:R-:W-:Y:S02]  /*c740*/  LEA R4, R93, R5, 0x3 ;  /* 0x000000055d047211 */ /* 0x000fe400078e18ff */
[----:B------:R-:W-:-:S02]  /*c750*/  SHF.R.S32.HI R5, RZ, 0x1f, R3 ;  /* 0x0000001fff057819 */ /* 0x000fc40000011403 */
[----:B------:R-:W-:Y:S01]  /*c760*/  SHF.R.U32.HI R10, RZ, 0x3, R0 ;  /* 0x00000003ff0a7819 */ /* 0x000fe20000011600 */
[----:B------:R-:W-:Y:S01]  /*c770*/  IMAD.SHL.U32 R9, R4, 0x20, RZ ;  /* 0x0000002004097824 */ /* 0x000fe200078e00ff */
[----:B------:R-:W-:Y:S02]  /*c780*/  SHF.L.U32 R4, R3, 0x3, RZ ;  /* 0x0000000303047819 */ /* 0x000fe400000006ff */
[----:B------:R-:W-:Y:S02]  /*c790*/  LEA.HI R3, R5, R3, RZ, 0x2 ;  /* 0x0000000305037211 */ /* 0x000fe400078f10ff */
[----:B------:R-:W-:Y:S02]  /*c7a0*/  LOP3.LUT R4, R0, 0x18, R4, 0xf8, !PT ;  /* 0x0000001800047812 */ /* 0x000fe400078ef804 */
[----:B------:R-:W-:Y:S01]  /*c7b0*/  LOP3.LUT R8, R6, 0x7ffff000, RZ, 0xc0, !PT ;  /* 0x7ffff00006087812 */ /* 0x000fe200078ec0ff */
[----:B------:R-:W-:Y:S01]  /*c7c0*/  IMAD.SHL.U32 R0, R3, 0x400, RZ ;  /* 0x0000040003007824 */ /* 0x000fe200078e00ff */
[----:B------:R-:W-:-:S02]  /*c7d0*/  LOP3.LUT R6, R7, R10, RZ, 0x3c, !PT ;  /* 0x0000000a07067212 */ /* 0x000fc400078e3cff */
[----:B------:R-:W-:Y:S02]  /*c7e0*/  LOP3.LUT R3, R4, R10, RZ, 0x3c, !PT ;  /* 0x0000000a04037212 */ /* 0x000fe400078e3cff */
[----:B------:R-:W-:Y:S02]  /*c7f0*/  LOP3.LUT R0, R0, 0x7ffff000, RZ, 0xc0, !PT ;  /* 0x7ffff00000007812 */ /* 0x000fe400078ec0ff */
[--C-:B------:R-:W-:Y:S02]  /*c800*/  IADD3 R5, R6, R8, R9.reuse ;  /* 0x0000000806057210 */ /* 0x100fe40007ffe009 */
[----:B------:R-:W-:Y:S01]  /*c810*/  IADD3 R0, R3, R0, R9 ;  /* 0x0000000003007210 */ /* 0x000fe20007ffe009 */
[----:B------:R-:W-:Y:S01]  /*c820*/  HADD2.F32 R3, -RZ, R63.H0_H0 ;  /* 0x2000003fff037230 */ /* 0x000fe20000004100 */
[----:B------:R-:W-:Y:S02]  /*c830*/  SHF.L.U32 R44, R5, 0x1, RZ ;  /* 0x00000001052c7819 */ /* 0x000fe400000006ff */
[----:B------:R-:W-:Y:S01]  /*c840*/  SHF.R.U64 R45, R36, 0x10, R37 ;  /* 0x00000010242d7819 */ /* 0x000fe20000001225 */
[----:B------:R-:W-:Y:S01]  /*c850*/  IMAD.SHL.U32 R32, R0, 0x2, RZ ;  /* 0x0000000200207824 */ /* 0x000fe200078e00ff */
[----:B------:R-:W-:Y:S01]  /*c860*/  SHF.R.U32.HI R0, RZ, 0x10, R41 ;  /* 0x00000010ff007819 */ /* 0x000fe20000011629 */
[----:B------:R-:W1:Y:S01]  /*c870*/  LDS.128 R4, [R44+0x6100] ;  /* 0x006100002c047984 */ /* 0x000e620000000c00 */
[----:B------:R-:W-:-:S02]  /*c880*/  SHF.R.U32.HI R14, RZ, 0x10, R37 ;  /* 0x00000010ff0e7819 */ /* 0x000fc40000011625 */
[----:B------:R-:W-:Y:S01]  /*c890*/  SHF.R.U64 R35, R40, 0x10, R41 ;  /* 0x0000001028237819 */ /* 0x000fe20000001229 */
[----:B------:R-:W2:Y:S01]  /*c8a0*/  LDS.128 R8, [R32+0x6100] ;  /* 0x0061000020087984 */ /* 0x000ea20000000c00 */
[----:B------:R-:W-:Y:S01]  /*c8b0*/  HADD2.F32 R17, -RZ, R0.H0_H0 ;  /* 0x20000000ff117230 */ /* 0x000fe20000004100 */
[----:B------:R-:W-:Y:S01]  /*c8c0*/  SHF.R.U32.HI R15, RZ, 0x10, R43 ;  /* 0x00000010ff0f7819 */ /* 0x000fe2000001162b */
[----:B------:R-:W-:Y:S01]  /*c8d0*/  HADD2.F32 R0, -RZ, R63.H1_H1 ;  /* 0x3000003fff007230 */ /* 0x000fe20000004100 */
[--C-:B------:R-:W-:Y:S01]  /*c8e0*/  SHF.R.U32.HI R16, RZ, 0x10, R39.reuse ;  /* 0x00000010ff107819 */ /* 0x100fe20000011627 */
[----:B------:R-:W-:Y:S01]  /*c8f0*/  HADD2.F32 R40, -RZ, R14.H0_H0 ;  /* 0x2000000eff287230 */ /* 0x000fe20000004100 */
[----:B------:R-:W-:Y:S01]  /*c900*/  SHF.R.U64 R37, R38, 0x10, R39 ;  /* 0x0000001026257819 */ /* 0x000fe20000001227 */
[----:B------:R-:W-:Y:S01]  /*c910*/  HADD2.F32 R15, -RZ, R15.H0_H0 ;  /* 0x2000000fff0f7230 */ /* 0x000fe20000004100 */
[----:B------:R-:W-:Y:S01]  /*c920*/  SHF.R.U64 R29, R42, 0x10, R43 ;  /* 0x000000102a1d7819 */ /* 0x000fe2000000122b */
[----:B------:R-:W-:-:S02]  /*c930*/  HADD2.F32 R39, -RZ, R16.H0_H0 ;  /* 0x20000010ff277230 */ /* 0x000fc40000004100 */
[----:B------:R-:W-:Y:S02]  /*c940*/  HADD2.F32 R38, -RZ, R45.H0_H0 ;  /* 0x2000002dff267230 */ /* 0x000fe40000004100 */
[--C-:B-1----:R-:W-:Y:S02]  /*c950*/  HADD2.F32 R19, -RZ, R5.reuse.H0_H0 ;  /* 0x20000005ff137230 */ /* 0x102fe40000004100 */
[----:B------:R-:W-:Y:S02]  /*c960*/  HADD2.F32 R18, -RZ, R5.H1_H1 ;  /* 0x30000005ff127230 */ /* 0x000fe40000004100 */
[--C-:B------:R-:W-:Y:S02]  /*c970*/  HADD2.F32 R22, -RZ, R6.reuse.H0_H0 ;  /* 0x20000006ff167230 */ /* 0x100fe40000004100 */
[----:B------:R-:W-:Y:S02]  /*c980*/  HADD2.F32 R24, -RZ, R6.H1_H1 ;  /* 0x30000006ff187230 */ /* 0x000fe40000004100 */
[----:B--2---:R-:W-:-:S02]  /*c990*/  HADD2.F32 R6, -RZ, R9.H0_H0 ;  /* 0x20000009ff067230 */ /* 0x004fc40000004100 */
[----:B------:R-:W-:Y:S02]  /*c9a0*/  HADD2.F32 R5, -RZ, R9.H1_H1 ;  /* 0x30000009ff057230 */ /* 0x000fe40000004100 */
[--C-:B------:R-:W-:Y:S01]  /*c9b0*/  HADD2.F32 R9, -RZ, R8.reuse.H0_H0 ;  /* 0x20000008ff097230 */ /* 0x100fe20000004100 */
[----:B------:R-:W-:Y:S01]  /*c9c0*/  FMUL.FTZ R33, R6, R3 ;  /* 0x0000000306217220 */ /* 0x000fe20000410000 */
[----:B------:R-:W-:Y:S01]  /*c9d0*/  HADD2.F32 R13, -RZ, R8.H1_H1 ;  /* 0x30000008ff0d7230 */ /* 0x000fe20000004100 */
[----:B------:R-:W-:Y:S01]  /*c9e0*/  FMUL.FTZ R30, R5, R17 ;  /* 0x00000011051e7220 */ /* 0x000fe20000410000 */
[--C-:B------:R-:W-:Y:S02]  /*c9f0*/  HADD2.F32 R8, -RZ, R10.reuse.H0_H0 ;  /* 0x2000000aff087230 */ /* 0x100fe40000004100 */
[----:B------:R-:W-:Y:S02]  /*ca00*/  HADD2.F32 R12, -RZ, R10.H1_H1 ;  /* 0x3000000aff0c7230 */ /* 0x000fe40000004100 */
[----:B------:R-:W-:-:S02]  /*ca10*/  HADD2.F32 R21, -RZ, R7.H0_H0 ;  /* 0x20000007ff157230 */ /* 0x000fc40000004100 */
[----:B------:R-:W-:Y:S01]  /*ca20*/  HADD2.F32 R20, -RZ, R7.H1_H1 ;  /* 0x30000007ff147230 */ /* 0x000fe20000004100 */
[----:B------:R-:W-:Y:S01]  /*ca30*/  FMUL.FTZ R7, R19, R3 ;  /* 0x0000000313077220 */ /* 0x000fe20000410000 */
[----:B------:R-:W-:Y:S01]  /*ca40*/  HADD2.F32 R10, -RZ, R88.H1_H1 ;  /* 0x30000058ff0a7230 */ /* 0x000fe20000004100 */
[----:B------:R-:W-:Y:S01]  /*ca50*/  FMUL.FTZ R3, R21, R0 ;  /* 0x0000000015037220 */ /* 0x000fe20000410000 */
[--C-:B------:R-:W-:Y:S02]  /*ca60*/  HADD2.F32 R23, -RZ, R4.reuse.H0_H0 ;  /* 0x20000004ff177230 */ /* 0x100fe40000004100 */
[----:B------:R-:W-:Y:S01]  /*ca70*/  HADD2.F32 R25, -RZ, R4.H1_H1 ;  /* 0x30000004ff197230 */ /* 0x000fe20000004100 */
[-C--:B------:R-:W-:Y:S01]  /*ca80*/  FFMA.FTZ R36, R6, R10.reuse, R7 ;  /* 0x0000000a06247223 */ /* 0x080fe20000010007 */
[----:B------:R-:W-:Y:S01]  /*ca90*/  HADD2.F32 R4, -RZ, R11.H0_H0 ;  /* 0x2000000bff047230 */ /* 0x000fe20000004100 */
[----:B------:R-:W-:Y:S01]  /*caa0*/  FMUL.FTZ R6, R18, R17 ;  /* 0x0000001112067220 */ /* 0x000fe20000410000 */
[----:B------:R-:W-:Y:S01]  /*cab0*/  HADD2.F32 R7, -RZ, R89.H1_H1 ;  /* 0x30000059ff077230 */ /* 0x000fe20000004100 */
[----:B------:R-:W-:Y:S01]  /*cac0*/  FFMA.FTZ R10, R19, R10, -R33 ;  /* 0x0000000a130a7223 */ /* 0x000fe20000010821 */
[----:B------:R-:W-:Y:S01]  /*cad0*/  HADD2.F32 R11, -RZ, R11.H1_H1 ;  /* 0x3000000bff0b7230 */ /* 0x000fe20000004100 */
[----:B------:R-:W-:Y:S01]  /*cae0*/  FFMA.FTZ R34, R5, R40, R6 ;  /* 0x0000002805227223 */ /* 0x000fe20000010006 */
[----:B------:R-:W-:Y:S01]  /*caf0*/  HADD2.F32 R6, -RZ, R90.H0_H0 ;  /* 0x2000005aff067230 */ /* 0x000fe20000004100 */
[C---:B------:R-:W-:Y:S01]  /*cb00*/  FFMA.FTZ R31, R4.reuse, R7, R3 ;  /* 0x00000007041f7223 */ /* 0x040fe20000010003 */
[----:B------:R-:W-:Y:S01]  /*cb10*/  HADD2.F32 R3, -RZ, R88.H0_H0 ;  /* 0x20000058ff037230 */ /* 0x000fe20000004100 */
[----:B------:R-:W-:Y:S01]  /*cb20*/  FMUL.FTZ R26, R4, R0 ;  /* 0x00000000041a7220 */ /* 0x000fe20000410000 */
[----:B------:R-:W-:Y:S01]  /*cb30*/  HADD2.F32 R0, -RZ, R89.H0_H0 ;  /* 0x20000059ff007230 */ /* 0x000fe20000004100 */
[----:B------:R-:W-:-:S02]  /*cb40*/  FMUL.FTZ R4, R20, R15 ;  /* 0x0000000f14047220 */ /* 0x000fc40000410000 */
[----:B------:R-:W-:Y:S02]  /*cb50*/  FMUL.FTZ R5, R23, R3 ;  /* 0x0000000317057220 */ /* 0x000fe40000410000 */
[----:B------:R-:W-:Y:S02]  /*cb60*/  FMUL.FTZ R16, R11, R15 ;  /* 0x0000000f0b107220 */ /* 0x000fe40000410000 */
[----:B------:R-:W-:Y:S01]  /*cb70*/  FFMA.FTZ R27, R9, R6, R5 ;  /* 0x00000006091b7223 */ /* 0x000fe20000010005 */
[----:B------:R-:W-:Y:S01]  /*cb80*/  HADD2.F32 R5, -RZ, R35.H0_H0 ;  /* 0x20000023ff057230 */ /* 0x000fe20000004100 */
[----:B------:R-:W-:Y:S01]  /*cb90*/  FFMA.FTZ R28, R11, R39, R4 ;  /* 0x000000270b1c7223 */ /* 0x000fe20000010004 */
        /* <DEDUP_REMOVED lines=14> */
[----:B------:R-:W-:Y:S01]  /*cc80*/  FFMA.FTZ R8, R21, R7, -R26 ;  /* 0x0000000715087223 */ /* 0x000fe2000001081a */
[----:B------:R-:W-:Y:S01]  /*cc90*/  F2FP.PACK_AB R7, R28, R31 ;  /* 0x0000001f1c07723e */ /* 0x000fe200000000ff */
        /* <DEDUP_REMOVED lines=8> */
[----:B------:R-:W-:-:S02]  /*cd20*/  F2FP.PACK_AB R4, R13, R27 ;  /* 0x0000001b0d04723e */ /* 0x000fc400000000ff */
[----:B------:R-:W-:Y:S02]  /*cd30*/  F2FP.PACK_AB R8, R3, R12 ;  /* 0x0000000c0308723e */ /* 0x000fe400000000ff */
[----:B------:R-:W-:Y:S02]  /*cd40*/  F2FP.PACK_AB R10, R0, R6 ;  /* 0x00000006000a723e */ /* 0x000fe400000000ff */
[----:B------:R-:W-:-:S03]  /*cd50*/  F2FP.PACK_AB R6, R17, R29 ;  /* 0x0000001d1106723e */ /* 0x000fc600000000ff */
[----:B------:R1:W-:Y:S04]  /*cd60*/  STS.128 [R44+0x6100], R8 ;  /* 0x006100082c007388 */ /* 0x0003e80000000c00 */
[----:B------:R1:W-:Y:S02]  /*cd70*/  STS.128 [R32+0x6100], R4 ;  /* 0x0061000420007388 */ /* 0x0003e40000000c00 */
.L_x_823:
[----:B------:R-:W-:Y:S05]  /*cd80*/  BSYNC B0 ;  /* 0x0000000000007941 */ /* 0x000fea0003800000 */
.L_x_822:
[----:B------:R-:W-:-:S04]  /*cd90*/  IADD3 R0, R61, 0x20, RZ ;  /* 0x000000203d007810 */ /* 0x000fc80007ffe0ff */
        /* <DEDUP_REMOVED lines=29> */
[--C-:B------:R-:W-:Y:S01]  /*cf70*/  HADD2.F32 R3, -RZ, R91.reuse.H0_H0 ;  /* 0x2000005bff037230 */ /* 0x100fe20000004100 */
[----:B------:R-:W-:Y:S02]  /*cf80*/  SHF.L.U32 R35, R5, 0x1, RZ ;  /* 0x0000000105237819 */ /* 0x000fe400000006ff */
[----:B------:R-:W-:Y:S01]  /*cf90*/  SHF.R.U32.HI R14, RZ, 0x10, R53 ;  /* 0x00000010ff0e7819 */ /* 0x000fe20000011635 */
[----:B------:R-:W-:Y:S01]  /*cfa0*/  IMAD.SHL.U32 R32, R0, 0x2, RZ ;  /* 0x0000000200207824 */ /* 0x000fe200078e00ff */
[----:B------:R-:W-:Y:S01]  /*cfb0*/  SHF.R.U32.HI R0, RZ, 0x10, R57 ;  /* 0x00000010ff007819 */ /* 0x000fe20000011639 */
[----:B------:R-:W1:Y:S01]  /*cfc0*/  LDS.128 R4, [R35+0x6100] ;  /* 0x0061000023047984 */ /* 0x000e620000000c00 */
[----:B------:R-:W-:Y:S01]  /*cfd0*/  SHF.R.U32.HI R15, RZ, 0x10, R59 ;  /* 0x00000010ff0f7819 */ /* 0x000fe2000001163b */
[----:B------:R-:W-:Y:S01]  /*cfe0*/  HADD2.F32 R41, -RZ, R14.H0_H0 ;  /* 0x2000000eff297230 */ /* 0x000fe20000004100 */
[----:B------:R-:W-:Y:S01]  /*cff0*/  SHF.R.U32.HI R16, RZ, 0x10, R55 ;  /* 0x00000010ff107819 */ /* 0x000fe20000011637 */
[----:B------:R-:W2:Y:S01]  /*d000*/  LDS.128 R8, [R32+0x6100] ;  /* 0x0061000020087984 */ /* 0x000ea20000000c00 */
[----:B------:R-:W-:Y:S01]  /*d010*/  HADD2.F32 R17, -RZ, R0.H0_H0 ;  /* 0x20000000ff117230 */ /* 0x000fe20000004100 */
[----:B------:R-:W-:Y:S01]  /*d020*/  SHF.R.U64 R29, R56, 0x10, R57 ;  /* 0x00000010381d7819 */ /* 0x000fe20000001239 */
[----:B------:R-:W-:Y:S01]  /*d030*/  HADD2.F32 R0, -RZ, R91.H1_H1 ;  /* 0x3000005bff007230 */ /* 0x000fe20000004100 */
[----:B------:R-:W-:Y:S01]  /*d040*/  SHF.R.U64 R34, R58, 0x10, R59 ;  /* 0x000000103a227819 */ /* 0x000fe2000000123b */
[----:B------:R-:W-:Y:S01]  /*d050*/  HADD2.F32 R15, -RZ, R15.H0_H0 ;  /* 0x2000000fff0f7230 */ /* 0x000fe20000004100 */
[----:B------:R-:W-:Y:S01]  /*d060*/  SHF.R.U64 R37, R52, 0x10, R53 ;  /* 0x0000001034257819 */ /* 0x000fe20000001235 */
[----:B------:R-:W-:Y:S01]  /*d070*/  HADD2.F32 R40, -RZ, R16.H0_H0 ;  /* 0x20000010ff287230 */ /* 0x000fe20000004100 */
[----:B------:R-:W-:-:S03]  /*d080*/  SHF.R.U64 R38, R54, 0x10, R55 ;  /* 0x0000001036267819 */ /* 0x000fc60000001237 */
        /* <DEDUP_REMOVED lines=16> */
[----:B------:R-:W-:Y:S01]  /*d190*/  HADD2.F32 R10, -RZ, R92.H0_H0 ;  /* 0x2000005cff0a7230 */ /* 0x000fe20000004100 */
[----:B------:R-:W-:Y:S01]  /*d1a0*/  FMUL.FTZ R3, R21, R0 ;  /* 0x0000000015037220 */ /* 0x000fe20000410000 */
[--C-:B------:R-:W-:Y:S02]  /*d1b0*/  HADD2.F32 R23, -RZ, R4.reuse.H0_H0 ;  /* 0x20000004ff177230 */ /* 0x100fe40000004100 */
[----:B------:R-:W-:Y:S01]  /*d1c0*/  HADD2.F32 R25, -RZ, R4.H1_H1 ;  /* 0x30000004ff197230 */ /* 0x000fe20000004100 */
[-C--:B------:R-:W-:Y:S01]  /*d1d0*/  FFMA.FTZ R39, R6, R10.reuse, R7 ;  /* 0x0000000a06277223 */ /* 0x080fe20000010007 */
[--C-:B------:R-:W-:Y:S01]  /*d1e0*/  HADD2.F32 R4, -RZ, R11.reuse.H0_H0 ;  /* 0x2000000bff047230 */ /* 0x100fe20000004100 */
[----:B------:R-:W-:Y:S01]  /*d1f0*/  FMUL.FTZ R6, R18, R17 ;  /* 0x0000001112067220 */ /* 0x000fe20000410000 */
[----:B------:R-:W-:Y:S01]  /*d200*/  HADD2.F32 R7, -RZ, R94.H1_H1 ;  /* 0x3000005eff077230 */ /* 0x000fe20000004100 */
[----:B------:R-:W-:Y:S01]  /*d210*/  FFMA.FTZ R10, R19, R10, -R33 ;  /* 0x0000000a130a7223 */ /* 0x000fe20000010821 */
[----:B------:R-:W-:Y:S01]  /*d220*/  HADD2.F32 R11, -RZ, R11.H1_H1 ;  /* 0x3000000bff0b7230 */ /* 0x000fe20000004100 */
[----:B------:R-:W-:Y:S01]  /*d230*/  FFMA.FTZ R36, R5, R41, R6 ;  /* 0x0000002905247223 */ /* 0x000fe20000010006 */
[----:B------:R-:W-:Y:S01]  /*d240*/  HADD2.F32 R6, -RZ, R95.H0_H0 ;  /* 0x2000005fff067230 */ /* 0x000fe20000004100 */
[C---:B------:R-:W-:Y:S01]  /*d250*/  FFMA.FTZ R31, R4.reuse, R7, R3 ;  /* 0x00000007041f7223 */ /* 0x040fe20000010003 */
[----:B------:R-:W-:Y:S01]  /*d260*/  HADD2.F32 R3, -RZ, R92.H1_H1 ;  /* 0x3000005cff037230 */ /* 0x000fe20000004100 */
        /* <DEDUP_REMOVED lines=38> */
.L_x_819:
[----:B------:R-:W-:Y:S05]  /*d4d0*/  BSYNC B1 ;  /* 0x0000000000017941 */ /* 0x000fea0003800000 */
.L_x_818:
[----:B------:R-:W-:-:S04]  /*d4e0*/  IADD3 R12, R60, 0x40, RZ ;  /* 0x000000403c0c7810 */ /* 0x000fc80007ffe0ff */
[----:B------:R-:W-:-:S13]  /*d4f0*/  ISETP.GE.AND P0, PT, R12, UR4, PT ;  /* 0x000000040c007c0c */ /* 0x000fda000bf06270 */
[----:B------:R-:W-:Y:S05]  /*d500*/  @P0 BRA `(.L_x_803) ;  /* 0x0000162000000947 */ /* 0x000fea0003800000 */
[----:B------:R-:W-:Y:S01]  /*d510*/  ISETP.GE.AND P0, PT, R61, c[0x0][0x27c], PT ;  /* 0x00009f003d007a0c */ /* 0x000fe20003f06270 */
[----:B------:R-:W-:-:S12]  /*d520*/  BSSY B0, `(.L_x_824) ;  /* 0x0000070000007945 */ /* 0x000fd80003800000 */
[----:B------:R-:W-:Y:S05]  /*d530*/  @P0 BRA `(.L_x_825) ;  /* 0x000006e000000947 */ /* 0x000fea0003800000 */
[----:B------:R-:W-:Y:S01]  /*d540*/  SHF.R.S32.HI R0, RZ, 0x1f, R12 ;  /* 0x0000001fff007819 */ /* 0x000fe2000001140c */
[----:B-1----:R-:W-:Y:S01]  /*d550*/  IMAD.MOV.U32 R6, RZ, RZ, c[0x0][0x27c] ;  /* 0x00009f00ff067624 */ /* 0x002fe200078e00ff */
        /* <DEDUP_REMOVED lines=14> */
[----:B------:R-:W-:Y:S02]  /*d640*/  SHF.R.U32.HI R8, RZ, 0x3, R0 ;  /* 0x00000003ff087819 */ /* 0x000fe40000011600 */
[----:B------:R-:W-:Y:S02]  /*d650*/  LOP3.LUT R3, R0, 0x18, R6, 0xf8, !PT ;  /* 0x0000001800037812 */ /* 0x000fe400078ef806 */
[----:B------:R-:W-:Y:S02]  /*d660*/  SHF.L.U32 R0, R7, 0xa, RZ ;  /* 0x0000000a07007819 */ /* 0x000fe400000006ff */
[-C--:B------:R-:W-:Y:S02]  /*d670*/  LOP3.LUT R5, R5, R8.reuse, RZ, 0x3c, !PT ;  /* 0x0000000805057212 */ /* 0x080fe400078e3cff */
[----:B------:R-:W-:Y:S02]  /*d680*/  LOP3.LUT R3, R3, R8, RZ, 0x3c, !PT ;  /* 0x0000000803037212 */ /* 0x000fe400078e3cff */
[----:B------:R-:W-:Y:S01]  /*d690*/  LOP3.LUT R0, R0, 0x7ffff000, RZ, 0xc0, !PT ;  /* 0x7ffff00000007812 */ /* 0x000fe200078ec0ff */
[----:B------:R-:W-:Y:S01]  /*d6a0*/  IMAD.IADD R5, R4, 0x1, R5 ;  /* 0x0000000104057824 */ /* 0x000fe200078e0205 */
[----:B------:R-:W-:-:S02]  /*d6b0*/  SHF.R.U32.HI R15, RZ, 0x10, R67 ;  /* 0x00000010ff0f7819 */ /* 0x000fc40000011643 */
[----:B------:R-:W-:Y:S02]  /*d6c0*/  IADD3 R0, R3, R0, R4 ;  /* 0x0000000003007210 */ /* 0x000fe40007ffe004 */
[----:B------:R-:W-:Y:S01]  /*d6d0*/  SHF.L.U32 R35, R5, 0x1, RZ ;  /* 0x0000000105237819 */ /* 0x000fe200000006ff */
[----:B------:R-:W-:Y:S01]  /*d6e0*/  HADD2.F32 R42, -RZ, R15.H0_H0 ;  /* 0x2000000fff2a7230 */ /* 0x000fe20000004100 */
[----:B------:R-:W-:Y:S01]  /*d6f0*/  SHF.L.U32 R32, R0, 0x1, RZ ;  /* 0x0000000100207819 */ /* 0x000fe200000006ff */
[----:B------:R-:W-:Y:S01]  /*d700*/  HADD2.F32 R0, -RZ, R97.H0_H0 ;  /* 0x20000061ff007230 */ /* 0x000fe20000004100 */
[----:B------:R-:W-:Y:S01]  /*d710*/  SHF.R.U32.HI R3, RZ, 0x10, R71 ;  /* 0x00000010ff037819 */ /* 0x000fe20000011647 */
[----:B------:R-:W1:Y:S01]  /*d720*/  LDS.128 R4, [R35+0x6100] ;  /* 0x0061000023047984 */ /* 0x000e620000000c00 */
[----:B------:R-:W-:Y:S02]  /*d730*/  SHF.R.U32.HI R16, RZ, 0x10, R69 ;  /* 0x00000010ff107819 */ /* 0x000fe40000011645 */
        /* <DEDUP_REMOVED lines=11> */
[----:B------:R-:W-:Y:S02]  /*d7f0*/  HADD2.F32 R39, -RZ, R39.H0_H0 ;  /* 0x20000027ff277230 */ /* 0x000fe40000004100 */
[----:B-1----:R-:W-:Y:S02]  /*d800*/  HADD2.F32 R20, -RZ, R7.H0_H0 ;  /* 0x20000007ff147230 */ /* 0x002fe40000004100 */
[--C-:B------:R-:W-:Y:S02]  /*d810*/  HADD2.F32 R22, -RZ, R5.reuse.H0_H0 ;  /* 0x20000005ff167230 */ /* 0x100fe40000004100 */
[----:B------:R-:W-:Y:S02]  /*d820*/  HADD2.F32 R21, -RZ, R5.H1_H1 ;  /* 0x30000005ff157230 */ /* 0x000fe40000004100 */
[----:B------:R-:W-:-:S02]  /*d830*/  HADD2.F32 R24, -RZ, R4.H0_H0 ;  /* 0x20000004ff187230 */ /* 0x000fc40000004100 */
[----:B------:R-:W-:Y:S02]  /*d840*/  HADD2.F32 R26, -RZ, R4.H1_H1 ;  /* 0x30000004ff1a7230 */ /* 0x000fe40000004100 */
[--C-:B--2---:R-:W-:Y:S02]  /*d850*/  HADD2.F32 R5, -RZ, R11.reuse.H0_H0 ;  /* 0x2000000bff057230 */ /* 0x104fe40000004100 */
[----:B------:R-:W-:Y:S02]  /*d860*/  HADD2.F32 R4, -RZ, R11.H1_H1 ;  /* 0x3000000bff047230 */ /* 0x000fe40000004100 */
[--C-:B------:R-:W-:Y:S01]  /*d870*/  HADD2.F32 R11, -RZ, R8.reuse.H0_H0 ;  /* 0x20000008ff0b7230 */ /* 0x100fe20000004100 */
[----:B------:R-:W-:Y:S01]  /*d880*/  FMUL.FTZ R34, R5, R0 ;  /* 0x0000000005227220 */ /* 0x000fe20000410000 */
[----:B------:R-:W-:Y:S01]  /*d890*/  HADD2.F32 R14, -RZ, R8.H1_H1 ;  /* 0x30000008ff0e7230 */ /* 0x000fe20000004100 */
[----:B------:R-:W-:Y:S01]  /*d8a0*/  FMUL.FTZ R31, R4, R18 ;  /* 0x00000012041f7220 */ /* 0x000fe20000410000 */
[----:B------:R-:W-:-:S02]  /*d8b0*/  HADD2.F32 R8, -RZ, R10.H0_H0 ;  /* 0x2000000aff087230 */ /* 0x000fc40000004100 */
[----:B------:R-:W-:Y:S02]  /*d8c0*/  HADD2.F32 R13, -RZ, R10.H1_H1 ;  /* 0x3000000aff0d7230 */ /* 0x000fe40000004100 */
[----:B------:R-:W-:Y:S01]  /*d8d0*/  HADD2.F32 R19, -RZ, R7.H1_H1 ;  /* 0x30000007ff137230 */ /* 0x000fe20000004100 */
[----:B------:R-:W-:Y:S01]  /*d8e0*/  FMUL.FTZ R7, R20, R0 ;  /* 0x0000000014077220 */ /* 0x000fe20000410000 */
[----:B------:R-:W-:Y:S02]  /*d8f0*/  HADD2.F32 R10, -RZ, R98.H0_H0 ;  /* 0x20000062ff0a7230 */ /* 0x000fe40000004100 */
[--C-:B------:R-:W-:Y:S01]  /*d900*/  HADD2.F32 R23, -RZ, R6.reuse.H0_H0 ;  /* 0x20000006ff177230 */ /* 0x100fe20000004100 */
[----:B------:R-:W-:Y:S01]  /*d910*/  FMUL.FTZ R0, R19, R18 ;  /* 0x0000001213007220 */ /* 0x000fe20000410000 */
[----:B------:R-:W-:Y:S01]  /*d920*/  HADD2.F32 R25, -RZ, R6.H1_H1 ;  /* 0x30000006ff197230 */ /* 0x000fe20000004100 */
[----:B------:R-:W-:Y:S01]  /*d930*/  FFMA.FTZ R40, R5, R10, R7 ;  /* 0x0000000a05287223 */ /* 0x000fe20000010007 */
[----:B------:R-:W-:Y:S01]  /*d940*/  HADD2.F32 R6, -RZ, R9.H0_H0 ;  /* 0x20000009ff067230 */ /* 0x000fe20000004100 */
[-C--:B------:R-:W-:Y:S01]  /*d950*/  FMUL.FTZ R5, R22, R3.reuse ;  /* 0x0000000316057220 */ /* 0x080fe20000410000 */
[----:B------:R-:W-:Y:S01]  /*d960*/  HADD2.F32 R7, -RZ, R99.H0_H0 ;  /* 0x20000063ff077230 */ /* 0x000fe20000004100 */
[----:B------:R-:W-:Y:S01]  /*d970*/  FFMA.FTZ R37, R4, R42, R0 ;  /* 0x0000002a04257223 */ /* 0x000fe20000010000 */
[----:B------:R-:W-:Y:S01]  /*d980*/  HADD2.F32 R9, -RZ, R9.H1_H1 ;  /* 0x30000009ff097230 */ /* 0x000fe20000004100 */
[C---:B------:R-:W-:Y:S01]  /*d990*/  FMUL.FTZ R27, R6.reuse, R3 ;  /* 0x00000003061b7220 */ /* 0x040fe20000410000 */
[----:B------:R-:W-:Y:S01]  /*d9a0*/  HADD2.F32 R3, -RZ, R98.H1_H1 ;  /* 0x30000062ff037230 */ /* 0x000fe20000004100 */
[----:B------:R-:W-:Y:S01]  /*d9b0*/  FFMA.FTZ R33, R6, R7, R5 ;  /* 0x0000000706217223 */ /* 0x000fe20000010005 */
[----:B------:R-:W-:Y:S01]  /*d9c0*/  HADD2.F32 R6, -RZ, R100.H0_H0 ;  /* 0x20000064ff067230 */ /* 0x000fe20000004100 */
[----:B------:R-:W-:Y:S01]  /*d9d0*/  FMUL.FTZ R4, R21, R15 ;  /* 0x0000000f15047220 */ /* 0x000fe20000410000 */
[----:B------:R-:W-:Y:S01]  /*d9e0*/  HADD2.F32 R0, -RZ, R99.H1_H1 ;  /* 0x30000063ff007230 */ /* 0x000fe20000004100 */
[----:B------:R-:W-:-:S02]  /*d9f0*/  FMUL.FTZ R5, R24, R3 ;  /* 0x0000000318057220 */ /* 0x000fc40000410000 */
[----:B------:R-:W-:Y:S01]  /*da00*/  FFMA.FTZ R30, R9, R41, R4 ;  /* 0x00000029091e7223 */ /* 0x000fe20000010004 */
[----:B------:R-:W-:Y:S01]  /*da10*/  HADD2.F32 R4, -RZ, R100.H1_H1 ;  /* 0x30000064ff047230 */ /* 0x000fe20000004100 */
[----:B------:R-:W-:Y:S01]  /*da20*/  FFMA.FTZ R28, R11, R6, R5 ;  /* 0x000000060b1c7223 */ /* 0x000fe20000010005 */
[----:B------:R-:W-:Y:S01]  /*da30*/  HADD2.F32 R5, -RZ, R29.H0_H0 ;  /* 0x2000001dff057230 */ /* 0x000fe20000004100 */
        /* <DEDUP_REMOVED lines=30> */
.L_x_825:
[----:B------:R-:W-:Y:S05]  /*dc20*/  BSYNC B0 ;  /* 0x0000000000007941 */ /* 0x000fea0003800000 */
.L_x_824:
        /* <DEDUP_REMOVED lines=36> */
[----:B------:R-:W-:Y:S01]  /*de70*/  SHF.R.U32.HI R3, RZ, 0x10, R79 ;  /* 0x00000010ff037819 */ /* 0x000fe2000001164f */
[----:B------:R-:W-:Y:S01]  /*de80*/  HADD2.F32 R42, -RZ, R15.H0_H0 ;  /* 0x2000000fff2a7230 */ /* 0x000fe20000004100 */
[----:B------:R-:W-:Y:S01]  /*de90*/  SHF.L.U32 R32, R0, 0x1, RZ ;  /* 0x0000000100207819 */ /* 0x000fe200000006ff */
[----:B------:R-:W1:Y:S01]  /*dea0*/  LDS.128 R4, [R36+0x6100] ;  /* 0x0061000024047984 */ /* 0x000e620000000c00 */
[----:B------:R-:W-:Y:S01]  /*deb0*/  HADD2.F32 R0, -RZ, R103.H0_H0 ;  /* 0x20000067ff007230 */ /* 0x000fe20000004100 */
[----:B------:R-:W-:Y:S01]  /*dec0*/  SHF.R.U32.HI R16, RZ, 0x10, R77 ;  /* 0x00000010ff107819 */ /* 0x000fe2000001164d */
[----:B------:R-:W-:Y:S01]  /*ded0*/  HADD2.F32 R18, -RZ, R3.H0_H0 ;  /* 0x20000003ff127230 */ /* 0x000fe20000004100 */
[----:B------:R-:W2:Y:S01]  /*dee0*/  LDS.128 R8, [R32+0x6100] ;  /* 0x0061000020087984 */ /* 0x000ea20000000c00 */
[----:B------:R-:W-:Y:S01]  /*def0*/  HADD2.F32 R3, -RZ, R103.H1_H1 ;  /* 0x30000067ff037230 */ /* 0x000fe20000004100 */
[----:B------:R-:W-:Y:S01]  /*df00*/  SHF.R.U32.HI R17, RZ, 0x10, R73 ;  /* 0x00000010ff117819 */ /* 0x000fe20000011649 */
[----:B------:R-:W-:Y:S01]  /*df10*/  HADD2.F32 R15, -RZ, R16.H0_H0 ;  /* 0x20000010ff0f7230 */ /* 0x000fe20000004100 */
        /* <DEDUP_REMOVED lines=8> */
[----:B------:R-:W-:Y:S02]  /*dfa0*/  HADD2.F32 R21, -RZ, R5.H1_H1 ;  /* 0x30000005ff157230 */ /* 0x000fe40000004100 */
[--C-:B------:R-:W-:Y:S02]  /*dfb0*/  HADD2.F32 R24, -RZ, R4.reuse.H0_H0 ;  /* 0x20000004ff187230 */ /* 0x100fe40000004100 */
[----:B------:R-:W-:-:S02]  /*dfc0*/  HADD2.F32 R26, -RZ, R4.H1_H1 ;  /* 0x30000004ff1a7230 */ /* 0x000fc40000004100 */
[--C-:B--2---:R-:W-:Y:S02]  /*dfd0*/  HADD2.F32 R5, -RZ, R11.reuse.H0_H0 ;  /* 0x2000000bff057230 */ /* 0x104fe40000004100 */
[----:B------:R-:W-:Y:S02]  /*dfe0*/  HADD2.F32 R4, -RZ, R11.H1_H1 ;  /* 0x3000000bff047230 */ /* 0x000fe40000004100 */
[--C-:B------:R-:W-:Y:S01]  /*dff0*/  HADD2.F32 R11, -RZ, R8.reuse.H0_H0 ;  /* 0x20000008ff0b7230 */ /* 0x100fe20000004100 */
[----:B------:R-:W-:Y:S01]  /*e000*/  FMUL.FTZ R34, R5, R0 ;  /* 0x0000000005227220 */ /* 0x000fe20000410000 */
[----:B------:R-:W-:Y:S01]  /*e010*/  HADD2.F32 R14, -RZ, R8.H1_H1 ;  /* 0x30000008ff0e7230 */ /* 0x000fe20000004100 */
[----:B------:R-:W-:Y:S01]  /*e020*/  FMUL.FTZ R31, R4, R18 ;  /* 0x00000012041f7220 */ /* 0x000fe20000410000 */
[--C-:B------:R-:W-:Y:S02]  /*e030*/  HADD2.F32 R8, -RZ, R10.reuse.H0_H0 ;  /* 0x2000000aff087230 */ /* 0x100fe40000004100 */
[----:B------:R-:W-:-:S02]  /*e040*/  HADD2.F32 R13, -RZ, R10.H1_H1 ;  /* 0x3000000aff0d7230 */ /* 0x000fc40000004100 */
[----:B------:R-:W-:Y:S01]  /*e050*/  HADD2.F32 R19, -RZ, R7.H1_H1 ;  /* 0x30000007ff137230 */ /* 0x000fe20000004100 */
[----:B------:R-:W-:Y:S01]  /*e060*/  FMUL.FTZ R7, R20, R0 ;  /* 0x0000000014077220 */ /* 0x000fe20000410000 */
[----:B------:R-:W-:Y:S02]  /*e070*/  HADD2.F32 R10, -RZ, R105.H0_H0 ;  /* 0x20000069ff0a7230 */ /* 0x000fe40000004100 */
[--C-:B------:R-:W-:Y:S01]  /*e080*/  HADD2.F32 R23, -RZ, R6.reuse.H0_H0 ;  /* 0x20000006ff177230 */ /* 0x100fe20000004100 */
[----:B------:R-:W-:Y:S01]  /*e090*/  FMUL.FTZ R0, R19, R18 ;  /* 0x0000001213007220 */ /* 0x000fe20000410000 */
[----:B------:R-:W-:Y:S01]  /*e0a0*/  HADD2.F32 R25, -RZ, R6.H1_H1 ;  /* 0x30000006ff197230 */ /* 0x000fe20000004100 */
[----:B------:R-:W-:Y:S01]  /*e0b0*/  FFMA.FTZ R40, R5, R10, R7 ;  /* 0x0000000a05287223 */ /* 0x000fe20000010007 */
[--C-:B------:R-:W-:Y:S01]  /*e0c0*/  HADD2.F32 R6, -RZ, R9.reuse.H0_H0 ;  /* 0x20000009ff067230 */ /* 0x100fe20000004100 */
[-C--:B------:R-:W-:Y:S01]  /*e0d0*/  FMUL.FTZ R5, R22, R3.reuse ;  /* 0x0000000316057220 */ /* 0x080fe20000410000 */
[--C-:B------:R-:W-:Y:S01]  /*e0e0*/  HADD2.F32 R7, -RZ, R106.reuse.H0_H0 ;  /* 0x2000006aff077230 */ /* 0x100fe20000004100 */
        /* <DEDUP_REMOVED lines=15> */
[----:B------:R-:W-:Y:S01]  /*e1e0*/  FMUL.FTZ R16, R11, R3 ;  /* 0x000000030b107220 */ /* 0x000fe20000410000 */
[----:B------:R-:W-:Y:S01]  /*e1f0*/  HADD2.F32 R35, -RZ, R39.H0_H0 ;  /* 0x20000027ff237230 */ /* 0x000fe20000004100 */
        /* <DEDUP_REMOVED lines=27> */
.L_x_827:
[----:B------:R-:W-:Y:S05]  /*e3b0*/  BSYNC B0 ;  /* 0x0000000000007941 */ /* 0x000fea0003800000 */
.L_x_826:
        /* <DEDUP_REMOVED lines=34> */
[----:B------:R-:W-:Y:S01]  /*e5e0*/  SHF.R.U32.HI R15, RZ, 0x10, R81 ;  /* 0x00000010ff0f7819 */ /* 0x000fe20000011651 */
[----:B------:R-:W-:Y:S01]  /*e5f0*/  HADD2.F32 R41, -RZ, R14.H0_H0 ;  /* 0x2000000eff297230 */ /* 0x000fe20000004100 */
        /* <DEDUP_REMOVED lines=10> */
[----:B------:R-:W-:Y:S01]  /*e6a0*/  HADD2.F32 R3, -RZ, R109.H1_H1 ;  /* 0x3000006dff037230 */ /* 0x000fe20000004100 */
[----:B------:R-:W-:Y:S01]  /*e6b0*/  SHF.R.U64 R34, R82, 0x10, R83 ;  /* 0x0000001052227819 */ /* 0x000fe20000001253 */
[----:B------:R-:W-:Y:S01]  /*e6c0*/  HADD2.F32 R40, -RZ, R16.H0_H0 ;  /* 0x20000010ff287230 */ /* 0x000fe20000004100 */
[----:B------:R-:W-:-:S02]  /*e6d0*/  SHF.R.U64 R37, R84, 0x10, R85 ;  /* 0x0000001054257819 */ /* 0x000fc40000001255 */
[----:B------:R-:W-:Y:S01]  /*e6e0*/  SHF.R.U64 R38, R86, 0x10, R87 ;  /* 0x0000001056267819 */ /* 0x000fe20000001257 */
[----:B------:R-:W-:Y:S02]  /*e6f0*/  HADD2.F32 R34, -RZ, R34.H0_H0 ;  /* 0x20000022ff227230 */ /* 0x000fe40000004100 */
[----:B------:R-:W-:Y:S02]  /*e700*/  HADD2.F32 R37, -RZ, R37.H0_H0 ;  /* 0x20000025ff257230 */ /* 0x000fe40000004100 */
[----:B------:R-:W-:Y:S02]  /*e710*/  HADD2.F32 R38, -RZ, R38.H0_H0 ;  /* 0x20000026ff267230 */ /* 0x000fe40000004100 */
[----:B-1----:R-:W-:Y:S02]  /*e720*/  HADD2.F32 R19, -RZ, R7.H0_H0 ;  /* 0x20000007ff137230 */ /* 0x002fe40000004100 */
[--C-:B------:R-:W-:Y:S02]  /*e730*/  HADD2.F32 R21, -RZ, R5.reuse.H0_H0 ;  /* 0x20000005ff157230 */ /* 0x100fe40000004100 */
[----:B------:R-:W-:-:S02]  /*e740*/  HADD2.F32 R20, -RZ, R5.H1_H1 ;  /* 0x30000005ff147230 */ /* 0x000fc40000004100 */
[--C-:B------:R-:W-:Y:S02]  /*e750*/  HADD2.F32 R23, -RZ, R4.reuse.H0_H0 ;  /* 0x20000004ff177230 */ /* 0x100fe40000004100 */
        /* <DEDUP_REMOVED lines=17> */
[----:B------:R-:W-:Y:S01]  /*e870*/  FMUL.FTZ R5, R21, R3 ;  /* 0x0000000315057220 */ /* 0x000fe20000410000 */
        /* <DEDUP_REMOVED lines=10> */
[----:B------:R-:W-:Y:S02]  /*e920*/  FMUL.FTZ R17, R9, R15 ;  /* 0x0000000f09117220 */ /* 0x000fe40000410000 */
[----:B------:R-:W-:Y:S01]  /*e930*/  FFMA.FTZ R27, R11, R6, R5 ;  /* 0x000000060b1b7223 */ /* 0x000fe20000010005 */
[----:B------:R-:W-:Y:S01]  /*e940*/  HADD2.F32 R5, -RZ, R28.H0_H0 ;  /* 0x2000001cff057230 */ /* 0x000fe20000004100 */
[----:B------:R-:W-:Y:S01]  /*e950*/  FFMA.FTZ R29, R9, R40, R4 ;  /* 0x00000028091d7223 */ /* 0x000fe20000010004 */
[----:B------:R-:W-:Y:S01]  /*e960*/  HADD2.F32 R4, -RZ, R112.H1_H1 ;  /* 0x30000070ff047230 */ /* 0x000fe20000004100 */
[----:B------:R-:W-:Y:S02]  /*e970*/  FMUL.FTZ R15, R11, R3 ;  /* 0x000000030b0f7220 */ /* 0x000fe40000410000 */
[-C--:B------:R-:W-:Y:S02]  /*e980*/  FMUL.FTZ R3, R22, R0.reuse ;  /* 0x0000000016037220 */ /* 0x080fe40000410000 */
[----:B------:R-:W-:-:S02]  /*e990*/  FMUL.FTZ R14, R8, R0 ;  /* 0x00000000080e7220 */ /* 0x000fc40000410000 */
[-C--:B------:R-:W-:Y:S02]  /*e9a0*/  FMUL.FTZ R0, R25, R5.reuse ;  /* 0x0000000519007220 */ /* 0x080fe40000410000 */
[----:B------:R-:W-:Y:S02]  /*e9b0*/  FFMA.FTZ R28, R8, R4, R3 ;  /* 0x00000004081c7223 */ /* 0x000fe40000010003 */
[-C--:B------:R-:W-:Y:S02]  /*e9c0*/  FMUL.FTZ R3, R24, R34.reuse ;  /* 0x0000002218037220 */ /* 0x080fe40000410000 */
        /* <DEDUP_REMOVED lines=22> */
.L_x_803:
[----:B------:R-:W-:Y:S05]  /*eb30*/  BSYNC B2 ;  /* 0x0000000000027941 */ /* 0x000fea0003800000 */
.L_x_785:
[----:B------:R-:W-:Y:S01]  /*eb40*/  IMAD R0, R114, c[0x0][0x208], RZ ;  /* 0x0000820072007a24 */ /* 0x000fe200078e02ff */
[----:B-1----:R-:W-:Y:S01]  /*eb50*/  LOP3.LUT R7, R118, 0xfffffff8, RZ, 0xc0, !PT ;  /* 0xfffffff876077812 */ /* 0x002fe200078ec0ff */
[----:B------:R-:W-:Y:S01]  /*eb60*/  IMAD.WIDE.U32 R4, R120, c[0x0][0x208], RZ ;  /* 0x0000820078047a25 */ /* 0x000fe200078e00ff */
[----:B------:R-:W-:Y:S01]  /*eb70*/  SHF.R.S32.HI R16, RZ, 0x1f, R102 ;  /* 0x0000001fff107819 */ /* 0x000fe20000011466 */
[----:B------:R-:W-:-:S04]  /*eb80*/  DEPBAR.LE SB0, 0x0 ;  /* 0x000080000000791a */ /* 0x000fc80000000000 */
[----:B------:R-:W-:Y:S01]  /*eb90*/  IMAD R0, R120, c[0x0][0x20c], R0 ;  /* 0x0000830078007a24 */ /* 0x000fe200078e0200 */
[----:B------:R-:W-:Y:S01]  /*eba0*/  SHF.R.S32.HI R13, RZ, 0x1f, R108 ;  /* 0x0000001fff0d7819 */ /* 0x000fe2000001146c */
[----:B------:R-:W-:Y:S01]  /*ebb0*/  IMAD.IADD R7, R159, 0x1, -R7 ;  /* 0x000000019f077824 */ /* 0x000fe200078e0a07 */
[----:B------:R-:W-:Y:S01]  /*ebc0*/  ISETP.GE.AND P2, PT, R161, c[0x0][0x1d4], PT ;  /* 0x00007500a1007a0c */ /* 0x000fe20003f46270 */
[----:B------:R-:W-:Y:S01]  /*ebd0*/  IMAD.IADD R5, R5, 0x1, R0 ;  /* 0x0000000105057824 */ /* 0x000fe200078e0200 */
[----:B------:R-:W-:Y:S01]  /*ebe0*/  P2R R64, PR, RZ, 0x8 ;  /* 0x00000008ff407803 */ /* 0x000fe20000000000 */
[----:B------:R-:W-:Y:S01]  /*ebf0*/  IMAD R0, R115, c[0x0][0x218], RZ ;  /* 0x0000860073007a24 */ /* 0x000fe200078e02ff */
[----:B------:R-:W-:Y:S01]  /*ec00*/  LEA.HI R3, R7, R7, RZ, 0x1 ;  /* 0x0000000707037211 */ /* 0x000fe200078f08ff */
[----:B------:R-:W-:Y:S01]  /*ec10*/  IMAD.WIDE.U32 R4, R119, c[0x0][0x218], R4 ;  /* 0x0000860077047a25 */ /* 0x000fe200078e0004 */
[----:B------:R-:W-:Y:S01]  /*ec20*/  SHF.R.S32.HI R162, RZ, 0x1f, R161 ;  /* 0x0000001fffa27819 */ /* 0x000fe200000114a1 */
[----:B------:R-:W-:-:S02]  /*ec30*/  UISETP.GE.AND UP0, UPT, UR8, 0x2, UPT ;  /* 0x000000020800788c */ /* 0x000fc4000bf06270 */
[----:B------:R-:W-:Y:S01]  /*ec40*/  IMAD R0, R119, c[0x0][0x21c], R0 ;  /* 0x0000870077007a24 */ /* 0x000fe200078e0200 */
[----:B------:R-:W-:Y:S01]  /*ec50*/  BAR.SYNC.DEFER_BLOCKING 0x0 ;  /* 0x0000000000007b1d */ /* 0x000fe20000010000 */
[----:B------:R-:W-:Y:S01]  /*ec60*/  IADD3 R6, P0, R4, UR24, RZ ;  /* 0x0000001804067c10 */ /* 0x000fe2000ff1e0ff */
[----:B------:R-:W-:-:S03]  /*ec70*/  IMAD.WIDE R14, R161, 0x2, RZ ;  /* 0x00000002a10e7825 */ /* 0x000fc600078e02ff */
[----:B------:R-:W-:Y:S01]  /*ec80*/  IADD3.X R4, R5, UR10, R0, P0, !PT ;  /* 0x0000000a05047c10 */ /* 0x000fe200087fe400 */
[----:B------:R-:W-:Y:S01]  /*ec90*/  IMAD.SHL.U32 R155, R96, 0x2, RZ ;  /* 0x00000002609b7824 */ /* 0x000fe200078e00ff */
[C---:B------:R-:W-:Y:S02]  /*eca0*/  LEA R0, P0, R6.reuse, c[0x0][0x1f8], 0x1 ;  /* 0x00007e0006007a11 */ /* 0x040fe400078008ff */
[----:B------:R-:W-:Y:S02]  /*ecb0*/  LEA.HI R5, R93, R93, RZ, 0x1 ;  /* 0x0000005d5d057211 */ /* 0x000fe400078f08ff */
[----:B------:R-:W-:Y:S01]  /*ecc0*/  LEA.HI.X R4, R6, c[0x0][0x1fc], R4, 0x1, P0 ;  /* 0x00007f0006047a11 */ /* 0x000fe200000f0c04 */
[----:B------:R-:W1:Y:S01]  /*ecd0*/  SHFL.IDX PT, R11, R0, RZ, 0x1c1f ;  /* 0x001c1fff000b7589 */ /* 0x000e6200000e0000 */
[----:B------:R-:W-:Y:S02]  /*ece0*/  SHF.R.S32.HI R6, RZ, 0x1, R3 ;  /* 0x00000001ff067819 */ /* 0x000fe40000011403 */
[----:B------:R-:W-:Y:S01]  /*ecf0*/  LOP3.LUT R5, R5, 0xfffffffe, RZ, 0xc0, !PT ;  /* 0xfffffffe05057812 */ /* 0x000fe200078ec0ff */
[----:B------:R-:W2:Y:S01]  /*ed00*/  SHFL.IDX PT, R12, R4, RZ, 0x1c1f ;  /* 0x001c1fff040c7589 */ /* 0x000ea200000e0000 */
[----:B------:R-:W-:-:S03]  /*ed10*/  LOP3.LUT P1, RZ, R6, 0x2, RZ, 0xc0, !PT ;  /* 0x0000000206ff7812 */ /* 0x000fc6000782c0ff */
[----:B------:R3:W4:Y:S01]  /*ed20*/  SHFL.IDX PT, R9, R0, 0x1, 0x1c1f ;  /* 0x003c1f0000097f89 */ /* 0x00072200000e0000 */
[----:B------:R-:W-:-:S03]  /*ed30*/  IMAD.IADD R8, R93, 0x1, -R5 ;  /* 0x000000015d087824 */ /* 0x000fc600078e0a05 */
[----:B------:R5:W5:Y:S01]  /*ed40*/  SHFL.IDX PT, R10, R4, 0x1, 0x1c1f ;  /* 0x003c1f00040a7f89 */ /* 0x000b6200000e0000 */
[----:B-1----:R-:W-:-:S05]  /*ed50*/  IADD3 R58, P0, R11, R14, RZ ;  /* 0x0000000e0b3a7210 */ /* 0x002fca0007f1e0ff */
[----:B--2---:R-:W-:Y:S01]  /*ed60*/  IMAD.X R59, R12, 0x1, R15, P0 ;  /* 0x000000010c3b7824 */ /* 0x004fe200000e060f */
[----:B---3--:R-:W-:Y:S01]  /*ed70*/  LOP3.LUT R0, R3, 0x3fffffe, RZ, 0xc0, !PT ;  /* 0x03fffffe03007812 */ /* 0x008fe200078ec0ff */
[----:B------:R-:W-:Y:S01]  /*ed80*/  IMAD.SHL.U32 R3, R6, 0x40, RZ ;  /* 0x0000004006037824 */ /* 0x000fe200078e00ff */
[----:B----4-:R-:W-:Y:S02]  /*ed90*/  IADD3 R56, P0, R14, R9, RZ ;  /* 0x000000090e387210 */ /* 0x010fe40007f1e0ff */
[----:B-----5:R-:W-:Y:S01]  /*eda0*/  LOP3.LUT R4, R113, 0x7fffffe, RZ, 0xc0, !PT ;  /* 0x07fffffe71047812 */ /* 0x020fe200078ec0ff */
[----:B------:R-:W-:Y:S01]  /*edb0*/  IMAD.IADD R5, R7, 0x1, -R0 ;  /* 0x0000000107057824 */ /* 0x000fe200078e0a00 */
[----:B------:R-:W-:Y:S01]  /*edc0*/  LOP3.LUT R0, R3, 0xc0, RZ, 0xc0, !PT ;  /* 0x000000c003007812 */ /* 0x000fe200078ec0ff */
[----:B------:R-:W-:Y:S01]  /*edd0*/  IMAD.SHL.U32 R7, R117, 0x8, RZ ;  /* 0x0000000875077824 */ /* 0x000fe200078e00ff */
[----:B------:R-:W-:Y:S01]  /*ede0*/  SHF.R.S32.HI R6, RZ, 0x1f, R101 ;  /* 0x0000001fff067819 */ /* 0x000fe20000011465 */
[----:B------:R-:W-:Y:S01]  /*edf0*/  IMAD.IADD R150, R108, 0x1, -R4 ;  /* 0x000000016c967824 */ /* 0x000fe200078e0a04 */
[----:B------:R-:W-:Y:S01]  /*ee00*/  LEA.HI R4, R16, R102, RZ, 0x3 ;  /* 0x0000006610047211 */ /* 0x000fe200078f18ff */
[----:B------:R-:W-:Y:S01]  /*ee10*/  IMAD.X R57, R15, 0x1, R10, P0 ;  /* 0x000000010f397824 */ /* 0x000fe200000e060a */
[----:B------:R-:W-:-:S02]  /*ee20*/  LOP3.LUT R3, R0, 0x8, R7, 0xf8, !PT ;  /* 0x0000000800037812 */ /* 0x000fc400078ef807 */
[----:B------:R-:W-:Y:S02]  /*ee30*/  SHF.R.U32.HI R0, RZ, 0x3, R0 ;  /* 0x00000003ff007819 */ /* 0x000fe40000011600 */
[----:B------:R-:W-:Y:S02]  /*ee40*/  LOP3.LUT R158, R4, 0xfffffff8, RZ, 0xc0, !PT ;  /* 0xfffffff8049e7812 */ /* 0x000fe400078ec0ff */
[----:B------:R-:W-:Y:S01]  /*ee50*/  LOP3.LUT R3, R3, R0, RZ, 0x3c, !PT ;  /* 0x0000000003037212 */ /* 0x000fe200078e3cff */
[----:B------:R-:W-:Y:S01]  /*ee60*/  IMAD R0, R8, 0x8, R5 ;  /* 0x0000000808007824 */ /* 0x000fe200078e0205 */
[----:B------:R-:W-:Y:S01]  /*ee70*/  LEA.HI R7, R13, R108, RZ, 0x3 ;  /* 0x0000006c0d077211 */ /* 0x000fe200078f18ff */
[----:B------:R-:W-:Y:S01]  /*ee80*/  IMAD.WIDE R4, R158, 0x2, RZ ;  /* 0x000000029e047825 */ /* 0x000fe200078e02ff */
[----:B------:R-:W-:Y:S01]  /*ee90*/  LEA.HI R6, R6, R101, RZ, 0x3 ;  /* 0x0000006506067211 */ /* 0x000fe200078f18ff */
[----:B------:R-:W-:Y:S01]  /*eea0*/  STL [R1+0x58], R158 ;  /* 0x0000589e01007387 */ /* 0x000fe20000100800 */
[----:B------:R-:W-:Y:S01]  /*eeb0*/  SHF.R.S32.HI R160, RZ, 0x1f, R158 ;  /* 0x0000001fffa07819 */ /* 0x000fe2000001149e */
[----:B------:R-:W-:Y:S01]  /*eec0*/  IMAD.SHL.U32 R7, R7, 0x20, RZ ;  /* 0x0000002007077824 */ /* 0x000fe200078e00ff */
[----:B------:R-:W-:Y:S01]  /*eed0*/  IADD3 R54, P0, R11, R4, RZ ;  /* 0x000000040b367210 */ /* 0x000fe20007f1e0ff */
[----:B------:R-:W-:Y:S01]  /*eee0*/  IMAD.U32 R0, R0, 0x20, R3 ;  /* 0x0000002000007824 */ /* 0x000fe200078e0003 */
[----:B------:R-:W-:Y:S01]  /*eef0*/  LOP3.LUT R156, R6, 0xfffffff8, RZ, 0xc0, !PT ;  /* 0xfffffff8069c7812 */ /* 0x000fe200078ec0ff */
[----:B------:R-:W-:Y:S01]  /*ef00*/  IMAD.SHL.U32 R3, R116, 0x40, RZ ;  /* 0x0000004074037824 */ /* 0x000fe200078e00ff */
[----:B------:R-:W-:Y:S01]  /*ef10*/  LOP3.LUT R149, R7, 0xffffff00, RZ, 0xc0, !PT ;  /* 0xffffff0007957812 */ /* 0x000fe200078ec0ff */
[----:B------:R-:W-:Y:S01]  /*ef20*/  IMAD.X R55, R12, 0x1, R5, P0 ;  /* 0x000000010c377824 */ /* 0x000fe200000e0605 */
[-C--:B------:R-:W-:Y:S01]  /*ef30*/  IADD3 R52, P0, R4, R9.reuse, RZ ;  /* 0x0000000904347210 */ /* 0x080fe20007f1e0ff */
[----:B------:R-:W-:Y:S01]  /*ef40*/  IMAD.SHL.U32 R8, R8, 0x8, RZ ;  /* 0x0000000808087824 */ /* 0x000fe200078e00ff */
[----:B------:R-:W-:Y:S01]  /*ef50*/  LOP3.LUT R3, R3, 0xc0, RZ, 0xc0, !PT ;  /* 0x000000c003037812 */ /* 0x000fe200078ec0ff */
[----:B------:R-:W-:Y:S01]  /*ef60*/  IMAD.WIDE R6, R156, 0x2, RZ ;  /* 0x000000029c067825 */ /* 0x000fe200078e02ff */
[----:B------:R-:W-:Y:S01]  /*ef70*/  SHF.R.S32.HI R157, RZ, 0x1f, R156 ;  /* 0x0000001fff9d7819 */ /* 0x000fe2000001149c */
[----:B------:R-:W-:Y:S01]  /*ef80*/  STL [R1+0x60], R156 ;  /* 0x0000609c01007387 */ /* 0x000fe20000100800 */
[----:B------:R-:W-:Y:S01]  /*ef90*/  LOP3.LUT R8, R3, 0x8, R8, 0xf8, !PT ;  /* 0x0000000803087812 */ /* 0x000fe200078ef808 */
[----:B------:R-:W-:Y:S01]  /*efa0*/  IMAD.X R53, R5, 0x1, R10, P0 ;  /* 0x0000000105357824 */ /* 0x000fe200000e060a */
[----:B------:R-:W-:Y:S01]  /*efb0*/  SHF.R.U32.HI R4, RZ, 0x3, R3 ;  /* 0x00000003ff047819 */ /* 0x000fe20000011603 */
[----:B------:R-:W-:Y:S01]  /*efc0*/  IMAD R3, R153, 0x200, R149 ;  /* 0x0000020099037824 */ /* 0x000fe200078e0295 */
[----:B------:R-:W-:Y:S01]  /*efd0*/  IADD3 R38, P0, R11, R6, RZ ;  /* 0x000000060b267210 */ /* 0x000fe20007f1e0ff */
[----:B------:R-:W-:Y:S01]  /*efe0*/  IMAD.SHL.U32 R224, R0, 0x2, RZ ;  /* 0x0000000200e07824 */ /* 0x000fe200078e00ff */
[----:B------:R-:W-:Y:S01]  /*eff0*/  LOP3.LUT R148, R8, R4, RZ, 0x3c, !PT ;  /* 0x0000000408947212 */ /* 0x000fe200078e3cff */
[----:B------:R-:W-:Y:S01]  /*f000*/  IMAD R0, R150, 0x20, R3 ;  /* 0x0000002096007824 */ /* 0x000fe200078e0203 */
[----:B------:R-:W-:Y:S01]  /*f010*/  STL [R1], R155 ;  /* 0x0000009b01007387 */ /* 0x000fe20000100800 */
[----:B------:R-:W-:Y:S01]  /*f020*/  IMAD.X R39, R12, 0x1, R7, P0 ;  /* 0x000000010c277824 */ /* 0x000fe200000e0607 */
[----:B------:R-:W-:Y:S01]  /*f030*/  IADD3 R36, P0, R6, R9, RZ ;  /* 0x0000000906247210 */ /* 0x000fe20007f1e0ff */
[----:B------:R-:W-:Y:S01]  /*f040*/  IMAD.IADD R0, R148, 0x1, R0 ;  /* 0x0000000194007824 */ /* 0x000fe200078e0200 */
[C---:B------:R-:W-:Y:S01]  /*f050*/  IADD3 R3, R224.reuse, 0x3100, RZ ;  /* 0x00003100e0037810 */ /* 0x040fe20007ffe0ff */
[----:B------:R-:W-:Y:S01]  /*f060*/  LDSM.16.M88.4 R24, [R224+0x3900] ;  /* 0x00390000e018783b */ /* 0x000fe20000000200 */
[----:B------:R-:W-:Y:S01]  /*f070*/  IADD3 R229, R224, 0x3120, RZ ;  /* 0x00003120e0e57810 */ /* 0x000fe20007ffe0ff */
[----:B------:R-:W-:Y:S01]  /*f080*/  IMAD.X R37, R7, 0x1, R10, P0 ;  /* 0x0000000107257824 */ /* 0x000fe200000e060a */
[----:B------:R-:W-:Y:S01]  /*f090*/  ISETP.LT.OR P0, PT, R104, 0x1, P2 ;  /* 0x000000016800780c */ /* 0x000fe20001701670 */
[----:B------:R-:W-:Y:S01]  /*f0a0*/  IMAD.SHL.U32 R227, R0, 0x2, RZ ;  /* 0x0000000200e37824 */ /* 0x000fe200078e00ff */
[----:B------:R-:W-:Y:S01]  /*f0b0*/  @P1 IADD3 R229, R3, -0x20, RZ ;  /* 0xffffffe003e51810 */ /* 0x000fe20007ffe0ff */
[----:B------:R-:W-:Y:S01]  /*f0c0*/  LDSM.16.M88.4 R32, [R224+0x3100] ;  /* 0x00310000e020783b */ /* 0x000fe20000000200 */
[----:B------:R-:W-:Y:S01]  /*f0d0*/  ISETP.GE.AND P1, PT, R102, c[0x0][0x1d4], PT ;  /* 0x0000750066007a0c */ /* 0x000fe20003f26270 */
[----:B------:R-:W-:Y:S01]  /*f0e0*/  IMAD R228, R2, 0x2, R227 ;  /* 0x0000000202e47824 */ /* 0x000fe200078e02e3 */
[----:B------:R-:W-:Y:S01]  /*f0f0*/  ISETP.LT.OR P2, PT, R104, 0x21, P2 ;  /* 0x000000216800780c */ /* 0x000fe20001741670 */
[----:B------:R-:W1:Y:S01]  /*f100*/  LDSM.16.M88.4 R4, [R227+0x7100] ;  /* 0x00710000e304783b */ /* 0x000e620000000200 */
[----:B------:R-:W-:Y:S01]  /*f110*/  IMAD R0, R150, 0x20, R149 ;  /* 0x0000002096007824 */ /* 0x000fe200078e0295 */
[----:B------:R-:W-:-:S02]  /*f120*/  IADD3 R240, R229, 0x400, RZ ;  /* 0x00000400e5f07810 */ /* 0x000fc40007ffe0ff */
[----:B------:R-:W2:Y:S01]  /*f130*/  LDSM.16.M88.4 R28, [R224+0x3500] ;  /* 0x00350000e01c783b */ /* 0x000ea20000000200 */
[----:B------:R-:W-:Y:S01]  /*f140*/  IMAD.IADD R0, R148, 0x1, R0 ;  /* 0x0000000194007824 */ /* 0x000fe200078e0200 */
[C---:B------:R-:W-:Y:S02]  /*f150*/  IADD3 R239, R229.reuse, 0x800, RZ ;  /* 0x00000800e5ef7810 */ /* 0x040fe40007ffe0ff */
[----:B------:R-:W3:Y:S01]  /*f160*/  LDSM.16.M88.4 R20, [R224+0x3d00] ;  /* 0x003d0000e014783b */ /* 0x000ee20000000200 */
[C---:B------:R-:W-:Y:S02]  /*f170*/  IADD3 R238, R229.reuse, 0xc00, RZ ;  /* 0x00000c00e5ee7810 */ /* 0x040fe40007ffe0ff */
[C---:B------:R-:W-:Y:S01]  /*f180*/  IADD3 R237, R229.reuse, 0x1000, RZ ;  /* 0x00001000e5ed7810 */ /* 0x040fe20007ffe0ff */
[----:B------:R-:W4:Y:S01]  /*f190*/  LDSM.16.M88.4 R8, [R227+0x6100] ;  /* 0x00610000e308783b */ /* 0x000f220000000200 */
[C---:B------:R-:W-:Y:S02]  /*f1a0*/  IADD3 R236, R229.reuse, 0x1400, RZ ;  /* 0x00001400e5ec7810 */ /* 0x040fe40007ffe0ff */
[C---:B------:R-:W-:Y:S01]  /*f1b0*/  IADD3 R235, R229.reuse, 0x1800, RZ ;  /* 0x00001800e5eb7810 */ /* 0x040fe20007ffe0ff */
[----:B------:R-:W-:Y:S01]  /*f1c0*/  LDSM.16.M88.4 R16, [R228+0x6100] ;  /* 0x00610000e410783b */ /* 0x000fe20000000200 */
[----:B------:R-:W-:-:S02]  /*f1d0*/  IADD3 R234, R229, 0x1c00, RZ ;  /* 0x00001c00e5ea7810 */ /* 0x000fc40007ffe0ff */
[C---:B------:R-:W-:Y:S01]  /*f1e0*/  IADD3 R233, R229.reuse, 0x2000, RZ ;  /* 0x00002000e5e97810 */ /* 0x040fe20007ffe0ff */
[----:B------:R-:W-:Y:S01]  /*f1f0*/  LDSM.16.M88.4 R12, [R228+0x7100] ;  /* 0x00710000e40c783b */ /* 0x000fe20000000200 */
[C---:B------:R-:W-:Y:S02]  /*f200*/  IADD3 R232, R229.reuse, 0x2400, RZ ;  /* 0x00002400e5e87810 */ /* 0x040fe40007ffe0ff */
[C---:B------:R-:W-:Y:S01]  /*f210*/  IADD3 R231, R229.reuse, 0x2800, RZ ;  /* 0x00002800e5e77810 */ /* 0x040fe20007ffe0ff */
[----:B------:R-:W-:Y:S01]  /*f220*/  LDSM.16.M88.4 R48, [R229] ;  /* 0x00000000e530783b */ /* 0x000fe20000000200 */
[----:B------:R-:W-:-:S03]  /*f230*/  IADD3 R230, R229, 0x2c00, RZ ;  /* 0x00002c00e5e67810 */ /* 0x000fc60007ffe0ff */
[----:B------:R-:W-:Y:S04]  /*f240*/  LDSM.16.M88.4 R44, [R229+0x400] ;  /* 0x00040000e52c783b */ /* 0x000fe80000000200 */
[----:B------:R-:W5:Y:S04]  /*f250*/  LDSM.16.M88.4 R40, [R229+0x800] ;  /* 0x00080000e528783b */ /* 0x000f680000000200 */
[----:B------:R-:W3:Y:S04]  /*f260*/  LDSM.16.M88.4 R60, [R229+0xc00] ;  /* 0x000c0000e53c783b */ /* 0x000ee80000000200 */
[----:B------:R-:W-:Y:S01]  /*f270*/  @!PT LDS RZ, [RZ] ;  /* 0x00000000fffff984 */ /* 0x000fe20000000800 */
[----:B------:R-:W-:Y:S01]  /*f280*/  @!PT LDS RZ, [RZ] ;  /* 0x00000000fffff984 */ /* 0x000fe20000000800 */
[----:B------:R-:W-:Y:S01]  /*f290*/  @!PT LDS RZ, [RZ] ;  /* 0x00000000fffff984 */ /* 0x000fe20000000800 */
[----:B------:R3:W-:Y:S01]  /*f2a0*/  LDGSTS.E.BYPASS.LTC128B.128 [R155+0x100], [R58.64], !P0 ;  /* 0x001000003a9b7fae */ /* 0x0007e2000c101d54 */
[C---:B------:R-:W-:Y:S01]  /*f2b0*/  ISETP.LT.OR P0, PT, R104.reuse, 0x1, P1 ;  /* 0x000000016800780c */ /* 0x040fe20000f01670 */
[C---:B-1----:R-:W-:Y:S01]  /*f2c0*/  HMMA.16816.F32 R76, R4.reuse, R32, RZ ;  /* 0x00000020044c723c */ /* 0x042fe200000018ff */
[C---:B------:R-:W-:Y:S01]  /*f2d0*/  ISETP.LT.OR P1, PT, R104.reuse, 0x21, P1 ;  /* 0x000000216800780c */ /* 0x040fe20000f21670 */
[----:B------:R-:W-:Y:S04]  /*f2e0*/  STL [R1+0x30], R162 ;  /* 0x000030a201007387 */ /* 0x000fe80000100800 */
[----:B------:R-:W-:Y:S02]  /*f2f0*/  STL [R1+0x5c], R160 ;  /* 0x00005ca001007387 */ /* 0x000fe40000100800 */
[C---:B--2---:R-:W-:Y:S02]  /*f300*/  HMMA.16816.F32 R68, R4.reuse, R28, RZ ;  /* 0x0000001c0444723c */ /* 0x044fe400000018ff */
[----:B------:R-:W-:Y:S04]  /*f310*/  STL [R1+0x64], R157 ;  /* 0x0000649d01007387 */ /* 0x000fe80000100800 */
[----:B------:R1:W-:Y:S01]  /*f320*/  LDGSTS.E.BYPASS.LTC128B.128 [R155+0x1100], [R54.64], !P0 ;  /* 0x01100000369b7fae */ /* 0x0003e2000c101d54 */
[----:B------:R-:W-:Y:S01]  /*f330*/  ISETP.GE.AND P0, PT, R101, c[0x0][0x1d4], PT ;  /* 0x0000750065007a0c */ /* 0x000fe20003f06270 */
[----:B------:R-:W-:Y:S03]  /*f340*/  HMMA.16816.F32 R72, R4, R34, RZ ;  /* 0x000000220448723c */ /* 0x000fe600000018ff */
[----:B------:R-:W-:-:S02]  /*f350*/  ISETP.LT.OR P3, PT, R104, 0x1, P0 ;  /* 0x000000016800780c */ /* 0x000fc40000761670 */
[----:B------:R-:W-:-:S03]  /*f360*/  ISETP.LT.OR P0, PT, R104, 0x21, P0 ;  /* 0x000000216800780c */ /* 0x000fc60000701670 */
[C---:B------:R-:W-:Y:S08]  /*f370*/  HMMA.16816.F32 R100, R4.reuse, R26, RZ ;  /* 0x0000001a0464723c */ /* 0x040ff000000018ff */
[----:B------:R2:W-:Y:S01]  /*f380*/  LDGSTS.E.BYPASS.LTC128B.128 [R155+0x2100], [R38.64], !P3 ;  /* 0x02100000269b7fae */ /* 0x0005e2000d901d54 */
[----:B------:R-:W-:Y:S01]  /*f390*/  ISETP.NE.AND P3, PT, R64, RZ, PT ;  /* 0x000000ff4000720c */ /* 0x000fe20003f65270 */
[C---:B------:R-:W-:Y:S02]  /*f3a0*/  HMMA.16816.F32 R96, R4.reuse, R30, RZ ;  /* 0x0000001e0460723c */ /* 0x040fe400000018ff */
[----:B------:R1:W-:Y:S04]  /*f3b0*/  LDGSTS.E.BYPASS.LTC128B.128 [R155+0x900], [R56.64], !P2 ;  /* 0x00900000389b7fae */ /* 0x0003e8000d101d54 */
[----:B------:R2:W-:Y:S02]  /*f3c0*/  LDGSTS.E.BYPASS.LTC128B.128 [R155+0x1900], [R52.64], !P1 ;  /* 0x01900000349b7fae */ /* 0x0005e4000c901d54 */
[----:B------:R-:W-:Y:S02]  /*f3d0*/  HMMA.16816.F32 R64, R4, R24, RZ ;  /* 0x000000180440723c */ /* 0x000fe400000018ff */
[----:B------:R5:W-:Y:S01]  /*f3e0*/  LDGSTS.E.BYPASS.LTC128B.128 [R155+0x2900], [R36.64], !P0 ;  /* 0x02900000249b7fae */ /* 0x000be2000c101d54 */
[----:B------:R-:W-:-:S03]  /*f3f0*/  PLOP3.LUT P0, PT, PT, PT, UP0, 0x80, 0x0 ;  /* 0x000000000000781c */ /* 0x000fc60003f0f008 */
[----:B------:R-:W0:Y:S02]  /*f400*/  LDGDEPBAR ;  /* 0x00000000000079af */ /* 0x000e240000000000 */
[----:B---3--:R-:W-:Y:S08]  /*f410*/  HMMA.16816.F32 R92, R4, R22, RZ ;  /* 0x00000016045c723c */ /* 0x008ff000000018ff */
[----:B----4-:R-:W-:Y:S08]  /*f420*/  HMMA.16816.F32 R88, R8, R32, RZ ;  /* 0x000000200858723c */ /* 0x010ff000000018ff */
[----:B-1----:R-:W-:Y:S01]  /*f430*/  HMMA.16816.F32 R56, R4, R20, RZ ;  /* 0x000000140438723c */ /* 0x002fe200000018ff */
[----:B--2---:R-:W-:Y:S04]  /*f440*/  LDSM.16.M88.4 R52, [R224+0x4500] ;  /* 0x00450000e034783b */ /* 0x004fe80000000200 */
[----:B-----5:R-:W-:Y:S03]  /*f450*/  LDSM.16.M88.4 R36, [R224+0x4900] ;  /* 0x00490000e024783b */ /* 0x020fe60000000200 */
[C---:B------:R-:W-:Y:S08]  /*f460*/  HMMA.16816.F32 R84, R8.reuse, R34, RZ ;  /* 0x000000220854723c */ /* 0x040ff000000018ff */
[C---:B------:R-:W-:Y:S08]  /*f470*/  HMMA.16816.F32 R32, R8.reuse, R28, RZ ;  /* 0x0000001c0820723c */ /* 0x040ff000000018ff */
[C---:B------:R-:W-:Y:S08]  /*f480*/  HMMA.16816.F32 R80, R8.reuse, R30, RZ ;  /* 0x0000001e0850723c */ /* 0x040ff000000018ff */
[C---:B------:R-:W-:Y:S08]  /*f490*/  HMMA.16816.F32 R28, R8.reuse, R24, RZ ;  /* 0x00000018081c723c */ /* 0x040ff000000018ff */
[C---:B------:R-:W-:Y:S08]  /*f4a0*/  HMMA.16816.F32 R4, R8.reuse, R20, RZ ;  /* 0x000000140804723c */ /* 0x040ff000000018ff */
[C---:B------:R-:W-:Y:S08]  /*f4b0*/  HMMA.16816.F32 R24, R8.reuse, R26, RZ ;  /* 0x0000001a0818723c */ /* 0x040ff000000018ff */
[----:B------:R-:W-:Y:S01]  /*f4c0*/  HMMA.16816.F32 R20, R8, R22, RZ ;  /* 0x000000160814723c */ /* 0x000fe200000018ff */
[----:B------:R-:W1:Y:S07]  /*f4d0*/  LDSM.16.M88.4 R8, [R227+0x9100] ;  /* 0x00910000e308783b */ /* 0x000e6e0000000200 */
[C---:B------:R-:W-:Y:S08]  /*f4e0*/  HMMA.16816.F32 R112, R12.reuse, R42, R100 ;  /* 0x0000002a0c70723c */ /* 0x040ff00000001864 */
[C---:B------:R-:W-:Y:S08]  /*f4f0*/  HMMA.16816.F32 R76, R12.reuse, R48, R76 ;  /* 0x000000300c4c723c */ /* 0x040ff0000000184c */
[C---:B------:R-:W-:Y:S08]  /*f500*/  HMMA.16816.F32 R104, R12.reuse, R44, R68 ;  /* 0x0000002c0c68723c */ /* 0x040ff00000001844 */
[C---:B------:R-:W-:Y:S08]  /*f510*/  HMMA.16816.F32 R128, R12.reuse, R40, R64 ;  /* 0x000000280c80723c */ /* 0x040ff00000001840 */
[C---:B------:R-:W-:Y:S01]  /*f520*/  HMMA.16816.F32 R108, R12.reuse, R60, R56 ;  /* 0x0000003c0c6c723c */ /* 0x040fe20000001838 */
[----:B------:R-:W2:Y:S07]  /*f530*/  LDSM.16.M88.4 R56, [R224+0x4100] ;  /* 0x00410000e038783b */ /* 0x000eae0000000200 */
[C---:B------:R-:W-:Y:S08]  /*f540*/  HMMA.16816.F32 R72, R12.reuse, R50, R72 ;  /* 0x000000320c48723c */ /* 0x040ff00000001848 */
[C---:B------:R-:W-:Y:S08]  /*f550*/  HMMA.16816.F32 R96, R12.reuse, R46, R96 ;  /* 0x0000002e0c60723c */ /* 0x040ff00000001860 */
[----:B------:R-:W-:Y:S01]  /*f560*/  HMMA.16816.F32 R100, R12, R62, R92 ;  /* 0x0000003e0c64723c */ /* 0x000fe2000000185c */
[----:B------:R-:W3:Y:S07]  /*f570*/  LDSM.16.M88.4 R12, [R227+0x8100] ;  /* 0x00810000e30c783b */ /* 0x000eee0000000200 */
[C---:B------:R-:W-:Y:S08]  /*f580*/  HMMA.16816.F32 R92, R16.reuse, R48, R88 ;  /* 0x00000030105c723c */ /* 0x040ff00000001858 */
[C---:B------:R-:W-:Y:S01]  /*f590*/  HMMA.16816.F32 R116, R16.reuse, R44, R32 ;  /* 0x0000002c1074723c */ /* 0x040fe20000001820 */
[----:B------:R-:W4:Y:S07]  /*f5a0*/  LDSM.16.M88.4 R32, [R224+0x4d00] ;  /* 0x004d0000e020783b */ /* 0x000f2e0000000200 */
[C---:B------:R-:W-:Y:S08]  /*f5b0*/  HMMA.16816.F32 R48, R16.reuse, R50, R84 ;  /* 0x000000321030723c */ /* 0x040ff00000001854 */
[C---:B------:R-:W-:Y:S01]  /*f5c0*/  HMMA.16816.F32 R120, R16.reuse, R40, R28 ;  /* 0x000000281078723c */ /* 0x040fe2000000181c */
[----:B------:R-:W-:Y:S07]  /*f5d0*/  LDSM.16.M88.4 R28, [R229+0x1000] ;  /* 0x00100000e51c783b */ /* 0x000fee0000000200 */
[C---:B------:R-:W-:Y:S01]  /*f5e0*/  HMMA.16816.F32 R124, R16.reuse, R60, R4 ;  /* 0x0000003c107c723c */ /* 0x040fe20000001804 */
[----:B------:R-:W5:Y:S07]  /*f5f0*/  LDSM.16.M88.4 R4, [R228+0x9100] ;  /* 0x00910000e404783b */ /* 0x000f6e0000000200 */
[C---:B------:R-:W-:Y:S08]  /*f600*/  HMMA.16816.F32 R44, R16.reuse, R46, R80 ;  /* 0x0000002e102c723c */ /* 0x040ff00000001850 */
[C---:B------:R-:W-:Y:S01]  /*f610*/  HMMA.16816.F32 R64, R16.reuse, R42, R24 ;  /* 0x0000002a1040723c */ /* 0x040fe20000001818 */
[----:B------:R-:W-:Y:S04]  /*f620*/  LDSM.16.M88.4 R40, [R229+0x1800] ;  /* 0x00180000e528783b */ /* 0x000fe80000000200 */
[----:B------:R-:W-:Y:S03]  /*f630*/  LDSM.16.M88.4 R24, [R229+0x1400] ;  /* 0x00140000e518783b */ /* 0x000fe60000000200 */
[----:B------:R-:W-:Y:S01]  /*f640*/  HMMA.16816.F32 R16, R16, R62, R20 ;  /* 0x0000003e1010723c */ /* 0x000fe20000001814 */
[----:B------:R-:W4:Y:S04]  /*f650*/  LDSM.16.M88.4 R20, [R228+0x8100] ;  /* 0x00810000e414783b */ /* 0x000f280000000200 */
[----:B------:R-:W4:Y:S03]  /*f660*/  LDSM.16.M88.4 R60, [R229+0x1c00] ;  /* 0x001c0000e53c783b */ /* 0x000f260000000200 */
[C---:B-1----:R-:W-:Y:S08]  /*f670*/  HMMA.16816.F32 R84, R8.reuse, R54, R96 ;  /* 0x000000360854723c */ /* 0x042ff00000001860 */
[-C--:B--2---:R-:W-:Y:S08]  /*f680*/  HMMA.16816.F32 R68, R8, R56.reuse, R76 ;  /* 0x000000380844723c */ /* 0x084ff0000000184c */
[----:B---3--:R-:W-:Y:S08]  /*f690*/  HMMA.16816.F32 R96, R12, R56, R92 ;  /* 0x000000380c60723c */ /* 0x008ff0000000185c */
[-C--:B------:R-:W-:Y:S08]  /*f6a0*/  HMMA.16816.F32 R76, R8, R58.reuse, R72 ;  /* 0x0000003a084c723c */ /* 0x080ff00000001848 */
[----:B------:R-:W-:Y:S01]  /*f6b0*/  HMMA.16816.F32 R92, R12, R58, R48 ;  /* 0x0000003a0c5c723c */ /* 0x000fe20000001830 */
[----:B------:R-:W-:Y:S07]  /*f6c0*/  LDSM.16.M88.4 R48, [R224+0x5100] ;  /* 0x00510000e030783b */ /* 0x000fee0000000200 */
[C---:B------:R-:W-:Y:S08]  /*f6d0*/  HMMA.16816.F32 R88, R8.reuse, R52, R104 ;  /* 0x000000340858723c */ /* 0x040ff00000001868 */
[----:B------:R-:W-:Y:S08]  /*f6e0*/  HMMA.16816.F32 R112, R8, R38, R112 ;  /* 0x000000260870723c */ /* 0x000ff00000001870 */
[----:B------:R-:W-:Y:S08]  /*f6f0*/  HMMA.16816.F32 R80, R12, R52, R116 ;  /* 0x000000340c50723c */ /* 0x000ff00000001874 */
[C---:B------:R-:W-:Y:S08]  /*f700*/  HMMA.16816.F32 R104, R8.reuse, R36, R128 ;  /* 0x000000240868723c */ /* 0x040ff00000001880 */
[C---:B----4-:R-:W-:Y:S08]  /*f710*/  HMMA.16816.F32 R108, R8.reuse, R32, R108 ;  /* 0x00000020086c723c */ /* 0x050ff0000000186c */
[----:B------:R-:W-:Y:S08]  /*f720*/  HMMA.16816.F32 R100, R8, R34, R100 ;  /* 0x000000220864723c */ /* 0x000ff00000001864 */
[C---:B------:R-:W-:Y:S01]  /*f730*/  HMMA.16816.F32 R52, R12.reuse, R54, R44 ;  /* 0x000000360c34723c */ /* 0x040fe2000000182c */
[----:B------:R-:W-:Y:S07]  /*f740*/  LDSM.16.M88.4 R44, [R224+0x5500] ;  /* 0x00550000e02c783b */ /* 0x000fee0000000200 */
[C---:B------:R-:W-:Y:S08]  /*f750*/  HMMA.16816.F32 R8, R12.reuse, R36, R120 ;  /* 0x000000240c08723c */ /* 0x040ff00000001878 */
[C---:B------:R-:W-:Y:S08]  /*f760*/  HMMA.16816.F32 R36, R12.reuse, R38, R64 ;  /* 0x000000260c24723c */ /* 0x040ff00000001840 */
[C---:B------:R-:W-:Y:S08]  /*f770*/  HMMA.16816.F32 R72, R12.reuse, R32, R124 ;  /* 0x000000200c48723c */ /* 0x040ff0000000187c */
[----:B------:R-:W-:Y:S01]  /*f780*/  HMMA.16816.F32 R56, R12, R34, R16 ;  /* 0x000000220c38723c */ /* 0x000fe20000001810 */
[----:B------:R-:W1:Y:S04]  /*f790*/  LDSM.16.M88.4 R16, [R227+0xb100] ;  /* 0x00b10000e310783b */ /* 0x000e680000000200 */
[----:B------:R-:W2:Y:S03]  /*f7a0*/  LDSM.16.M88.4 R12, [R227+0xa100] ;  /* 0x00a10000e30c783b */ /* 0x000ea60000000200 */
[C---:B-----5:R-:W-:Y:S01]  /*f7b0*/  HMMA.16816.F32 R68, R4.reuse, R28, R68 ;  /* 0x0000001c0444723c */ /* 0x060fe20000001844 */
[----:B------:R-:W3:Y:S07]  /*f7c0*/  LDSM.16.M88.4 R32, [R224+0x5900] ;  /* 0x00590000e020783b */ /* 0x000eee0000000200 */
[----:B------:R-:W-:Y:S08]  /*f7d0*/  HMMA.16816.F32 R64, R4, R30, R76 ;  /* 0x0000001e0440723c */ /* 0x000ff0000000184c */
[C---:B------:R-:W-:Y:S08]  /*f7e0*/  HMMA.16816.F32 R124, R20.reuse, R28, R96 ;  /* 0x0000001c147c723c */ /* 0x040ff00000001860 */
[----:B------:R-:W-:Y:S01]  /*f7f0*/  HMMA.16816.F32 R120, R20, R30, R92 ;  /* 0x0000001e1478723c */ /* 0x000fe2000000185c */
[----:B------:R-:W4:Y:S07]  /*f800*/  LDSM.16.M88.4 R28, [R224+0x5d00] ;  /* 0x005d0000e01c783b */ /* 0x000f2e0000000200 */
[C---:B------:R-:W-:Y:S08]  /*f810*/  HMMA.16816.F32 R136, R4.reuse, R42, R112 ;  /* 0x0000002a0488723c */ /* 0x040ff00000001870 */
[C---:B------:R-:W-:Y:S08]  /*f820*/  HMMA.16816.F32 R76, R4.reuse, R24, R88 ;  /* 0x00000018044c723c */ /* 0x040ff00000001858 */
[C---:B------:R-:W-:Y:S08]  /*f830*/  HMMA.16816.F32 R144, R4.reuse, R26, R84 ;  /* 0x0000001a0490723c */ /* 0x040ff00000001854 */
[----:B------:R-:W-:Y:S08]  /*f840*/  HMMA.16816.F32 R132, R4, R60, R108 ;  /* 0x0000003c0484723c */ /* 0x000ff0000000186c */
[C---:B------:R-:W-:Y:S08]  /*f850*/  HMMA.16816.F32 R116, R20.reuse, R24, R80 ;  /* 0x000000181474723c */ /* 0x040ff00000001850 */
[----:B------:R-:W-:Y:S01]  /*f860*/  HMMA.16816.F32 R112, R20, R26, R52 ;  /* 0x0000001a1470723c */ /* 0x000fe20000001834 */
[----:B------:R-:W-:Y:S07]  /*f870*/  LDSM.16.M88.4 R24, [R229+0x2400] ;  /* 0x00240000e518783b */ /* 0x000fee0000000200 */
[C---:B------:R-:W-:Y:S08]  /*f880*/  HMMA.16816.F32 R140, R4.reuse, R40, R104 ;  /* 0x00000028048c723c */ /* 0x040ff00000001868 */
[----:B------:R-:W-:Y:S01]  /*f890*/  HMMA.16816.F32 R128, R4, R62, R100 ;  /* 0x0000003e0480723c */ /* 0x000fe20000001864 */
[----:B------:R-:W5:Y:S07]  /*f8a0*/  LDSM.16.M88.4 R4, [R228+0xb100] ;  /* 0x00b10000e404783b */ /* 0x000f6e0000000200 */
[C---:B------:R-:W-:Y:S01]  /*f8b0*/  HMMA.16816.F32 R108, R20.reuse, R40, R8 ;  /* 0x00000028146c723c */ /* 0x040fe20000001808 */
[----:B------:R-:W2:Y:S07]  /*f8c0*/  LDSM.16.M88.4 R8, [R228+0xa100] ;  /* 0x00a10000e408783b */ /* 0x000eae0000000200 */
[C---:B------:R-:W-:Y:S01]  /*f8d0*/  HMMA.16816.F32 R104, R20.reuse, R42, R36 ;  /* 0x0000002a1468723c */ /* 0x040fe20000001824 */
[----:B------:R-:W3:Y:S04]  /*f8e0*/  LDSM.16.M88.4 R36, [R229+0x2c00] ;  /* 0x002c0000e524783b */ /* 0x000ee80000000200 */
[----:B------:R-:W3:Y:S03]  /*f8f0*/  LDSM.16.M88.4 R40, [R229+0x2000] ;  /* 0x00200000e528783b */ /* 0x000ee60000000200 */
[C---:B------:R-:W-:Y:S08]  /*f900*/  HMMA.16816.F32 R100, R20.reuse, R60, R72 ;  /* 0x0000003c1464723c */ /* 0x040ff00000001848 */
[----:B------:R-:W-:Y:S01]  /*f910*/  HMMA.16816.F32 R96, R20, R62, R56 ;  /* 0x0000003e1460723c */ /* 0x000fe20000001838 */
[----:B------:R-:W3:Y:S01]  /*f920*/  LDSM.16.M88.4 R20, [R229+0x2800] ;  /* 0x00280000e514783b */ /* 0x000ee20000000200 */
[----:B------:R-:W-:-:S06]  /*f930*/  DEPBAR.LE SB0, 0x0 ;  /* 0x000080000000791a */ /* 0x000fcc0000000000 */
[C---:B-1----:R-:W-:Y:S08]  /*f940*/  HMMA.16816.F32 R92, R16.reuse, R48, R68 ;  /* 0x00000030105c723c */ /* 0x042ff00000001844 */
[----:B------:R-:W-:Y:S08]  /*f950*/  HMMA.16816.F32 R88, R16, R50, R64 ;  /* 0x000000321058723c */ /* 0x000ff00000001840 */
[C---:B--2---:R-:W-:Y:S08]  /*f960*/  HMMA.16816.F32 R60, R12.reuse, R48, R124 ;  /* 0x000000300c3c723c */ /* 0x044ff0000000187c */
[----:B------:R-:W-:Y:S08]  /*f970*/  HMMA.16816.F32 R56, R12, R50, R120 ;  /* 0x000000320c38723c */ /* 0x000ff00000001878 */
[C---:B------:R-:W-:Y:S08]  /*f980*/  HMMA.16816.F32 R84, R16.reuse, R44, R76 ;  /* 0x0000002c1054723c */ /* 0x040ff0000000184c */
[----:B------:R-:W-:Y:S08]  /*f990*/  HMMA.16816.F32 R80, R16, R46, R144 ;  /* 0x0000002e1050723c */ /* 0x000ff00000001890 */
[C---:B------:R-:W-:Y:S08]  /*f9a0*/  HMMA.16816.F32 R52, R12.reuse, R44, R116 ;  /* 0x0000002c0c34723c */ /* 0x040ff00000001874 */
[----:B------:R-:W-:Y:S08]  /*f9b0*/  HMMA.16816.F32 R48, R12, R46, R112 ;  /* 0x0000002e0c30723c */ /* 0x000ff00000001870 */
[C---:B---3--:R-:W-:Y:S08]  /*f9c0*/  HMMA.16816.F32 R76, R16.reuse, R32, R140 ;  /* 0x00000020104c723c */ /* 0x048ff0000000188c */
[C---:B------:R-:W-:Y:S08]  /*f9d0*/  HMMA.16816.F32 R72, R16.reuse, R34, R136 ;  /* 0x000000221048723c */ /* 0x040ff00000001888 */
[C---:B----4-:R-:W-:Y:S08]  /*f9e0*/  HMMA.16816.F32 R68, R16.reuse, R28, R132 ;  /* 0x0000001c1044723c */ /* 0x050ff00000001884 */
[----:B------:R-:W-:Y:S08]  /*f9f0*/  HMMA.16816.F32 R64, R16, R30, R128 ;  /* 0x0000001e1040723c */ /* 0x000ff00000001880 */
[C---:B------:R-:W-:Y:S08]  /*fa00*/  HMMA.16816.F32 R44, R12.reuse, R32, R108 ;  /* 0x000000200c2c723c */ /* 0x040ff0000000186c */
[C---:B------:R-:W-:Y:S08]  /*fa10*/  HMMA.16816.F32 R32, R12.reuse, R34, R104 ;  /* 0x000000220c20723c */ /* 0x040ff00000001868 */
[C---:B------:R-:W-:Y:S08]  /*fa20*/  HMMA.16816.F32 R16, R12.reuse, R28, R100 ;  /* 0x0000001c0c10723c */ /* 0x040ff00000001864 */
[----:B------:R-:W-:Y:S08]  /*fa30*/  HMMA.16816.F32 R12, R12, R30, R96 ;  /* 0x0000001e0c0c723c */ /* 0x000ff00000001860 */
[C---:B-----5:R-:W-:Y:S08]  /*fa40*/  HMMA.16816.F32 R84, R4.reuse, R24, R84 ;  /* 0x000000180454723c */ /* 0x060ff00000001854 */
[----:B------:R-:W-:Y:S08]  /*fa50*/  HMMA.16816.F32 R80, R4, R26, R80 ;  /* 0x0000001a0450723c */ /* 0x000ff00000001850 */
[C---:B------:R-:W-:Y:S08]  /*fa60*/  HMMA.16816.F32 R52, R8.reuse, R24, R52 ;  /* 0x000000180834723c */ /* 0x040ff00000001834 */
[----:B------:R-:W-:Y:S08]  /*fa70*/  HMMA.16816.F32 R48, R8, R26, R48 ;  /* 0x0000001a0830723c */ /* 0x000ff00000001830 */
[C---:B------:R-:W-:Y:S08]  /*fa80*/  HMMA.16816.F32 R68, R4.reuse, R36, R68 ;  /* 0x000000240444723c */ /* 0x040ff00000001844 */
[----:B------:R-:W-:Y:S08]  /*fa90*/  HMMA.16816.F32 R64, R4, R38, R64 ;  /* 0x000000260440723c */ /* 0x000ff00000001840 */
[----:B------:R-:W-:Y:S08]  /*faa0*/  HMMA.16816.F32 R24, R8, R36, R16 ;  /* 0x000000240818723c */ /* 0x000ff00000001810 */
        /* <DEDUP_REMOVED lines=8> */
[----:B------:R-:W-:Y:S01]  /*fb30*/  HMMA.16816.F32 R36, R8, R38, R12 ;  /* 0x000000260824723c */ /* 0x000fe2000000180c */
[----:B------:R-:W-:Y:S06]  /*fb40*/  BAR.SYNC.DEFER_BLOCKING 0x0 ;  /* 0x0000000000007b1d */ /* 0x000fec0000010000 */
[----:B------:R-:W-:Y:S10]  /*fb50*/  @!P0 BRA `(.L_x_828) ;  /* 0x0000045000008947 */ /* 0x000ff40003800000 */
[----:B------:R-:W-:Y:S01]  /*fb60*/  ULEA UR4, UR8, UR13, 0x6 ;  /* 0x0000000d08047291 */ /* 0x000fe2000f8e303f */
[----:B------:R-:W-:Y:S01]  /*fb70*/  ISETP.NE.AND P2, PT, R164, 0x1, PT ;  /* 0x00000001a400780c */ /* 0x000fe20003f45270 */
[----:B------:R-:W-:-:S04]  /*fb80*/  IMAD.MOV.U32 R8, RZ, RZ, RZ ;  /* 0x000000ffff087224 */ /* 0x000fc800078e00ff */
        /* <DEDUP_REMOVED lines=19> */
[----:B------:R-:W-:Y:S01]  /*fcc0*/  SHF.R.S32.HI R3, RZ, 0x1f, R9 ;  /* 0x0000001fff037819 */ /* 0x000fe20000011409 */
[----:B------:R3:W-:Y:S01]  /*fcd0*/  STL [R1+0x10], R9 ;  /* 0x0000100901007387 */ /* 0x0007e20000100800 */
[----:B------:R-:W-:-:S03]  /*fce0*/  ISETP.NE.U32.AND P2, PT, R20, RZ, PT ;  /* 0x000000ff1400720c */ /* 0x000fc60003f45070 */
[----:B------:R-:W-:-:S04]  /*fcf0*/  IMAD R3, R3, c[0x0][0x1e0], RZ ;  /* 0x0000780003037a24 */ /* 0x000fc800078e02ff */
[----:B------:R-:W-:-:S04]  /*fd00*/  IMAD R3, R9, c[0x0][0x1e4], R3 ;  /* 0x0000790009037a24 */ /* 0x000fc800078e0203 */
[----:B------:R-:W-:Y:S01]  /*fd10*/  IMAD.IADD R5, R5, 0x1, R3 ;  /* 0x0000000105057824 */ /* 0x000fe200078e0203 */
[----:B-1----:R-:W-:Y:S02]  /*fd20*/  IADD3 R7, -R20, 0x10, RZ ;  /* 0x0000001014077810 */ /* 0x002fe40007ffe1ff */
[----:B---3--:R-:W-:Y:S02]  /*fd30*/  SHF.L.U64.HI R9, R158, 0x1, R160 ;  /* 0x000000019e097819 */ /* 0x008fe400000102a0 */
[----:B--2---:R-:W-:Y:S01]  /*fd40*/  SHF.R.S32.HI R3, RZ, 0x1f, R8 ;  /* 0x0000001fff037819 */ /* 0x004fe20000011408 */
[----:B------:R-:W-:Y:S01]  /*fd50*/  IMAD.WIDE.U32 R4, R8, c[0x0][0x1f0], R4 ;  /* 0x00007c0008047a25 */ /* 0x000fe200078e0004 */
[----:B------:R1:W-:Y:S03]  /*fd60*/  STL [R1+0xc], R8 ;  /* 0x00000c0801007387 */ /* 0x0003e60000100800 */
[----:B------:R-:W-:-:S04]  /*fd70*/  IMAD R3, R3, c[0x0][0x1f0], RZ ;  /* 0x00007c0003037a24 */ /* 0x000fc800078e02ff */
[----:B------:R-:W-:Y:S01]  /*fd80*/  IMAD R6, R8, c[0x0][0x1f4], R3 ;  /* 0x00007d0008067a24 */ /* 0x000fe200078e0203 */
[----:B------:R-:W-:-:S04]  /*fd90*/  IADD3 R3, P0, R4, UR22, RZ ;  /* 0x0000001604037c10 */ /* 0x000fc8000ff1e0ff */
[----:B------:R-:W-:Y:S02]  /*fda0*/  IADD3.X R6, R5, UR16, R6, P0, !PT ;  /* 0x0000001005067c10 */ /* 0x000fe400087fe406 */
[----:B------:R-:W-:-:S04]  /*fdb0*/  LEA R5, P0, R3, c[0x0][0x1c8], 0x1 ;  /* 0x0000720003057a11 */ /* 0x000fc800078008ff */
[----:B------:R-:W-:Y:S02]  /*fdc0*/  LEA.HI.X R6, R3, c[0x0][0x1cc], R6, 0x1, P0 ;  /* 0x0000730003067a11 */ /* 0x000fe400000f0c06 */
[----:B------:R-:W2:Y:S04]  /*fdd0*/  SHFL.IDX PT, R3, R5, 0x1, 0x1c1f ;  /* 0x003c1f0005037f89 */ /* 0x000ea800000e0000 */
[----:B------:R-:W3:Y:S01]  /*fde0*/  SHFL.IDX PT, R4, R6, 0x1, 0x1c1f ;  /* 0x003c1f0006047f89 */ /* 0x000ee200000e0000 */
[----:B-1----:R-:W-:Y:S01]  /*fdf0*/  LOP3.LUT R8, R7, 0xf, RZ, 0xc0, !PT ;  /* 0x0000000f07087812 */ /* 0x002fe200078ec0ff */
[----:B------:R-:W-:Y:S02]  /*fe00*/  IMAD.SHL.U32 R7, R158, 0x2, RZ ;  /* 0x000000029e077824 */ /* 0x000fe400078e00ff */
[----:B------:R-:W1:Y:S04]  /*fe10*/  SHFL.IDX PT, R5, R5, RZ, 0x1c1f ;  /* 0x001c1fff05057589 */ /* 0x000e6800000e0000 */
[----:B------:R-:W4:Y:S01]  /*fe20*/  SHFL.IDX PT, R6, R6, RZ, 0x1c1f ;  /* 0x001c1fff06067589 */ /* 0x000f2200000e0000 */
[----:B--2---:R-:W-:-:S02]  /*fe30*/  IADD3 R16, P1, P0, R8, R3, R21 ;  /* 0x0000000308107210 */ /* 0x004fc4000783e015 */
[----:B------:R-:W-:Y:S02]  /*fe40*/  LOP3.LUT R8, R10, 0xf, RZ, 0xc0, !PT ;  /* 0x0000000f0a087812 */ /* 0x000fe400078ec0ff */
[----:B------:R-:W-:Y:S02]  /*fe50*/  IADD3 R10, -R151, 0x10, RZ ;  /* 0x00000010970a7810 */ /* 0x000fe40007ffe1ff */
[-C--:B---3--:R-:W-:Y:S02]  /*fe60*/  IADD3.X R17, RZ, R4.reuse, R11, P1, P0 ;  /* 0x00000004ff117210 */ /* 0x088fe40000fe040b */
[----:B------:R-:W-:Y:S02]  /*fe70*/  IADD3 R14, P1, P0, R8, R3, R7 ;  /* 0x00000003080e7210 */ /* 0x000fe4000783e007 */
[----:B------:R-:W-:Y:S02]  /*fe80*/  LOP3.LUT R8, R10, 0xf, RZ, 0xc0, !PT ;  /* 0x0000000f0a087812 */ /* 0x000fe400078ec0ff */
[----:B------:R-:W-:-:S02]  /*fe90*/  IADD3.X R15, RZ, R4, R9, P1, P0 ;  /* 0x00000004ff0f7210 */ /* 0x000fc40000fe0409 */
[----:B------:R-:W-:Y:S02]  /*fea0*/  IADD3 R12, P1, P0, R8, R3, R18 ;  /* 0x00000003080c7210 */ /* 0x000fe4000783e012 */
[----:B------:R-:W-:-:S04]  /*feb0*/  SHF.L.U64.HI R3, R156, 0x1, R157 ;  /* 0x000000019c037819 */ /* 0x000fc8000001029d */
[----:B------:R-:W-:Y:S02]  /*fec0*/  IADD3.X R13, RZ, R4, R3, P1, P0 ;  /* 0x00000004ff0d7210 */ /* 0x000fe40000fe0403 */
[C---:B-1----:R-:W-:Y:S02]  /*fed0*/  IADD3 R8, P0, R5.reuse, R7, RZ ;  /* 0x0000000705087210 */ /* 0x042fe40007f1e0ff */
[----:B------:R-:W-:-:S03]  /*fee0*/  IADD3 R10, P1, R5, R21, RZ ;  /* 0x00000015050a7210 */ /* 0x000fc60007f3e0ff */
[C---:B----4-:R-:W-:Y:S01]  /*fef0*/  IMAD.X R9, R6.reuse, 0x1, R9, P0 ;  /* 0x0000000106097824 */ /* 0x050fe200000e0609 */
[----:B------:R-:W-:Y:S01]  /*ff00*/  IADD3 R4, P0, R5, R18, RZ ;  /* 0x0000001205047210 */ /* 0x000fe20007f1e0ff */
[----:B------:R-:W-:Y:S01]  /*ff10*/  IMAD.X R11, R6, 0x1, R11, P1 ;  /* 0x00000001060b7824 */ /* 0x000fe200008e060b */
[----:B------:R-:W-:-:S03]  /*ff20*/  ISETP.NE.U32.AND P1, PT, R19, RZ, PT ;  /* 0x000000ff1300720c */ /* 0x000fc60003f25070 */
[----:B------:R-:W-:Y:S01]  /*ff30*/  IMAD.X R5, R6, 0x1, R3, P0 ;  /* 0x0000000106057824 */ /* 0x000fe200000e0603 */
[----:B------:R-:W-:Y:S01]  /*ff40*/  ISETP.NE.U32.AND P0, PT, R151, RZ, PT ;  /* 0x000000ff9700720c */ /* 0x000fe20003f05070 */
[----:B------:R1:W-:Y:S04]  /*ff50*/  LDGSTS.E.BYPASS.LTC128B.128 [R155+0x3100], [R10.64], !P5 ;  /* 0x031000000a9b7fae */ /* 0x0003e8000e901d54 */
[----:B------:R1:W-:Y:S04]  /*ff60*/  LDGSTS.E.BYPASS.LTC128B.128 [R155+0x4100], [R8.64], !P6 ;  /* 0x04100000089b7fae */ /* 0x0003e8000f101d54 */
[----:B------:R1:W-:Y:S04]  /*ff70*/  LDGSTS.E.BYPASS.LTC128B.128 [R155+0x5100], [R4.64], !P4 ;  /* 0x05100000049b7fae */ /* 0x0003e8000e101d54 */
[----:B------:R1:W-:Y:S04]  /*ff80*/  LDGSTS.E.BYPASS.LTC128B.128.ZFILL [R155+0x3900], [R16.64], P2 ;  /* 0x03900000109b7fae */ /* 0x0003e80009141d54 */
[----:B------:R1:W-:Y:S04]  /*ff90*/  LDGSTS.E.BYPASS.LTC128B.128.ZFILL [R155+0x4900], [R14.64], P1 ;  /* 0x049000000e9b7fae */ /* 0x0003e80008941d54 */
[----:B------:R1:W-:Y:S02]  /*ffa0*/  LDGSTS.E.BYPASS.LTC128B.128.ZFILL [R155+0x5900], [R12.64], P0 ;  /* 0x059000000c9b7fae */ /* 0x0003e40008141d54 */
.L_x_828:
[----:B------:R-:W-:Y:S01]  /*ffb0*/  FMUL.FTZ R3, R48, c[0x0][0x320] ;  /* 0x0000c80030037a20 */ /* 0x000fe20000410000 */
[----:B-1----:R-:W-:Y:S01]  /*ffc0*/  SHF.R.S32.HI R5, RZ, 0x1f, R153 ;  /* 0x0000001fff057819 */ /* 0x002fe20000011499 */
[----:B------:R-:W-:Y:S01]  /*ffd0*/  FMUL.FTZ R4, R26, c[0x0][0x320] ;  /* 0x0000c8001a047a20 */ /* 0x000fe20000410000 */
[----:B------:R-:W-:Y:S01]  /*ffe0*/  PLOP3.LUT P1, PT, PT, PT, UP2, 0x80, 0x0 ;  /* 0x000000000000781c */ /* 0x000fe20003f2f028 */
[----:B------:R1:W-:Y:S01]  /*fff0*/  MUFU.TANH R98, R3 ;  /* 0x0000000300627308 */ /* 0x0003e20000002400 */
[----:B------:R-:W-:Y:S01]  /*10000*/  PLOP3.LUT P0, PT, PT, PT, UP2, 0x80, 0x0 ;  /* 0x000000000000781c */ /* 0x000fe20003f0f028 */
[----:B------:R-:W-:Y:S01]  /*10010*/  UMOV UR4, 0xffffffc0 ;  /* 0xffffffc000047882 */ /* 0x000fe20000000000 */
[----:B------:R-:W-:Y:S01]  /*10020*/  FMUL.FTZ R20, R38, c[0x0][0x320] ;  /* 0x0000c80026147a20 */ /* 0x000fe20000410000 */
[----:B------:R-:W-:Y:S01]  /*10030*/  UIMAD UR4, UR8, UR4, 0x41 ;  /* 0x00000041080474a4 */ /* 0x000fe2000f8e0204 */
[----:B------:R-:W-:Y:S01]  /*10040*/  FMUL.FTZ R16, R27, c[0x0][0x320] ;  /* 0x0000c8001b107a20 */ /* 0x000fe20000410000 */
[----:B------:R-:W-:Y:S01]  /*10050*/  UIADD3 UR8, UR8, -0x2, URZ ;  /* 0xfffffffe08087890 */ /* 0x000fe2000fffe03f */
[----:B------:R-:W-:Y:S01]  /*10060*/  FMUL.FTZ R23, R39, c[0x0][0x320] ;  /* 0x0000c80027177a20 */ /* 0x000fe20000410000 */
[----:B------:R2:W-:Y:S01]  /*10070*/  MUFU.TANH R210, R4 ;  /* 0x0000000400d27308 */ /* 0x0005e20000002400 */
[----:B------:R-:W-:Y:S01]  /*10080*/  FMUL.FTZ R12, R67, c[0x0][0x320] ;  /* 0x0000c800430c7a20 */ /* 0x000fe20000410000 */
[----:B------:R-:W0:Y:S01]  /*10090*/  LDGDEPBAR ;  /* 0x00000000000079af */ /* 0x000e220000000000 */
[----:B------:R-:W-:-:S04]  /*100a0*/  IMAD.SHL.U32 R225, R0, 0x2, RZ ;  /* 0x0000000200e17824 */ /* 0x000fc800078e00ff */
[----:B------:R-:W-:Y:S01]  /*100b0*/  IMAD R226, R2, 0x2, R225 ;  /* 0x0000000202e27824 */ /* 0x000fe200078e02e1 */
[----:B------:R-:W-:Y:S01]  /*100c0*/  MUFU.TANH R12, R12 ;  /* 0x0000000c000c7308 */ /* 0x000fe20000002400 */
[----:B-1----:R-:W-:-:S07]  /*100d0*/  FMUL.FTZ R3, R49, c[0x0][0x320] ;  /* 0x0000c80031037a20 */ /* 0x002fce0000410000 */
[----:B------:R1:W-:Y:S01]  /*100e0*/  MUFU.TANH R97, R3 ;  /* 0x0000000300617308 */ /* 0x0003e20000002400 */
[----:B--2---:R-:W-:Y:S01]  /*100f0*/  LEA.HI R4, R5, R153, RZ, 0x2 ;  /* 0x0000009905047211 */ /* 0x004fe200078f10ff */
[----:B------:R-:W-:-:S03]  /*10100*/  FMUL.FTZ R5, R68, c[0x0][0x320] ;  /* 0x0000c80044057a20 */ /* 0x000fc60000410000 */
[----:B------:R-:W-:-:S03]  /*10110*/  LOP3.LUT R4, R4, 0xffffffc, RZ, 0xc0, !PT ;  /* 0x0ffffffc04047812 */ /* 0x000fc600078ec0ff */
[----:B------:R2:W-:Y:S02]  /*10120*/  MUFU.TANH R28, R5 ;  /* 0x00000005001c7308 */ /* 0x0005e40000002400 */
[----:B------:R-:W-:Y:S01]  /*10130*/  IMAD.IADD R7, R153, 0x1, -R4 ;  /* 0x0000000199077824 */ /* 0x000fe200078e0a04 */
[----:B------:R-:W-:Y:S01]  /*10140*/  LEA.HI R4, R152, R152, RZ, 0x1 ;  /* 0x0000009898047211 */ /* 0x000fe200078f08ff */
[----:B-1----:R-:W-:-:S04]  /*10150*/  FMUL.FTZ R3, R44, c[0x0][0x320] ;  /* 0x0000c8002c037a20 */ /* 0x002fc80000410000 */
[----:B------:R-:W-:Y:S01]  /*10160*/  MUFU.TANH R16, R16 ;  /* 0x0000001000107308 */ /* 0x000fe20000002400 */
[----:B--2---:R-:W-:-:S07]  /*10170*/  FMUL.FTZ R5, R69, c[0x0][0x320] ;  /* 0x0000c80045057a20 */ /* 0x004fce0000410000 */
[----:B------:R1:W-:Y:S08]  /*10180*/  MUFU.TANH R149, R3 ;  /* 0x0000000300957308 */ /* 0x0003f00000002400 */
[----:B------:R2:W-:Y:S01]  /*10190*/  MUFU.TANH R26, R5 ;  /* 0x00000005001a7308 */ /* 0x0005e20000002400 */
[----:B-1----:R-:W-:-:S07]  /*101a0*/  FMUL.FTZ R3, R32, c[0x0][0x320] ;  /* 0x0000c80020037a20 */ /* 0x002fce0000410000 */
[----:B------:R-:W-:Y:S01]  /*101b0*/  MUFU.TANH R20, R20 ;  /* 0x0000001400147308 */ /* 0x000fe20000002400 */
[----:B--2---:R-:W-:-:S07]  /*101c0*/  IMAD.SHL.U32 R5, R4, 0x20, RZ ;  /* 0x0000002004057824 */ /* 0x004fce00078e00ff */
[----:B------:R1:W-:Y:S08]  /*101d0*/  MUFU.TANH R166, R3 ;  /* 0x0000000300a67308 */ /* 0x0003f00000002400 */
[----:B------:R-:W-:Y:S01]  /*101e0*/  MUFU.TANH R23, R23 ;  /* 0x0000001700177308 */ /* 0x000fe20000002400 */
[----:B-1----:R-:W-:-:S07]  /*101f0*/  FMUL.FTZ R3, R33, c[0x0][0x320] ;  /* 0x0000c80021037a20 */ /* 0x002fce0000410000 */
        /* <DEDUP_REMOVED lines=77> */
[----:B-1----:R-:W-:-:S05]  /*106d0*/  LOP3.LUT R3, R154, 0xffffffe0, RZ, 0xc0, !PT ;  /* 0xffffffe09a037812 */ /* 0x002fca00078ec0ff */
[----:B------:R-:W-:-:S05]  /*106e0*/  IMAD.IADD R3, R159, 0x1, -R3 ;  /* 0x000000019f037824 */ /* 0x000fca00078e0a03 */
[----:B------:R-:W-:-:S04]  /*106f0*/  SHF.R.S32.HI R6, RZ, 0x1f, R3 ;  /* 0x0000001fff067819 */ /* 0x000fc80000011403 */
[----:B------:R-:W-:-:S04]  /*10700*/  LEA.HI R8, R6, R3, RZ, 0x2 ;  /* 0x0000000306087211 */ /* 0x000fc800078f10ff */
[----:B------:R-:W-:-:S05]  /*10710*/  LEA.HI.SX32 R6, R8, UR12, 0x1e ;  /* 0x0000000c08067c11 */ /* 0x000fca000f8ff2ff */
[----:B------:R-:W-:Y:S01]  /*10720*/  IMAD R9, R7, 0x10, R6 ;  /* 0x0000001007097824 */ /* 0x000fe200078e0206 */
[----:B------:R-:W-:Y:S01]  /*10730*/  LOP3.LUT R6, R4, 0x1ffffffe, RZ, 0xc0, !PT ;  /* 0x1ffffffe04067812 */ /* 0x000fe200078ec0ff */
[----:B------:R-:W-:Y:S01]  /*10740*/  FMUL.FTZ R7, R70, c[0x0][0x320] ;  /* 0x0000c80046077a20 */ /* 0x000fe20000410000 */
[----:B------:R-:W-:-:S03]  /*10750*/  LOP3.LUT R4, R5, 0xffffffc0, RZ, 0xc0, !PT ;  /* 0xffffffc005047812 */ /* 0x000fc600078ec0ff */
[----:B------:R-:W-:Y:S01]  /*10760*/  IMAD.IADD R6, R152, 0x1, -R6 ;  /* 0x0000000198067824 */ /* 0x000fe200078e0a06 */
[----:B------:R-:W-:Y:S01]  /*10770*/  MUFU.TANH R34, R7 ;  /* 0x0000000700227308 */ /* 0x000fe20000002400 */
[----:B------:R-:W-:Y:S02]  /*10780*/  IMAD.IADD R5, R4, 0x1, R9 ;  /* 0x0000000104057824 */ /* 0x000fe400078e0209 */
[----:B------:R-:W-:Y:S02]  /*10790*/  FMUL.FTZ R4, R71, c[0x0][0x320] ;  /* 0x0000c80047047a20 */ /* 0x000fe40000410000 */
[----:B------:R-:W-:-:S03]  /*107a0*/  IMAD R10, R6, 0x8, R5 ;  /* 0x00000008060a7824 */ /* 0x000fc600078e0205 */
[----:B------:R1:W-:Y:S01]  /*107b0*/  MUFU.TANH R31, R4 ;  /* 0x00000004001f7308 */ /* 0x0003e20000002400 */
[----:B------:R-:W-:Y:S01]  /*107c0*/  @P1 IMAD.HI.U32 R6, R10, c[0x0][0x2c8], RZ ;  /* 0x0000b2000a061a27 */ /* 0x000fe200078e00ff */
[----:B------:R5:W-:Y:S03]  /*107d0*/  STL [R1+0x24], R10 ;  /* 0x0000240a01007387 */ /* 0x000be60000100800 */
[----:B------:R-:W-:Y:S01]  /*107e0*/  IMAD.MOV.U32 R5, RZ, RZ, R10 ;  /* 0x000000ffff057224 */ /* 0x000fe200078e000a */
[----:B------:R-:W-:Y:S02]  /*107f0*/  @P0 SHF.R.U32.HI R5, RZ, c[0x0][0x2cc], R6 ;  /* 0x0000b300ff050a19 */ /* 0x000fe40000011606 */
[----:B------:R-:W-:Y:S01]  /*10800*/  LOP3.LUT R6, R8, 0x7ffffffc, RZ, 0xc0, !PT ;  /* 0x7ffffffc08067812 */ /* 0x000fe200078ec0ff */
[----:B------:R-:W-:Y:S02]  /*10810*/  FMUL.FTZ R8, R84, c[0x0][0x320] ;  /* 0x0000c80054087a20 */ /* 0x000fe40000410000 */
[----:B------:R-:W2:Y:S02]  /*10820*/  SHFL.IDX PT, R9, R5, RZ, 0x1c1f ;  /* 0x001c1fff05097589 */ /* 0x000ea400000e0000 */
[----:B------:R3:W-:Y:S02]  /*10830*/  MUFU.TANH R13, R8 ;  /* 0x00000008000d7308 */ /* 0x0007e40000002400 */
[----:B------:R-:W2:Y:S01]  /*10840*/  SHFL.IDX PT, R11, R5, 0x2, 0x1c1f ;  /* 0x005c1f00050b7f89 */ /* 0x000ea200000e0000 */
[----:B-1----:R-:W-:-:S05]  /*10850*/  FMUL.FTZ R4, R89, c[0x0][0x320] ;  /* 0x0000c80059047a20 */ /* 0x002fca0000410000 */
[----:B------:R1:W-:Y:S01]  /*10860*/  MUFU.TANH R19, R4 ;  /* 0x0000000400137308 */ /* 0x0003e20000002400 */
[----:B-----5:R-:W-:Y:S02]  /*10870*/  FMUL.FTZ R10, R65, c[0x0][0x320] ;  /* 0x0000c800410a7a20 */ /* 0x020fe40000410000 */
[----:B---3--:R-:W-:-:S06]  /*10880*/  FMUL.FTZ R8, R85, c[0x0][0x320] ;  /* 0x0000c80055087a20 */ /* 0x008fcc0000410000 */
[----:B------:R-:W-:Y:S01]  /*10890*/  MUFU.TANH R8, R8 ;  /* 0x0000000800087308 */ /* 0x000fe20000002400 */
[----:B-1----:R-:W-:-:S07]  /*108a0*/  FMUL.FTZ R4, R90, c[0x0][0x320] ;  /* 0x0000c8005a047a20 */ /* 0x002fce0000410000 */
[----:B------:R1:W-:Y:S02]  /*108b0*/  MUFU.TANH R25, R4 ;  /* 0x0000000400197308 */ /* 0x0003e40000002400 */
[----:B-1----:R-:W-:-:S06]  /*108c0*/  FMUL.FTZ R4, R64, c[0x0][0x320] ;  /* 0x0000c80040047a20 */ /* 0x002fcc0000410000 */
[----:B------:R1:W-:Y:S02]  /*108d0*/  MUFU.TANH R24, R4 ;  /* 0x0000000400187308 */ /* 0x0003e40000002400 */
[----:B-1----:R-:W-:Y:S02]  /*108e0*/  IMAD.IADD R4, R3, 0x1, -R6 ;  /* 0x0000000103047824 */ /* 0x002fe400078e0a06 */
[----:B------:R-:W-:Y:S02]  /*108f0*/  FMUL.FTZ R3, R92, c[0x0][0x320] ;  /* 0x0000c8005c037a20 */ /* 0x000fe40000410000 */
[----:B------:R-:W-:Y:S01]  /*10900*/  IMAD.U32 R6, RZ, RZ, UR4 ;  /* 0x00000004ff067e24 */ /* 0x000fe2000f8e00ff */
[----:B------:R-:W-:Y:S01]  /*10910*/  ULDC.64 UR4, c[0x0][0x2c8] ;  /* 0x0000b20000047ab9 */ /* 0x000fe20000000a00 */
[----:B------:R-:W-:Y:S01]  /*10920*/  IMAD.SHL.U32 R7, R4, 0x2, RZ ;  /* 0x0000000204077824 */ /* 0x000fe200078e00ff */
[----:B------:R1:W3:Y:S01]  /*10930*/  MUFU.TANH R15, R3 ;  /* 0x00000003000f7308 */ /* 0x0002e20000002400 */
[----:B------:R-:W-:Y:S01]  /*10940*/  FMUL.FTZ R4, R93, c[0x0][0x320] ;  /* 0x0000c8005d047a20 */ /* 0x000fe20000410000 */
[----:B------:R-:W-:-:S02]  /*10950*/  UIMAD.WIDE.U32 UR22, UR12, UR4, URZ ;  /* 0x000000040c1672a5 */ /* 0x000fc4000f8e003f */
[----:B------:R5:W-:Y:S04]  /*10960*/  STL [R1+0x2c], R7 ;  /* 0x00002c0701007387 */ /* 0x000be80000100800 */
[----:B------:R2:W2:Y:S01]  /*10970*/  MUFU.TANH R14, R4 ;  /* 0x00000004000e7308 */ /* 0x0004a20000002400 */
[----:B------:R-:W-:Y:S02]  /*10980*/  @UP2 UMOV UR7, UR23 ;  /* 0x0000001700072c82 */ /* 0x000fe40008000000 */
[----:B------:R-:W-:-:S04]  /*10990*/  @UP2 USHF.R.U32.HI UR12, URZ, UR5, UR7 ;  /* 0x000000053f0c2299 */ /* 0x000fc80008011607 */
[----:B------:R-:W-:Y:S01]  /*109a0*/  UIADD3 UR12, UR12, UR9, -UR17 ;  /* 0x000000090c0c7290 */ /* 0x000fe2000fffe811 */
[----:B-1----:R-:W-:-:S03]  /*109b0*/  IADD3 R3, -R7, UR9, R6 ;  /* 0x0000000907037c10 */ /* 0x002fc6000fffe106 */
[----:B------:R-:W-:Y:S01]  /*109c0*/  USHF.R.S32.HI UR4, URZ, 0x1f, UR12 ;  /* 0x0000001f3f047899 */ /* 0x000fe2000801140c */
[----:B------:R-:W-:-:S03]  /*109d0*/  IADD3 R6, R3, -UR17, RZ ;  /* 0x8000001103067c10 */ /* 0x000fc6000fffe0ff */
[----:B------:R-:W-:Y:S02]  /*109e0*/  ULEA.HI UR4, UR4, UR12, URZ, 0x6 ;  /* 0x0000000c04047291 */ /* 0x000fe4000f8f303f */
[----:B--2---:R-:W-:Y:S02]  /*109f0*/  IMAD.IADD R3, R6, 0x1, R9 ;  /* 0x0000000106037824 */ /* 0x004fe400078e0209 */
[----:B------:R-:W-:Y:S01]  /*10a00*/  FMUL.FTZ R9, R66, c[0x0][0x320] ;  /* 0x0000c80042097a20 */ /* 0x000fe20000410000 */
[----:B------:R-:W-:Y:S01]  /*10a10*/  USHF.R.S32.HI UR7, URZ, 0x6, UR4 ;  /* 0x000000063f077899 */ /* 0x000fe20008011404 */
[----:B-----5:R-:W-:Y:S02]  /*10a20*/  IADD3 R7, -R7, UR19, RZ ;  /* 0x0000001307077c10 */ /* 0x020fe4000fffe1ff */
[----:B------:R1:W-:Y:S01]  /*10a30*/  MUFU.TANH R27, R9 ;  /* 0x00000009001b7308 */ /* 0x0003e20000002400 */
[----:B------:R-:W-:Y:S01]  /*10a40*/  UISETP.LT.AND UP0, UPT, URZ, UR7, UPT ;  /* 0x000000073f00728c */ /* 0x000fe2000bf01270 */
[----:B------:R-:W-:Y:S01]  /*10a50*/  IMNMX R4, R7, R3, PT ;  /* 0x0000000307047217 */ /* 0x000fe20003800200 */
[----:B------:R-:W-:-:S02]  /*10a60*/  IMAD.IADD R3, R6, 0x1, R11 ;  /* 0x0000000106037824 */ /* 0x000fc400078e020b */
[----:B------:R-:W-:Y:S01]  /*10a70*/  FMUL.FTZ R11, R91, c[0x0][0x320] ;  /* 0x0000c8005b0b7a20 */ /* 0x000fe20000410000 */
[C---:B------:R-:W-:Y:S01]  /*10a80*/  ISETP.GT.AND P0, PT, R4.reuse, RZ, PT ;  /* 0x000000ff0400720c */ /* 0x040fe20003f04270 */
[----:B------:R-:W-:Y:S01]  /*10a90*/  USEL UR7, URZ, UR7, !UP0 ;  /* 0x000000073f077287 */ /* 0x000fe2000c000000 */
[C---:B------:R-:W-:Y:S02]  /*10aa0*/  ISETP.GT.AND P1, PT, R4.reuse, 0x1, PT ;  /* 0x000000010400780c */ /* 0x040fe40003f24270 */
[----:B------:R-:W-:Y:S01]  /*10ab0*/  FSEL R33, R33, -INF , P0 ;  /* 0xff80000021217808 */ /* 0x000fe20000000000 */
[----:B------:R-:W-:Y:S01]  /*10ac0*/  MUFU.TANH R11, R11 ;  /* 0x0000000b000b7308 */ /* 0x000fe20000002400 */
[----:B------:R-:W-:Y:S02]  /*10ad0*/  ISETP.GT.AND P0, PT, R4, 0x8, PT ;  /* 0x000000080400780c */ /* 0x000fe40003f04270 */
[----:B------:R-:W-:Y:S02]  /*10ae0*/  IMNMX R3, R7, R3, PT ;  /* 0x0000000307037217 */ /* 0x000fe40003800200 */
[----:B------:R-:W-:Y:S01]  /*10af0*/  FSEL R38, R18, -INF , P1 ;  /* 0xff80000012267808 */ /* 0x000fe20000800000 */
[----:B-1----:R-:W-:Y:S01]  /*10b00*/  SHFL.IDX PT, R9, R5, 0x1, 0x1c1f ;  /* 0x003c1f0005097f89 */ /* 0x002fe200000e0000 */
[----:B----4-:R-:W-:-:S02]  /*10b10*/  FSEL R45, R17, -INF , P0 ;  /* 0xff800000112d7808 */ /* 0x010fc40000000000 */
[C---:B------:R-:W-:Y:S02]  /*10b20*/  ISETP.GT.AND P1, PT, R3.reuse, RZ, PT ;  /* 0x000000ff0300720c */ /* 0x040fe40003f24270 */
[----:B------:R-:W-:Y:S02]  /*10b30*/  ISETP.GT.AND P0, PT, R3, 0x1, PT ;  /* 0x000000010300780c */ /* 0x000fe40003f04270 */
[----:B---3--:R-:W-:Y:S02]  /*10b40*/  FSEL R17, R15, -INF , P1 ;  /* 0xff8000000f117808 */ /* 0x008fe40000800000 */
[----:B------:R-:W-:Y:S02]  /*10b50*/  FSEL R18, R14, -INF , P0 ;  /* 0xff8000000e127808 */ /* 0x000fe40000000000 */
[C---:B------:R-:W-:Y:S01]  /*10b60*/  ISETP.GT.AND P1, PT, R3.reuse, 0x8, PT ;  /* 0x000000080300780c */ /* 0x040fe20003f24270 */
[----:B------:R1:W2:Y:S01]  /*10b70*/  MUFU.TANH R14, R10 ;  /* 0x0000000a000e7308 */ /* 0x0002a20000002400 */
[----:B------:R-:W-:-:S02]  /*10b80*/  ISETP.GT.AND P0, PT, R3, 0x9, PT ;  /* 0x000000090300780c */ /* 0x000fc40003f04270 */
[----:B------:R-:W-:Y:S02]  /*10b90*/  FSEL R21, R21, -INF , P1 ;  /* 0xff80000015157808 */ /* 0x000fe40000800000 */
[----:B------:R-:W-:Y:S02]  /*10ba0*/  FSEL R22, R19, -INF , P0 ;  /* 0xff80000013167808 */ /* 0x000fe40000000000 */
[C---:B------:R-:W-:Y:S02]  /*10bb0*/  ISETP.GT.AND P1, PT, R3.reuse, 0x10, PT ;  /* 0x000000100300780c */ /* 0x040fe40003f24270 */
[----:B------:R-:W-:Y:S02]  /*10bc0*/  ISETP.GT.AND P0, PT, R3, 0x11, PT ;  /* 0x000000110300780c */ /* 0x000fe40003f04270 */
[----:B------:R-:W-:Y:S01]  /*10bd0*/  FSEL R50, R13, -INF , P1 ;  /* 0xff8000000d327808 */ /* 0x000fe20000800000 */
[----:B------:R-:W-:Y:S01]  /*10be0*/  FMUL.FTZ R13, R54, c[0x0][0x320] ;  /* 0x0000c800360d7a20 */ /* 0x000fe20000410000 */
[----:B------:R-:W-:-:S02]  /*10bf0*/  FSEL R49, R8, -INF , P0 ;  /* 0xff80000008317808 */ /* 0x000fc40000000000 */
[C---:B------:R-:W-:Y:S01]  /*10c00*/  ISETP.GT.AND P1, PT, R3.reuse, 0x18, PT ;  /* 0x000000180300780c */ /* 0x040fe20003f24270 */
[----:B-1----:R-:W1:Y:S01]  /*10c10*/  SHFL.IDX PT, R10, R5, 0x3, 0x1c1f ;  /* 0x007c1f00050a7f89 */ /* 0x002e6200000e0000 */
[----:B------:R-:W-:Y:S02]  /*10c20*/  ISETP.GT.AND P0, PT, R3, 0x19, PT ;  /* 0x000000190300780c */ /* 0x000fe40003f04270 */
[----:B------:R-:W-:Y:S02]  /*10c30*/  FSEL R48, R40, -INF , P1 ;  /* 0xff80000028307808 */ /* 0x000fe40000800000 */
[----:B------:R-:W-:Y:S02]  /*10c40*/  FSEL R51, R37, -INF , P0 ;  /* 0xff80000025337808 */ /* 0x000fe40000000000 */
[C---:B------:R-:W-:Y:S02]  /*10c50*/  ISETP.GT.AND P1, PT, R3.reuse, 0x20, PT ;  /* 0x000000200300780c */ /* 0x040fe40003f24270 */
[----:B------:R-:W-:-:S02]  /*10c60*/  ISETP.GT.AND P0, PT, R3, 0x21, PT ;  /* 0x000000210300780c */ /* 0x000fc40003f04270 */
[----:B------:R-:W-:Y:S02]  /*10c70*/  FMNMX.FTZ R8, R17, R18, !PT ;  /* 0x0000001211087209 */ /* 0x000fe40007810000 */
[----:B------:R-:W-:Y:S02]  /*10c80*/  FSEL R164, R36, -INF , P1 ;  /* 0xff80000024a47808 */ /* 0x000fe40000800000 */
[----:B------:R-:W-:Y:S02]  /*10c90*/  FSEL R159, R32, -INF , P0 ;  /* 0xff800000209f7808 */ /* 0x000fe40000000000 */
[----:B------:R-:W-:Y:S02]  /*10ca0*/  FMNMX.FTZ R8, R21, R8, !PT ;  /* 0x0000000815087209 */ /* 0x000fe40007810000 */
[C---:B------:R-:W-:Y:S02]  /*10cb0*/  ISETP.GT.AND P1, PT, R3.reuse, 0x28, PT ;  /* 0x000000280300780c */ /* 0x040fe40003f24270 */
[----:B------:R-:W-:-:S02]  /*10cc0*/  ISETP.GT.AND P0, PT, R3, 0x29, PT ;  /* 0x000000290300780c */ /* 0x000fc40003f04270 */
[----:B------:R-:W-:Y:S02]  /*10cd0*/  FMNMX.FTZ R8, R22, R8, !PT ;  /* 0x0000000816087209 */ /* 0x000fe40007810000 */
[----:B------:R-:W-:Y:S02]  /*10ce0*/  FSEL R158, R30, -INF , P1 ;  /* 0xff8000001e9e7808 */ /* 0x000fe40000800000 */
[----:B------:R-:W-:Y:S02]  /*10cf0*/  FSEL R165, R29, -INF , P0 ;  /* 0xff8000001da57808 */ /* 0x000fe40000000000 */
[C---:B------:R-:W-:Y:S02]  /*10d00*/  ISETP.GT.AND P1, PT, R3.reuse, 0x30, PT ;  /* 0x000000300300780c */ /* 0x040fe40003f24270 */
[----:B------:R-:W-:Y:S02]  /*10d10*/  ISETP.GT.AND P0, PT, R3, 0x31, PT ;  /* 0x000000310300780c */ /* 0x000fe40003f04270 */
[----:B------:R-:W-:-:S02]  /*10d20*/  FMNMX.FTZ R8, R50, R8, !PT ;  /* 0x0000000832087209 */ /* 0x000fc40007810000 */
[----:B------:R-:W-:Y:S02]  /*10d30*/  FSEL R212, R28, -INF , P1 ;  /* 0xff8000001cd47808 */ /* 0x000fe40000800000 */
[----:B------:R-:W-:Y:S02]  /*10d40*/  FSEL R218, R26, -INF , P0 ;  /* 0xff8000001ada7808 */ /* 0x000fe40000000000 */
[C---:B------:R-:W-:Y:S02]  /*10d50*/  ISETP.GT.AND P1, PT, R3.reuse, 0x38, PT ;  /* 0x000000380300780c */ /* 0x040fe40003f24270 */
[----:B------:R-:W-:Y:S02]  /*10d60*/  ISETP.GT.AND P0, PT, R3, 0x39, PT ;  /* 0x000000390300780c */ /* 0x000fe40003f04270 */
[----:B------:R-:W-:Y:S01]  /*10d70*/  FMNMX.FTZ R3, R49, R8, !PT ;  /* 0x0000000831037209 */ /* 0x000fe20007810000 */
[----:B-1----:R-:W-:Y:S01]  /*10d80*/  IMAD.IADD R8, R6, 0x1, R10 ;  /* 0x0000000106087824 */ /* 0x002fe200078e020a */
[----:B------:R-:W-:Y:S01]  /*10d90*/  FSEL R214, R24, -INF , P1 ;  /* 0xff80000018d67808 */ /* 0x000fe20000800000 */
[----:B------:R-:W-:Y:S01]  /*10da0*/  IMAD.IADD R6, R6, 0x1, R9 ;  /* 0x0000000106067824 */ /* 0x000fe200078e0209 */
[----:B------:R-:W-:Y:S01]  /*10db0*/  FMNMX.FTZ R104, R48, R3, !PT ;  /* 0x0000000330687209 */ /* 0x000fe20007810000 */
[----:B------:R-:W-:Y:S01]  /*10dc0*/  FMUL.FTZ R10, R55, c[0x0][0x320] ;  /* 0x0000c800370a7a20 */ /* 0x000fe20000410000 */
[----:B------:R-:W-:-:S02]  /*10dd0*/  IMNMX R3, R7, R8, PT ;  /* 0x0000000807037217 */ /* 0x000fc40003800200 */
[----:B--2---:R-:W-:Y:S02]  /*10de0*/  FSEL R219, R14, -INF , P0 ;  /* 0xff8000000edb7808 */ /* 0x004fe40000000000 */
[C---:B------:R-:W-:Y:S01]  /*10df0*/  ISETP.GT.AND P1, PT, R3.reuse, RZ, PT ;  /* 0x000000ff0300720c */ /* 0x040fe20003f24270 */
[----:B------:R-:W-:Y:S01]  /*10e00*/  MUFU.TANH R10, R10 ;  /* 0x0000000a000a7308 */ /* 0x000fe20000002400 */
[C---:B------:R-:W-:Y:S02]  /*10e10*/  ISETP.GT.AND P0, PT, R3.reuse, 0x1, PT ;  /* 0x000000010300780c */ /* 0x040fe40003f04270 */
[----:B------:R-:W-:Y:S02]  /*10e20*/  FSEL R14, R42, -INF , P1 ;  /* 0xff8000002a0e7808 */ /* 0x000fe40000800000 */
[----:B------:R-:W-:Y:S02]  /*10e30*/  ISETP.GT.AND P1, PT, R3, 0x8, PT ;  /* 0x000000080300780c */ /* 0x000fe40003f24270 */
[----:B------:R-:W-:-:S02]  /*10e40*/  FSEL R15, R41, -INF , P0 ;  /* 0xff800000290f7808 */ /* 0x000fc40000000000 */
[----:B------:R-:W-:Y:S02]  /*10e50*/  FSEL R19, R25, -INF , P1 ;  /* 0xff80000019137808 */ /* 0x000fe40000800000 */
[C---:B------:R-:W-:Y:S02]  /*10e60*/  ISETP.GT.AND P0, PT, R3.reuse, 0x9, PT ;  /* 0x000000090300780c */ /* 0x040fe40003f04270 */
[----:B------:R-:W-:Y:S02]  /*10e70*/  ISETP.GT.AND P1, PT, R3, 0x10, PT ;  /* 0x000000100300780c */ /* 0x000fe40003f24270 */
[----:B------:R-:W-:Y:S02]  /*10e80*/  FMNMX.FTZ R104, R51, R104, !PT ;  /* 0x0000006833687209 */ /* 0x000fe40007810000 */
[----:B------:R-:W-:Y:S02]  /*10e90*/  FMNMX.FTZ R5, R14, R15, !PT ;  /* 0x0000000f0e057209 */ /* 0x000fe40007810000 */
        /* <DEDUP_REMOVED lines=8> */
[C---:B------:R-:W-:Y:S01]  /*10f20*/  ISETP.GT.AND P0, PT, R3.reuse, 0x19, PT ;  /* 0x000000190300780c */ /* 0x040fe20003f04270 */
[----:B------:R-:W-:Y:S01]  /*10f30*/  LDSM.16.MT88.4 R40, [R226+0x2100] ;  /* 0x00210000e228783b */ /* 0x000fe20000004200 */
[----:B------:R-:W-:Y:S02]  /*10f40*/  ISETP.GT.AND P1, PT, R3, 0x20, PT ;  /* 0x000000200300780c */ /* 0x000fe40003f24270 */
[----:B------:R-:W-:Y:S02]  /*10f50*/  FMNMX.FTZ R104, R159, R104, !PT ;  /* 0x000000689f687209 */ /* 0x000fe40007810000 */
[----:B------:R-:W-:Y:S02]  /*10f60*/  FMNMX.FTZ R5, R32, R5, !PT ;  /* 0x0000000520057209 */ /* 0x000fe40007810000 */
[----:B------:R-:W-:-:S02]  /*10f70*/  FSEL R81, R81, -INF , P0 ;  /* 0xff80000051517808 */ /* 0x000fc40000000000 */
[----:B------:R-:W-:Y:S02]  /*10f80*/  FSEL R100, R100, -INF , P1 ;  /* 0xff80000064647808 */ /* 0x000fe40000800000 */
[----:B------:R-:W-:Y:S02]  /*10f90*/  FMNMX.FTZ R104, R158, R104, !PT ;  /* 0x000000689e687209 */ /* 0x000fe40007810000 */
        /* <DEDUP_REMOVED lines=13> */
[C---:B------:R-:W-:Y:S02]  /*11070*/  ISETP.GT.AND P0, PT, R3.reuse, 0x31, PT ;  /* 0x000000310300780c */ /* 0x040fe40003f04270 */
[----:B------:R-:W-:Y:S02]  /*11080*/  ISETP.GT.AND P1, PT, R3, 0x38, PT ;  /* 0x000000380300780c */ /* 0x000fe40003f24270 */
[----:B------:R-:W-:-:S02]  /*11090*/  FMNMX.FTZ R104, R218, R104, !PT ;  /* 0x00000068da687209 */ /* 0x000fc40007810000 */
[----:B------:R-:W-:Y:S02]  /*110a0*/  FMNMX.FTZ R5, R81, R5, !PT ;  /* 0x0000000551057209 */ /* 0x000fe40007810000 */
[----:B------:R-:W-:Y:S02]  /*110b0*/  FSEL R206, R31, -INF , P0 ;  /* 0xff8000001fce7808 */ /* 0x000fe40000000000 */
[----:B------:R-:W-:Y:S01]  /*110c0*/  FSEL R205, R27, -INF , P1 ;  /* 0xff8000001bcd7808 */ /* 0x000fe20000800000 */
[----:B------:R-:W-:Y:S01]  /*110d0*/  LDSM.16.MT88.4 R28, [R225+0x100] ;  /* 0x00010000e11c783b */ /* 0x000fe20000004200 */
[----:B------:R-:W-:Y:S02]  /*110e0*/  ISETP.GT.AND P0, PT, R3, 0x39, PT ;  /* 0x000000390300780c */ /* 0x000fe40003f04270 */
[----:B------:R-:W-:Y:S01]  /*110f0*/  ISETP.GT.AND P1, PT, R4, 0x9, PT ;  /* 0x000000090400780c */ /* 0x000fe20003f24270 */
[----:B------:R-:W-:Y:S01]  /*11100*/  LDSM.16.MT88.4 R24, [R226+0x100] ;  /* 0x00010000e218783b */ /* 0x000fe20000004200 */
[----:B------:R-:W-:-:S02]  /*11110*/  FMNMX.FTZ R104, R214, R104, !PT ;  /* 0x00000068d6687209 */ /* 0x000fc40007810000 */
[----:B------:R-:W-:Y:S02]  /*11120*/  FMNMX.FTZ R5, R100, R5, !PT ;  /* 0x0000000564057209 */ /* 0x000fe40007810000 */
[----:B------:R-:W-:Y:S02]  /*11130*/  FSEL R207, R12, -INF , P0 ;  /* 0xff8000000ccf7808 */ /* 0x000fe40000000000 */
[----:B------:R-:W-:Y:S02]  /*11140*/  FSEL R37, R61, -INF , P1 ;  /* 0xff8000003d257808 */ /* 0x000fe40000800000 */
[----:B------:R-:W-:Y:S02]  /*11150*/  FMNMX.FTZ R104, R219, R104, !PT ;  /* 0x00000068db687209 */ /* 0x000fe40007810000 */
[C---:B------:R-:W-:Y:S02]  /*11160*/  ISETP.GT.AND P0, PT, R4.reuse, 0x10, PT ;  /* 0x000000100400780c */ /* 0x040fe40003f04270 */
[----:B------:R-:W-:Y:S01]  /*11170*/  ISETP.GT.AND P1, PT, R4, 0x11, PT ;  /* 0x000000110400780c */ /* 0x000fe20003f24270 */
[----:B------:R-:W1:Y:S01]  /*11180*/  SHFL.BFLY PT, R8, R104, 0x2, 0x1f ;  /* 0x0c401f0068087f89 */ /* 0x000e6200000e0000 */
[----:B------:R-:W-:-:S02]  /*11190*/  FMNMX.FTZ R5, R101, R5, !PT ;  /* 0x0000000565057209 */ /* 0x000fc40007810000 */
[----:B------:R-:W-:Y:S02]  /*111a0*/  FSEL R44, R96, -INF , P0 ;  /* 0xff800000602c7808 */ /* 0x000fe40000000000 */
[----:B------:R-:W-:Y:S02]  /*111b0*/  FSEL R80, R60, -INF , P1 ;  /* 0xff8000003c507808 */ /* 0x000fe40000800000 */
[----:B------:R-:W-:Y:S02]  /*111c0*/  FMNMX.FTZ R5, R151, R5, !PT ;  /* 0x0000000597057209 */ /* 0x000fe40007810000 */
[C---:B------:R-:W-:Y:S02]  /*111d0*/  ISETP.GT.AND P0, PT, R4.reuse, 0x18, PT ;  /* 0x000000180400780c */ /* 0x040fe40003f04270 */
[----:B------:R-:W-:Y:S02]  /*111e0*/  ISETP.GT.AND P1, PT, R4, 0x19, PT ;  /* 0x000000190400780c */ /* 0x000fe40003f24270 */
[----:B------:R-:W-:-:S02]  /*111f0*/  FMNMX.FTZ R5, R157, R5, !PT ;  /* 0x000000059d057209 */ /* 0x000fc40007810000 */
[----:B------:R-:W-:Y:S02]  /*11200*/  FSEL R83, R98, -INF , P0 ;  /* 0xff80000062537808 */ /* 0x000fe40000000000 */
[----:B------:R-:W-:Y:S02]  /*11210*/  FSEL R82, R97, -INF , P1 ;  /* 0xff80000061527808 */ /* 0x000fe40000800000 */
[C---:B------:R-:W-:Y:S02]  /*11220*/  ISETP.GT.AND P0, PT, R4.reuse, 0x20, PT ;  /* 0x000000200400780c */ /* 0x040fe40003f04270 */
[----:B------:R-:W-:Y:S02]  /*11230*/  ISETP.GT.AND P1, PT, R4, 0x21, PT ;  /* 0x000000210400780c */ /* 0x000fe40003f24270 */
[----:B------:R-:W-:Y:S02]  /*11240*/  FMNMX.FTZ R5, R201, R5, !PT ;  /* 0x00000005c9057209 */ /* 0x000fe40007810000 */
[----:B------:R-:W-:-:S02]  /*11250*/  IMNMX R3, R7, R6, PT ;  /* 0x0000000607037217 */ /* 0x000fc40003800200 */
[----:B------:R-:W-:Y:S01]  /*11260*/  FSEL R149, R149, -INF , P0 ;  /* 0xff80000095957808 */ /* 0x000fe20000000000 */
[----:B------:R2:W3:Y:S01]  /*11270*/  MUFU.TANH R7, R13 ;  /* 0x0000000d00077308 */ /* 0x0004e20000002400 */
        /* <DEDUP_REMOVED lines=13> */
[----:B------:R-:W-:Y:S02]  /*11350*/  FSEL R209, R209, -INF , P1 ;  /* 0xff800000d1d17808 */ /* 0x000fe40000800000 */
[----:B------:R-:W-:Y:S02]  /*11360*/  FMNMX.FTZ R5, R207, R5, !PT ;  /* 0x00000005cf057209 */ /* 0x000fe40007810000 */
[C---:B------:R-:W-:Y:S02]  /*11370*/  ISETP.GT.AND P0, PT, R4.reuse, 0x38, PT ;  /* 0x000000380400780c */ /* 0x040fe40003f04270 */
[----:B------:R-:W-:-:S02]  /*11380*/  ISETP.GT.AND P1, PT, R4, 0x39, PT ;  /* 0x000000390400780c */ /* 0x000fc40003f24270 */
[----:B------:R-:W-:Y:S02]  /*11390*/  FMNMX.FTZ R4, R44, R6, !PT ;  /* 0x000000062c047209 */ /* 0x000fe40007810000 */
[----:B-1----:R-:W-:Y:S02]  /*113a0*/  FMNMX.FTZ R104, R104, R8, !PT ;  /* 0x0000000868687209 */ /* 0x002fe40007810000 */
[----:B------:R-:W1:Y:S01]  /*113b0*/  SHFL.BFLY PT, R8, R5, 0x2, 0x1f ;  /* 0x0c401f0005087f89 */ /* 0x000e6200000e0000 */
[----:B------:R-:W-:Y:S02]  /*113c0*/  FMNMX.FTZ R4, R80, R4, !PT ;  /* 0x0000000450047209 */ /* 0x000fe40007810000 */
[----:B------:R-:W-:Y:S01]  /*113d0*/  FSEL R222, R222, -INF , P0 ;  /* 0xff800000dede7808 */ /* 0x000fe20000000000 */
[----:B------:R-:W4:Y:S01]  /*113e0*/  SHFL.BFLY PT, R9, R104, 0x1, 0x1f ;  /* 0x0c201f0068097f89 */ /* 0x000f2200000e0000 */
[----:B------:R-:W-:Y:S02]  /*113f0*/  FMNMX.FTZ R4, R83, R4, !PT ;  /* 0x0000000453047209 */ /* 0x000fe40007810000 */
[----:B------:R-:W-:-:S02]  /*11400*/  ISETP.GT.AND P0, PT, R3, RZ, PT ;  /* 0x000000ff0300720c */ /* 0x000fc40003f04270 */
[----:B------:R-:W-:Y:S02]  /*11410*/  FMNMX.FTZ R4, R82, R4, !PT ;  /* 0x0000000452047209 */ /* 0x000fe40007810000 */
[----:B------:R-:W-:Y:S02]  /*11420*/  FSEL R223, R223, -INF , P1 ;  /* 0xff800000dfdf7808 */ /* 0x000fe40000800000 */
[----:B------:R-:W-:Y:S02]  /*11430*/  FMNMX.FTZ R4, R149, R4, !PT ;  /* 0x0000000495047209 */ /* 0x000fe40007810000 */
[----:B------:R-:W-:Y:S02]  /*11440*/  ISETP.GT.AND P1, PT, R3, 0x1, PT ;  /* 0x000000010300780c */ /* 0x000fe40003f24270 */
[----:B------:R-:W-:Y:S02]  /*11450*/  FMNMX.FTZ R4, R156, R4, !PT ;  /* 0x000000049c047209 */ /* 0x000fe40007810000 */
[----:B------:R-:W-:-:S02]  /*11460*/  FSEL R36, R57, -INF , P0 ;  /* 0xff80000039247808 */ /* 0x000fc40000000000 */
[----:B------:R-:W-:Y:S02]  /*11470*/  FMNMX.FTZ R4, R166, R4, !PT ;  /* 0x00000004a6047209 */ /* 0x000fe40007810000 */
[----:B------:R-:W-:Y:S02]  /*11480*/  ISETP.GT.AND P0, PT, R3, 0x8, PT ;  /* 0x000000080300780c */ /* 0x000fe40003f04270 */
[----:B--2---:R-:W-:Y:S02]  /*11490*/  FSEL R13, R56, -INF , P1 ;  /* 0xff800000380d7808 */ /* 0x004fe40000800000 */
[----:B-1----:R-:W-:Y:S02]  /*114a0*/  FMNMX.FTZ R8, R5, R8, !PT ;  /* 0x0000000805087209 */ /* 0x002fe40007810000 */
[----:B------:R-:W-:Y:S02]  /*114b0*/  FMNMX.FTZ R4, R167, R4, !PT ;  /* 0x00000004a7047209 */ /* 0x000fe40007810000 */
[----:B------:R-:W-:Y:S01]  /*114c0*/  ISETP.GT.AND P1, PT, R3, 0x9, PT ;  /* 0x000000090300780c */ /* 0x000fe20003f24270 */
[----:B------:R-:W-:Y:S01]  /*114d0*/  SHFL.BFLY PT, R102, R8, 0x1, 0x1f ;  /* 0x0c201f0008667f89 */ /* 0x000fe200000e0000 */
[----:B------:R-:W-:-:S02]  /*114e0*/  FSEL R11, R53, -INF , P0 ;  /* 0xff800000350b7808 */ /* 0x000fc40000000000 */
[----:B------:R-:W-:Y:S02]  /*114f0*/  FMNMX.FTZ R5, R36, R13, !PT ;  /* 0x0000000d24057209 */ /* 0x000fe40007810000 */
[----:B----4-:R-:W-:Y:S02]  /*11500*/  FMNMX.FTZ R104, R104, R9, !PT ;  /* 0x0000000968687209 */ /* 0x010fe40007810000 */
[----:B------:R-:W-:Y:S02]  /*11510*/  FMNMX.FTZ R4, R208, R4, !PT ;  /* 0x00000004d0047209 */ /* 0x000fe40007810000 */
[----:B------:R-:W-:Y:S01]  /*11520*/  ISETP.GT.AND P0, PT, R3, 0x10, PT ;  /* 0x000000100300780c */ /* 0x000fe20003f04270 */
[----:B------:R-:W-:Y:S01]  /*11530*/  FMUL.FTZ R12, R104, c[0x0][0x2d0] ;  /* 0x0000b400680c7a20 */ /* 0x000fe20000410000 */
[----:B------:R-:W-:Y:S02]  /*11540*/  FSEL R9, R35, -INF , P1 ;  /* 0xff80000023097808 */ /* 0x000fe40000800000 */
[----:B------:R-:W-:-:S02]  /*11550*/  FMNMX.FTZ R5, R11, R5, !PT ;  /* 0x000000050b057209 */ /* 0x000fc40007810000 */
[----:B------:R-:W-:Y:S02]  /*11560*/  FMNMX.FTZ R4, R209, R4, !PT ;  /* 0x00000004d1047209 */ /* 0x000fe40007810000 */
[----:B------:R-:W-:Y:S02]  /*11570*/  ISETP.GT.AND P1, PT, R3, 0x11, PT ;  /* 0x000000110300780c */ /* 0x000fe40003f24270 */
[----:B---3--:R-:W-:Y:S02]  /*11580*/  FSEL R67, R7, -INF , P0 ;  /* 0xff80000007437808 */ /* 0x008fe40000000000 */
[----:B------:R-:W-:Y:S02]  /*11590*/  FMNMX.FTZ R5, R9, R5, !PT ;  /* 0x0000000509057209 */ /* 0x000fe40007810000 */
[----:B------:R-:W-:Y:S02]  /*115a0*/  FMNMX.FTZ R4, R222, R4, !PT ;  /* 0x00000004de047209 */ /* 0x000fe40007810000 */
[----:B------:R-:W-:-:S02]  /*115b0*/  ISETP.GT.AND P0, PT, R3, 0x18, PT ;  /* 0x000000180300780c */ /* 0x000fc40003f04270 */
        /* <DEDUP_REMOVED lines=32> */
[----:B------:R-:W-:-:S02]  /*117c0*/  FSEL R220, R20, -INF , P0 ;  /* 0xff80000014dc7808 */ /* 0x000fc40000000000 */
        /* <DEDUP_REMOVED lines=24> */
[--C-:B------:R-:W-:Y:S02]  /*11950*/  FFMA.FTZ R2, R32, c[0x0][0x2d0], -R3.reuse ;  /* 0x0000b40020027a23 */ /* 0x100fe40000010803 */
[----:B------:R4:W-:Y:S01]  /*11960*/  MUFU.EX2 R188, R0 ;  /* 0x0000000000bc7308 */ /* 0x0009e20000000800 */
[----:B-1----:R-:W-:Y:S02]  /*11970*/  FFMA.FTZ R6, R14, c[0x0][0x2d0], -R3 ;  /* 0x0000b4000e067a23 */ /* 0x002fe40000010803 */
[----:B-----5:R-:W-:-:S05]  /*11980*/  IMAD.MOV.U32 R15, RZ, RZ, R58 ;  /* 0x000000ffff0f7224 */ /* 0x020fca00078e003a */
[----:B------:R-:W-:Y:S01]  /*11990*/  MUFU.EX2 R176, R2 ;  /* 0x0000000200b07308 */ /* 0x000fe20000000800 */
[----:B--2---:R-:W-:Y:S02]  /*119a0*/  FMNMX.FTZ R105, R5, R4, !PT ;  /* 0x0000000405697209 */ /* 0x004fe40007810000 */
[----:B------:R-:W-:Y:S01]  /*119b0*/  F2FP.PACK_AB R4, R15, R189 ;  /* 0x000000bd0f04723e */ /* 0x000fe200000000ff */
[----:B----4-:R-:W-:-:S04]  /*119c0*/  FFMA.FTZ R0, R19, c[0x0][0x2d0], -R3 ;  /* 0x0000b40013007a23 */ /* 0x010fc80000010803 */
[----:B------:R3:W1:Y:S01]  /*119d0*/  MUFU.EX2 R187, R6 ;  /* 0x0000000600bb7308 */ /* 0x0006620000000800 */
[----:B------:R-:W2:Y:S07]  /*119e0*/  LDSM.16.MT88.4 R16, [R226+0x1100] ;  /* 0x00110000e210783b */ /* 0x000eae0000004200 */
[----:B------:R4:W5:Y:S01]  /*119f0*/  MUFU.EX2 R184, R0 ;  /* 0x0000000000b87308 */ /* 0x0009620000000800 */
[----:B---3--:R-:W-:Y:S02]  /*11a00*/  F2FP.PACK_AB R6, R177, R185 ;  /* 0x000000b9b106723e */ /* 0x008fe400000000ff */
[----:B-1----:R-:W-:Y:S01]  /*11a10*/  F2FP.PACK_AB R5, R188, R187 ;  /* 0x000000bbbc05723e */ /* 0x002fe200000000ff */
[----:B----4-:R-:W-:Y:S01]  /*11a20*/  FMUL.FTZ R0, R106, c[0x0][0x2d0] ;  /* 0x0000b4006a007a20 */ /* 0x010fe20000410000 */
[----:B-----5:R-:W-:-:S04]  /*11a30*/  F2FP.PACK_AB R7, R176, R184 ;  /* 0x000000b8b007723e */ /* 0x020fc800000000ff */
[----:B------:R-:W-:Y:S02]  /*11a40*/  FSEL R0, R0, RZ, P0 ;  /* 0x000000ff00007208 */ /* 0x000fe40000000000 */
[----:B------:R-:W-:Y:S01]  /*11a50*/  FSETP.NEU.FTZ.AND P0, PT, R105, -INF , PT ;  /* 0xff8000006900780b */ /* 0x000fe20003f1d000 */
[C---:B------:R-:W-:Y:S02]  /*11a60*/  HMMA.16816.F32 R120, R4.reuse, R28, RZ ;  /* 0x0000001c0478723c */ /* 0x040fe400000018ff */
[--C-:B------:R-:W-:Y:S02]  /*11a70*/  FFMA.FTZ R2, R33, c[0x0][0x2d0], -R0.reuse ;  /* 0x0000b40021027a23 */ /* 0x100fe40000010800 */
[----:B------:R-:W1:Y:S01]  /*11a80*/  LDSM.16.MT88.4 R32, [R225+0x2100] ;  /* 0x00210000e120783b */ /* 0x000e620000004200 */
[--C-:B------:R-:W-:Y:S01]  /*11a90*/  FFMA.FTZ R8, R45, c[0x0][0x2d0], -R0.reuse ;  /* 0x0000b4002d087a23 */ /* 0x100fe20000010800 */
[----:B------:R3:W-:Y:S02]  /*11aa0*/  MUFU.EX2 R14, R2 ;  /* 0x00000002000e7308 */ /* 0x0007e40000000800 */
[C---:B------:R-:W-:Y:S06]  /*11ab0*/  HMMA.16816.F32 R116, R4.reuse, R24, RZ ;  /* 0x000000180474723c */ /* 0x040fec00000018ff */
[----:B------:R4:W-:Y:S02]  /*11ac0*/  MUFU.EX2 R186, R8 ;  /* 0x0000000800ba7308 */ /* 0x0009e40000000800 */
[----:B------:R-:W-:Y:S01]  /*11ad0*/  HMMA.16816.F32 R112, R4, R20, RZ ;  /* 0x000000140470723c */ /* 0x000fe200000018ff */
[----:B---3--:R-:W-:-:S07]  /*11ae0*/  FFMA.FTZ R2, R38, c[0x0][0x2d0], -R0 ;  /* 0x0000b40026027a23 */ /* 0x008fce0000010800 */
[----:B--2---:R-:W-:Y:S01]  /*11af0*/  HMMA.16816.F32 R108, R4, R16, RZ ;  /* 0x00000010046c723c */ /* 0x004fe200000018ff */
[----:B------:R2:W-:Y:S01]  /*11b00*/  MUFU.EX2 R249, R2 ;  /* 0x0000000200f97308 */ /* 0x0005e20000000800 */
[----:B----4-:R-:W-:-:S06]  /*11b10*/  FFMA.FTZ R8, R37, c[0x0][0x2d0], -R0 ;  /* 0x0000b40025087a23 */ /* 0x010fcc0000010800 */
[C---:B------:R-:W-:Y:S01]  /*11b20*/  HMMA.16816.F32 R92, R4.reuse, R40, RZ ;  /* 0x00000028045c723c */ /* 0x040fe200000018ff */
[----:B------:R-:W3:Y:S07]  /*11b30*/  MUFU.EX2 R179, R8 ;  /* 0x0000000800b37308 */ /* 0x000eee0000000800 */
[----:B------:R-:W-:Y:S01]  /*11b40*/  HMMA.16816.F32 R88, R4, R30, RZ ;  /* 0x0000001e0458723c */ /* 0x000fe200000018ff */
[----:B--2---:R-:W-:-:S05]  /*11b50*/  FMUL.FTZ R2, R105, c[0x0][0x2d0] ;  /* 0x0000b40069027a20 */ /* 0x004fca0000410000 */
[----:B------:R-:W-:Y:S02]  /*11b60*/  FSEL R2, R2, RZ, P0 ;  /* 0x000000ff02027208 */ /* 0x000fe40000000000 */
[----:B-1----:R-:W-:Y:S01]  /*11b70*/  HMMA.16816.F32 R96, R4, R32, RZ ;  /* 0x000000200460723c */ /* 0x002fe200000018ff */
[----:B---3--:R-:W-:Y:S02]  /*11b80*/  F2FP.PACK_AB R10, R179, R186 ;  /* 0x000000bab30a723e */ /* 0x008fe400000000ff */
[----:B------:R-:W-:-:S05]  /*11b90*/  FFMA.FTZ R8, R36, c[0x0][0x2d0], -R2 ;  /* 0x0000b40024087a23 */ /* 0x000fca0000010802 */
[C---:B------:R-:W-:Y:S01]  /*11ba0*/  HMMA.16816.F32 R84, R4.reuse, R26, RZ ;  /* 0x0000001a0454723c */ /* 0x040fe200000018ff */
[----:B------:R1:W-:Y:S07]  /*11bb0*/  MUFU.EX2 R246, R8 ;  /* 0x0000000800f67308 */ /* 0x0003ee0000000800 */
[C---:B------:R-:W-:Y:S08]  /*11bc0*/  HMMA.16816.F32 R76, R4.reuse, R22, RZ ;  /* 0x00000016044c723c */ /* 0x040ff000000018ff */
[----:B------:R-:W-:Y:S01]  /*11bd0*/  HMMA.16816.F32 R72, R4, R18, RZ ;  /* 0x000000120448723c */ /* 0x000fe200000018ff */
[----:B-1----:R-:W-:-:S02]  /*11be0*/  FFMA.FTZ R8, R13, c[0x0][0x2d0], -R2 ;  /* 0x0000b4000d087a23 */ /* 0x002fc40000010802 */
[----:B------:R-:W-:Y:S02]  /*11bf0*/  FFMA.FTZ R13, R151, c[0x0][0x2d0], -R3 ;  /* 0x0000b400970d7a23 */ /* 0x000fe40000010803 */
[----:B------:R1:W2:Y:S01]  /*11c00*/  MUFU.EX2 R245, R8 ;  /* 0x0000000800f57308 */ /* 0x0002a20000000800 */
[----:B------:R-:W-:Y:S02]  /*11c10*/  IMAD.MOV.U32 R151, RZ, RZ, R179 ;  /* 0x000000ffff977224 */ /* 0x000fe400078e00b3 */
[C---:B------:R-:W-:Y:S08]  /*11c20*/  HMMA.16816.F32 R68, R4.reuse, R34, RZ ;  /* 0x000000220444723c */ /* 0x040ff000000018ff */
[----:B------:R-:W-:Y:S01]  /*11c30*/  HMMA.16816.F32 R60, R4, R42, RZ ;  /* 0x0000002a043c723c */ /* 0x000fe200000018ff */
[----:B-1----:R-:W-:-:S06]  /*11c40*/  FFMA.FTZ R8, R11, c[0x0][0x2d0], -R2 ;  /* 0x0000b4000b087a23 */ /* 0x002fcc0000010802 */
        /* <DEDUP_REMOVED lines=71> */
[----:B-1----:R-:W-:-:S04]  /*120c0*/  FFMA.FTZ R8, R164, c[0x0][0x2d0], -R12 ;  /* 0x0000b400a4087a23 */ /* 0x002fc8000001080c */
        /* <DEDUP_REMOVED lines=13> */
[----:B------:R-:W-:Y:S01]  /*121a0*/  LDSM.16.MT88.4 R20, [R225+0x1900] ;  /* 0x00190000e114783b */ /* 0x000fe20000004200 */
[----:B------:R1:W-:Y:S01]  /*121b0*/  MUFU.EX2 R193, R8 ;  /* 0x0000000800c17308 */ /* 0x0003e20000000800 */
[----:B------:R-:W-:-:S04]  /*121c0*/  IMAD.MOV.U32 R158, RZ, RZ, R188 ;  /* 0x000000ffff9e7224 */ /* 0x000fc800078e00bc */
[----:B------:R-:W-:Y:S01]  /*121d0*/  IMAD.MOV.U32 R140, RZ, RZ, R184 ;  /* 0x000000ffff8c7224 */ /* 0x000fe200078e00b8 */
[----:B------:R-:W-:Y:S01]  /*121e0*/  HMMA.16816.F32 R196, R4, R36, R44 ;  /* 0x0000002404c4723c */ /* 0x000fe2000000182c */
[----:B------:R-:W-:Y:S01]  /*121f0*/  IMAD.MOV.U32 R141, RZ, RZ, R185 ;  /* 0x000000ffff8d7224 */ /* 0x000fe200078e00b9 */
[----:B------:R3:W-:Y:S01]  /*12200*/  MUFU.EX2 R184, R13 ;  /* 0x0000000d00b87308 */ /* 0x0007e20000000800 */
[----:B------:R-:W-:Y:S02]  /*12210*/  IMAD.MOV.U32 R143, RZ, RZ, R187 ;  /* 0x000000ffff8f7224 */ /* 0x000fe400078e00bb */
[----:B------:R-:W-:-:S03]  /*12220*/  IMAD.MOV.U32 R142, RZ, RZ, R186 ;  /* 0x000000ffff8e7224 */ /* 0x000fc600078e00ba */
[----:B------:R-:W-:Y:S01]  /*12230*/  HMMA.16816.F32 R64, R4, R16, R56 ;  /* 0x000000100440723c */ /* 0x000fe20000001838 */
[----:B-1----:R-:W-:-:S04]  /*12240*/  FFMA.FTZ R8, R165, c[0x0][0x2d0], -R12 ;  /* 0x0000b400a5087a23 */ /* 0x002fc8000001080c */
[----:B------:R1:W-:Y:S03]  /*12250*/  MUFU.EX2 R192, R8 ;  /* 0x0000000800c07308 */ /* 0x0003e60000000800 */
[C---:B------:R-:W-:Y:S01]  /*12260*/  HMMA.16816.F32 R44, R4.reuse, R18, R132 ;  /* 0x00000012042c723c */ /* 0x040fe20000001884 */
[----:B------:R-:W4:Y:S01]  /*12270*/  LDSM.16.MT88.4 R16, [R225+0x900] ;  /* 0x00090000e110783b */ /* 0x000f220000004200 */
[--C-:B---3--:R-:W-:Y:S02]  /*12280*/  FFMA.FTZ R13, R157, c[0x0][0x2d0], -R3.reuse ;  /* 0x0000b4009d0d7a23 */ /* 0x108fe40000010803 */
[----:B------:R-:W-:Y:S02]  /*12290*/  IMAD.MOV.U32 R157, RZ, RZ, R178 ;  /* 0x000000ffff9d7224 */ /* 0x000fe400078e00b2 */
[----:B------:R3:W-:Y:S02]  /*122a0*/  MUFU.EX2 R185, R13 ;  /* 0x0000000d00b97308 */ /* 0x0007e40000000800 */
[----:B------:R-:W-:Y:S01]  /*122b0*/  HMMA.16816.F32 R60, R4, R28, R52 ;  /* 0x0000001c043c723c */ /* 0x000fe20000001834 */
[----:B-1----:R-:W-:-:S07]  /*122c0*/  FFMA.FTZ R8, R100, c[0x0][0x2d0], -R3 ;  /* 0x0000b40064087a23 */ /* 0x002fce0000010803 */
[----:B------:R-:W-:Y:S01]  /*122d0*/  HMMA.16816.F32 R40, R4, R30, R152 ;  /* 0x0000001e0428723c */ /* 0x000fe20000001898 */
[----:B------:R-:W1:Y:S01]  /*122e0*/  LDSM.16.MT88.4 R28, [R225+0x2900] ;  /* 0x00290000e11c783b */ /* 0x000e620000004200 */
[----:B------:R5:W-:Y:S01]  /*122f0*/  MUFU.EX2 R187, R8 ;  /* 0x0000000800bb7308 */ /* 0x000be20000000800 */
[----:B---3--:R-:W-:-:S05]  /*12300*/  FFMA.FTZ R13, R149, c[0x0][0x2d0], -R0 ;  /* 0x0000b400950d7a23 */ /* 0x008fca0000010800 */
[C---:B------:R-:W-:Y:S01]  /*12310*/  HMMA.16816.F32 R76, R4.reuse, R24, R128 ;  /* 0x00000018044c723c */ /* 0x040fe20000001880 */
[----:B------:R-:W-:Y:S01]  /*12320*/  IMAD.MOV.U32 R149, RZ, RZ, R177 ;  /* 0x000000ffff957224 */ /* 0x000fe200078e00b1 */
[----:B------:R3:W-:Y:S06]  /*12330*/  MUFU.EX2 R178, R13 ;  /* 0x0000000d00b27308 */ /* 0x0007ec0000000800 */
[----:B------:R-:W-:Y:S01]  /*12340*/  HMMA.16816.F32 R56, R4, R26, R144 ;  /* 0x0000001a0438723c */ /* 0x000fe20000001890 */
[----:B------:R-:W1:Y:S01]  /*12350*/  LDSM.16.MT88.4 R24, [R226+0x1900] ;  /* 0x00190000e218783b */ /* 0x000e620000004200 */
[----:B-----5:R-:W-:-:S04]  /*12360*/  FFMA.FTZ R8, R101, c[0x0][0x2d0], -R3 ;  /* 0x0000b40065087a23 */ /* 0x020fc80000010803 */
[----:B------:R5:W2:Y:S02]  /*12370*/  MUFU.EX2 R186, R8 ;  /* 0x0000000800ba7308 */ /* 0x000aa40000000800 */
[C---:B------:R-:W-:Y:S01]  /*12380*/  HMMA.16816.F32 R52, R4.reuse, R34, R160 ;  /* 0x000000220434723c */ /* 0x040fe200000018a0 */
[----:B------:R-:W-:Y:S01]  /*12390*/  LDSM.16.MT88.4 R32, [R226+0x2900] ;  /* 0x00290000e220783b */ /* 0x000fe20000004200 */
[----:B---3--:R-:W-:Y:S02]  /*123a0*/  FFMA.FTZ R13, R156, c[0x0][0x2d0], -R0 ;  /* 0x0000b4009c0d7a23 */ /* 0x008fe40000010800 */
[----:B------:R-:W-:Y:S02]  /*123b0*/  IMAD.MOV.U32 R156, RZ, RZ, R176 ;  /* 0x000000ffff9c7224 */ /* 0x000fe400078e00b0 */
[----:B------:R3:W1:Y:S02]  /*123c0*/  MUFU.EX2 R176, R13 ;  /* 0x0000000d00b07308 */ /* 0x0006640000000800 */
[----:B------:R-:W-:Y:S01]  /*123d0*/  HMMA.16816.F32 R36, R4, R38, R168 ;  /* 0x000000260424723c */ /* 0x000fe200000018a8 */
[----:B-----5:R-:W5:Y:S06]  /*123e0*/  LDSM.16.MT88.4 R8, [R226+0x900] ;  /* 0x00090000e208783b */ /* 0x020f6c0000004200 */
[----:B--2---:R-:W-:-:S02]  /*123f0*/  F2FP.PACK_AB R4, R194, R195 ;  /* 0x000000c3c204723e */ /* 0x004fc400000000ff */
[----:B------:R-:W-:Y:S02]  /*12400*/  F2FP.PACK_AB R5, R186, R187 ;  /* 0x000000bbba05723e */ /* 0x000fe400000000ff */
[----:B------:R-:W-:Y:S02]  /*12410*/  F2FP.PACK_AB R6, R192, R193 ;  /* 0x000000c1c006723e */ /* 0x000fe400000000ff */
[----:B------:R-:W-:Y:S01]  /*12420*/  F2FP.PACK_AB R7, R185, R184 ;  /* 0x000000b8b907723e */ /* 0x000fe200000000ff */
[----:B---3--:R-:W-:-:S04]  /*12430*/  FFMA.FTZ R13, R166, c[0x0][0x2d0], -R0 ;  /* 0x0000b400a60d7a23 */ /* 0x008fc80000010800 */
[----:B------:R2:W-:Y:S02]  /*12440*/  MUFU.EX2 R177, R13 ;  /* 0x0000000d00b17308 */ /* 0x0005e40000000800 */
[C---:B----4-:R-:W-:Y:S08]  /*12450*/  HMMA.16816.F32 R116, R4.reuse, R16, R180 ;  /* 0x000000100474723c */ /* 0x050ff000000018b4 */
[----:B------:R-:W-:Y:S01]  /*12460*/  HMMA.16816.F32 R152, R4, R20, R112 ;  /* 0x000000140498723c */ /* 0x000fe20000001870 */
[----:B--2---:R-:W-:-:S07]  /*12470*/  FFMA.FTZ R13, R167, c[0x0][0x2d0], -R0 ;  /* 0x0000b400a70d7a23 */ /* 0x004fce0000010800 */
[C---:B-1----:R-:W-:Y:S01]  /*12480*/  HMMA.16816.F32 R180, R4.reuse, R28, R96 ;  /* 0x0000001c04b4723c */ /* 0x042fe20000001860 */
[----:B------:R1:W-:Y:S07]  /*12490*/  MUFU.EX2 R179, R13 ;  /* 0x0000000d00b37308 */ /* 0x0003ee0000000800 */
[C---:B------:R-:W-:Y:S08]  /*124a0*/  HMMA.16816.F32 R164, R4.reuse, R24, R108 ;  /* 0x0000001804a4723c */ /* 0x040ff0000000186c */
[----:B-----5:R-:W-:Y:S01]  /*124b0*/  HMMA.16816.F32 R132, R4, R8, R172 ;  /* 0x000000080484723c */ /* 0x020fe200000018ac */
[----:B------:R-:W-:Y:S01]  /*124c0*/  LDSM.16.MT88.4 R172, [R226+0x1d00] ;  /* 0x001d0000e2ac783b */ /* 0x000fe20000004200 */
[----:B-1----:R-:W-:-:S04]  /*124d0*/  FFMA.FTZ R13, R148, c[0x0][0x2d0], -R2 ;  /* 0x0000b400940d7a23 */ /* 0x002fc80000010802 */
[----:B------:R1:W-:Y:S02]  /*124e0*/  MUFU.EX2 R100, R13 ;  /* 0x0000000d00647308 */ /* 0x0003e40000000800 */
[C---:B------:R-:W-:Y:S08]  /*124f0*/  HMMA.16816.F32 R188, R4.reuse, R32, R92 ;  /* 0x0000002004bc723c */ /* 0x040ff0000000185c */
[----:B------:R-:W-:Y:S01]  /*12500*/  HMMA.16816.F32 R120, R4, R18, R120 ;  /* 0x000000120478723c */ /* 0x000fe20000001878 */
[----:B-1----:R-:W-:-:S07]  /*12510*/  FFMA.FTZ R13, R107, c[0x0][0x2d0], -R2 ;  /* 0x0000b4006b0d7a23 */ /* 0x002fce0000010802 */
[C---:B------:R-:W-:Y:S01]  /*12520*/  HMMA.16816.F32 R136, R4.reuse, R10, R136 ;  /* 0x0000000a0488723c */ /* 0x040fe20000001888 */
[----:B------:R1:W2:Y:S07]  /*12530*/  MUFU.EX2 R107, R13 ;  /* 0x0000000d006b7308 */ /* 0x0002ae0000000800 */
[C---:B------:R-:W-:Y:S08]  /*12540*/  HMMA.16816.F32 R88, R4.reuse, R22, R88 ;  /* 0x000000160458723c */ /* 0x040ff00000001858 */
[----:B------:R-:W-:Y:S01]  /*12550*/  HMMA.16816.F32 R168, R4, R26, R84 ;  /* 0x0000001a04a8723c */ /* 0x000fe20000001854 */
[----:B-1----:R-:W-:-:S04]  /*12560*/  FFMA.FTZ R13, R103, c[0x0][0x2d0], -R2 ;  /* 0x0000b400670d7a23 */ /* 0x002fc80000010802 */
[----:B------:R1:W-:Y:S03]  /*12570*/  MUFU.EX2 R103, R13 ;  /* 0x0000000d00677308 */ /* 0x0003e60000000800 */
[C---:B------:R-:W-:Y:S01]  /*12580*/  HMMA.16816.F32 R112, R4.reuse, R30, R80 ;  /* 0x0000001e0470723c */ /* 0x040fe20000001850 */
[----:B------:R-:W-:Y:S07]  /*12590*/  LDSM.16.MT88.4 R80, [R225+0x2d00] ;  /* 0x002d0000e150783b */ /* 0x000fee0000004200 */
[----:B------:R-:W-:Y:S01]  /*125a0*/  HMMA.16816.F32 R96, R4, R34, R68 ;  /* 0x000000220460723c */ /* 0x000fe20000001844 */
[----:B-1----:R-:W-:-:S06]  /*125b0*/  FFMA.FTZ R13, R150, c[0x0][0x2d0], -R2 ;  /* 0x0000b400960d7a23 */ /* 0x002fcc0000010802 */
[----:B------:R-:W-:Y:S02]  /*125c0*/  F2FP.PACK_AB R4, R176, R178 ;  /* 0x000000b2b004723e */ /* 0x000fe400000000ff */
[----:B--2---:R-:W-:Y:S01]  /*125d0*/  F2FP.PACK_AB R5, R107, R100 ;  /* 0x000000646b05723e */ /* 0x004fe200000000ff */
[----:B------:R-:W1:Y:S01]  /*125e0*/  MUFU.EX2 R101, R13 ;  /* 0x0000000d00657308 */ /* 0x000e620000000800 */
[----:B------:R-:W-:Y:S02]  /*125f0*/  F2FP.PACK_AB R6, R179, R177 ;  /* 0x000000b1b306723e */ /* 0x000fe400000000ff */
[----:B-1----:R-:W-:-:S07]  /*12600*/  F2FP.PACK_AB R7, R101, R103 ;  /* 0x000000676507723e */ /* 0x002fce00000000ff */
[C---:B------:R-:W-:Y:S07]  /*12610*/  HMMA.16816.F32 R128, R4.reuse, R8, R72 ;  /* 0x000000080480723c */ /* 0x040fee0000001848 */
[----:B------:R-:W-:Y:S01]  /*12620*/  FFMA.FTZ R8, R212, c[0x0][0x2d0], -R12 ;  /* 0x0000b400d4087a23 */ /* 0x000fe2000001080c */
[----:B------:R-:W-:Y:S01]  /*12630*/  HMMA.16816.F32 R108, R4, R10, R48 ;  /* 0x0000000a046c723c */ /* 0x000fe20000001830 */
[----:B------:R-:W-:Y:S02]  /*12640*/  IMAD.MOV.U32 R212, RZ, RZ, R157 ;  /* 0x000000ffffd47224 */ /* 0x000fe400078e009d */
[----:B------:R1:W-:Y:S01]  /*12650*/  MUFU.EX2 R49, R8 ;  /* 0x0000000800317308 */ /* 0x0003e20000000800 */
[----:B------:R-:W-:-:S03]  /*12660*/  IMAD.MOV.U32 R9, RZ, RZ, R140 ;  /* 0x000000ffff097224 */ /* 0x000fc600078e008c */
[----:B------:R-:W-:Y:S01]  /*12670*/  IMAD.MOV.U32 R51, RZ, RZ, R156 ;  /* 0x000000ffff337224 */ /* 0x000fe200078e009c */
[----:B------:R-:W-:Y:S01]  /*12680*/  HMMA.16816.F32 R144, R4, R18, R56 ;  /* 0x000000120490723c */ /* 0x000fe20000001838 */
[----:B------:R-:W-:Y:S02]  /*12690*/  IMAD.MOV.U32 R10, RZ, RZ, R141 ;  /* 0x000000ffff0a7224 */ /* 0x000fe400078e008d */
[----:B------:R-:W-:Y:S02]  /*126a0*/  IMAD.MOV.U32 R11, RZ, RZ, R142 ;  /* 0x000000ffff0b7224 */ /* 0x000fe400078e008e */
[----:B------:R-:W-:-:S03]  /*126b0*/  IMAD.MOV.U32 R50, RZ, RZ, R149 ;  /* 0x000000ffff327224 */ /* 0x000fc600078e0095 */
[C---:B------:R-:W-:Y:S01]  /*126c0*/  HMMA.16816.F32 R56, R4.reuse, R22, R44 ;  /* 0x000000160438723c */ /* 0x040fe2000000182c */
[----:B-1----:R-:W-:Y:S02]  /*126d0*/  FFMA.FTZ R8, R218, c[0x0][0x2d0], -R12 ;  /* 0x0000b400da087a23 */ /* 0x002fe4000001080c */
[----:B------:R-:W-:Y:S02]  /*126e0*/  IMAD.MOV.U32 R218, RZ, RZ, R151 ;  /* 0x000000ffffda7224 */ /* 0x000fe400078e0097 */
[----:B------:R1:W2:Y:S03]  /*126f0*/  MUFU.EX2 R48, R8 ;  /* 0x0000000800307308 */ /* 0x0002a60000000800 */
[----:B------:R-:W-:Y:S01]  /*12700*/  HMMA.16816.F32 R60, R4, R24, R60 ;  /* 0x00000018043c723c */ /* 0x000fe2000000183c */
[----:B------:R-:W-:Y:S02]  /*12710*/  IMAD.MOV.U32 R46, RZ, RZ, R158 ;  /* 0x000000ffff2e7224 */ /* 0x000fe400078e009e */
[----:B------:R-:W-:-:S02]  /*12720*/  IMAD.MOV.U32 R45, RZ, RZ, R159 ;  /* 0x000000ffff2d7224 */ /* 0x000fc400078e009f */
[----:B------:R-:W3:Y:S01]  /*12730*/  LDSM.16.MT88.4 R156, [R225+0x1d00] ;  /* 0x001d0000e19c783b */ /* 0x000ee20000004200 */
[----:B------:R-:W-:Y:S02]  /*12740*/  IMAD.MOV.U32 R47, RZ, RZ, R143 ;  /* 0x000000ffff2f7224 */ /* 0x000fe400078e008f */
[----:B------:R-:W-:Y:S01]  /*12750*/  HMMA.16816.F32 R64, R4, R20, R64 ;  /* 0x000000140440723c */ /* 0x000fe20000001840 */
[----:B------:R-:W-:Y:S01]  /*12760*/  LDSM.16.MT88.4 R140, [R226+0xd00] ;  /* 0x000d0000e28c783b */ /* 0x000fe20000004200 */
[----:B------:R-:W-:Y:S02]  /*12770*/  IMAD.MOV.U32 R25, RZ, RZ, R14 ;  /* 0x000000ffff197224 */ /* 0x000fe400078e000e */
[----:B-1----:R-:W-:-:S04]  /*12780*/  FFMA.FTZ R8, R214, c[0x0][0x2d0], -R12 ;  /* 0x0000b400d6087a23 */ /* 0x002fc8000001080c */
[C---:B------:R-:W-:Y:S01]  /*12790*/  HMMA.16816.F32 R160, R4.reuse, R16, R76 ;  /* 0x0000001004a0723c */ /* 0x040fe2000000184c */
[----:B------:R-:W-:Y:S01]  /*127a0*/  IMAD.MOV.U32 R214, RZ, RZ, R15 ;  /* 0x000000ffffd67224 */ /* 0x000fe200078e000f */
[----:B--2---:R-:W-:Y:S01]  /*127b0*/  F2FP.PACK_AB R92, R48, R49 ;  /* 0x00000031305c723e */ /* 0x004fe200000000ff */
[----:B------:R1:W-:Y:S05]  /*127c0*/  MUFU.EX2 R44, R8 ;  /* 0x00000008002c7308 */ /* 0x0003ea0000000800 */
[C---:B------:R-:W-:Y:S08]  /*127d0*/  HMMA.16816.F32 R40, R4.reuse, R26, R40 ;  /* 0x0000001a0428723c */ /* 0x040ff00000001828 */
[----:B------:R-:W-:Y:S01]  /*127e0*/  HMMA.16816.F32 R68, R4, R28, R124 ;  /* 0x0000001c0444723c */ /* 0x000fe2000000187c */
[----:B------:R-:W2:Y:S01]  /*127f0*/  LDSM.16.MT88.4 R124, [R225+0xd00] ;  /* 0x000d0000e17c783b */ /* 0x000ea20000004200 */
[----:B-1----:R-:W-:-:S04]  /*12800*/  FFMA.FTZ R8, R219, c[0x0][0x2d0], -R12 ;  /* 0x0000b400db087a23 */ /* 0x002fc8000001080c */
[----:B------:R1:W4:Y:S02]  /*12810*/  MUFU.EX2 R24, R8 ;  /* 0x0000000800187308 */ /* 0x0003240000000800 */
[C---:B------:R-:W-:Y:S08]  /*12820*/  HMMA.16816.F32 R52, R4.reuse, R30, R52 ;  /* 0x0000001e0434723c */ /* 0x040ff00000001834 */
[----:B------:R-:W-:Y:S01]  /*12830*/  HMMA.16816.F32 R84, R4, R32, R196 ;  /* 0x000000200454723c */ /* 0x000fe200000018c4 */
[----:B-1----:R-:W-:-:S07]  /*12840*/  FFMA.FTZ R8, R201, c[0x0][0x2d0], -R3 ;  /* 0x0000b400c9087a23 */ /* 0x002fce0000010803 */
[----:B------:R-:W-:Y:S01]  /*12850*/  HMMA.16816.F32 R36, R4, R34, R36 ;  /* 0x000000220424723c */ /* 0x000fe20000001824 */
[----:B------:R-:W1:Y:S01]  /*12860*/  LDSM.16.MT88.4 R4, [R226+0x2d00] ;  /* 0x002d0000e204783b */ /* 0x000e620000004200 */
        /* <DEDUP_REMOVED lines=13> */
[C---:B---3--:R-:W-:Y:S08]  /*12940*/  HMMA.16816.F32 R148, R92.reuse, R156, R152 ;  /* 0x0000009c5c94723c */ /* 0x048ff00000001898 */
[----:B------:R-:W-:Y:S01]  /*12950*/  HMMA.16816.F32 R152, R92, R158, R88 ;  /* 0x0000009e5c98723c */ /* 0x000fe20000001858 */
[----:B-1----:R-:W-:-:S04]  /*12960*/  FFMA.FTZ R3, R209, c[0x0][0x2d0], -R0 ;  /* 0x0000b400d1037a23 */ /* 0x002fc80000010800 */
[----:B------:R1:W3:Y:S03]  /*12970*/  MUFU.EX2 R18, R3 ;  /* 0x0000000300127308 */ /* 0x0002e60000000800 */
[C---:B--2---:R-:W-:Y:S08]  /*12980*/  HMMA.16816.F32 R116, R92.reuse, R124, R116 ;  /* 0x0000007c5c74723c */ /* 0x044ff00000001874 */
[----:B------:R-:W-:Y:S01]  /*12990*/  HMMA.16816.F32 R120, R92, R126, R120 ;  /* 0x0000007e5c78723c */ /* 0x000fe20000001878 */
[----:B-1----:R-:W-:-:S07]  /*129a0*/  FFMA.FTZ R3, R222, c[0x0][0x2d0], -R0 ;  /* 0x0000b400de037a23 */ /* 0x002fce0000010800 */
[C---:B------:R-:W-:Y:S01]  /*129b0*/  HMMA.16816.F32 R132, R92.reuse, R140, R132 ;  /* 0x0000008c5c84723c */ /* 0x040fe20000001884 */
[----:B------:R-:W-:Y:S01]  /*129c0*/  FFMA.FTZ R0, R223, c[0x0][0x2d0], -R0 ;  /* 0x0000b400df007a23 */ /* 0x000fe20000010800 */
[----:B------:R1:W-:Y:S06]  /*129d0*/  MUFU.EX2 R17, R3 ;  /* 0x0000000300117308 */ /* 0x0003ec0000000800 */
[C---:B------:R-:W-:Y:S02]  /*129e0*/  HMMA.16816.F32 R136, R92.reuse, R142, R136 ;  /* 0x0000008e5c88723c */ /* 0x040fe40000001888 */
[----:B------:R2:W4:Y:S06]  /*129f0*/  MUFU.EX2 R16, R0 ;  /* 0x0000000000107308 */ /* 0x00052c0000000800 */
[----:B------:R-:W-:Y:S01]  /*12a00*/  HMMA.16816.F32 R164, R92, R172, R164 ;  /* 0x000000ac5ca4723c */ /* 0x000fe200000018a4 */
[----:B-1----:R-:W-:-:S04]  /*12a10*/  FADD.FTZ R3, R45, R214 ;  /* 0x000000d62d037221 */ /* 0x002fc80000010000 */
[----:B------:R-:W-:-:S03]  /*12a20*/  FADD.FTZ R10, R10, R3 ;  /* 0x000000030a0a7221 */ /* 0x000fc60000010000 */
[----:B------:R-:W-:Y:S01]  /*12a30*/  HMMA.16816.F32 R168, R92, R174, R168 ;  /* 0x000000ae5ca8723c */ /* 0x000fe200000018a8 */
[----:B--2---:R-:W-:-:S04]  /*12a40*/  FFMA.FTZ R0, R210, c[0x0][0x2d0], -R2 ;  /* 0x0000b400d2007a23 */ /* 0x004fc80000010802 */
        /* <DEDUP_REMOVED lines=8> */
[----:B----4-:R-:W-:Y:S01]  /*12ad0*/  F2FP.PACK_AB R98, R16, R17 ;  /* 0x000000111062723e */ /* 0x010fe200000000ff */
        /* <DEDUP_REMOVED lines=9> */
[----:B------:R-:W-:Y:S02]  /*12b70*/  FADD.FTZ R11, R248, R8 ;  /* 0x00000008f80b7221 */ /* 0x000fe40000010000 */
[----:B--2---:R-:W-:Y:S01]  /*12b80*/  FADD.FTZ R2, R47, R46 ;  /* 0x0000002e2f027221 */ /* 0x004fe20000010000 */
[----:B---3--:R-:W-:Y:S01]  /*12b90*/  F2FP.PACK_AB R99, R15, R14 ;  /* 0x0000000e0f63723e */ /* 0x008fe200000000ff */
[----:B------:R-:W-:Y:S02]  /*12ba0*/  FADD.FTZ R8, R218, R0 ;  /* 0x00000000da087221 */ /* 0x000fe40000010000 */
[----:B------:R-:W-:Y:S02]  /*12bb0*/  FADD.FTZ R9, R9, R2 ;  /* 0x0000000209097221 */ /* 0x000fe40000010000 */
[----:B------:R-:W-:-:S02]  /*12bc0*/  FADD.FTZ R3, R212, R11 ;  /* 0x0000000bd4037221 */ /* 0x000fc40000010000 */
        /* <DEDUP_REMOVED lines=69> */
[----:B------:R-:W3:Y:S01]  /*13020*/  LDL R50, [R1+0x64] ;  /* 0x0000640001327983 */ /* 0x000ee20000100800 */
[----:B-1----:R-:W-:Y:S01]  /*13030*/  SEL R3, RZ, 0x10, P6 ;  /* 0x00000010ff037807 */ /* 0x002fe20003000000 */
[----:B------:R-:W-:Y:S01]  /*13040*/  IMAD.MOV.U32 R103, RZ, RZ, R105 ;  /* 0x000000ffff677224 */ /* 0x000fe200078e0069 */
[----:B------:R-:W-:Y:S01]  /*13050*/  MOV R100, R106 ;  /* 0x0000006a00647202 */ /* 0x000fe20000000f00 */
[----:B------:R-:W-:Y:S01]  /*13060*/  IMAD.MOV.U32 R108, RZ, RZ, R102 ;  /* 0x000000ffff6c7224 */ /* 0x000fe200078e0066 */
[----:B------:R-:W-:Y:S01]  /*13070*/  MOV R107, R104 ;  /* 0x00000068006b7202 */ /* 0x000fe20000000f00 */
[----:B------:R-:W-:Y:S01]  /*13080*/  IMAD.MOV.U32 R243, RZ, RZ, R220 ;  /* 0x000000fffff37224 */ /* 0x000fe200078e00dc */
[----:B------:R-:W-:-:S02]  /*13090*/  ULDC UR5, c[0x0][0x210] ;  /* 0x0000840000057ab9 */ /* 0x000fc40000000800 */
[----:B------:R-:W-:Y:S02]  /*130a0*/  ULDC UR4, c[0x0][0x1e8] ;  /* 0x00007a0000047ab9 */ /* 0x000fe40000000800 */
[----:B------:R-:W-:Y:S02]  /*130b0*/  UIMAD UR5, UR11, UR5, URZ ;  /* 0x000000050b0572a4 */ /* 0x000fe4000f8e023f */
[----:B------:R-:W-:Y:S01]  /*130c0*/  UIMAD UR4, UR11, UR4, URZ ;  /* 0x000000040b0472a4 */ /* 0x000fe2000f8e023f */
[----:B--2---:R-:W-:-:S05]  /*130d0*/  SHF.L.U32 R0, R212, 0x1, RZ ;  /* 0x00000001d4007819 */ /* 0x004fca00000006ff */
[----:B------:R1:W-:Y:S01]  /*130e0*/  STL [R1+0x1c], R0 ;  /* 0x00001c0001007387 */ /* 0x0003e20000100800 */
[----:B---3--:R-:W-:-:S03]  /*130f0*/  SHF.L.U64.HI R2, R51, 0x1, R50 ;  /* 0x0000000133027819 */ /* 0x008fc60000010232 */
[----:B------:R2:W-:Y:S01]  /*13100*/  STL [R1+0x28], R3 ;  /* 0x0000280301007387 */ /* 0x0005e20000100800 */
[----:B-1----:R-:W-:-:S05]  /*13110*/  IMAD.SHL.U32 R0, R51, 0x2, RZ ;  /* 0x0000000233007824 */ /* 0x002fca00078e00ff */
[----:B------:R2:W-:Y:S04]  /*13120*/  STL [R1+0x14], R0 ;  /* 0x0000140001007387 */ /* 0x0005e80000100800 */
[----:B------:R2:W-:Y:S02]  /*13130*/  STL [R1+0x18], R2 ;  /* 0x0000180201007387 */ /* 0x0005e40000100800 */
.L_x_832:
[----:B-1----:R1:W5:Y:S01]  /*13140*/  LDL R250, [R1+0x5c] ;  /* 0x00005c0001fa7983 */ /* 0x0023620000100800 */
[----:B------:R-:W-:Y:S04]  /*13150*/  DEPBAR.LE SB0, 0x0 ;  /* 0x000080000000791a */ /* 0x000fe80000000000 */
[----:B------:R-:W-:Y:S01]  /*13160*/  BAR.SYNC.DEFER_BLOCKING 0x0 ;  /* 0x0000000000007b1d */ /* 0x000fe20000010000 */
[----:B------:R-:W-:Y:S05]  /*13170*/  ISETP.GE.AND P0, PT, R243, RZ, PT ;  /* 0x000000fff300720c */ /* 0x000fea0003f06270 */
[----:B------:R1:W5:Y:S04]  /*13180*/  LDL R249, [R1+0x58] ;  /* 0x0000580001f97983 */ /* 0x0003680000100800 */
[----:B------:R1:W5:Y:S04]  /*13190*/  LDL R248, [R1+0x30] ;  /* 0x0000300001f87983 */ /* 0x0003680000100800 */
[----:B------:R1:W5:Y:S04]  /*131a0*/  LDL R247, [R1+0x20] ;  /* 0x0000200001f77983 */ /* 0x0003680000100800 */
[----:B------:R1:W5:Y:S04]  /*131b0*/  LDL R246, [R1+0x1c] ;  /* 0x00001c0001f67983 */ /* 0x0003680000100800 */
[----:B------:R1:W5:Y:S04]  /*131c0*/  LDL R245, [R1+0x14] ;  /* 0x0000140001f57983 */ /* 0x0003680000100800 */
[----:B------:R1:W3:Y:S04]  /*131d0*/  LDSM.16.M88.4 R64, [R227+0x6100] ;  /* 0x00610000e340783b */ /* 0x0002e80000000200 */
[----:B------:R1:W5:Y:S04]  /*131e0*/  LDL R244, [R1+0x28] ;  /* 0x0000280001f47983 */ /* 0x0003680000100800 */
[----:B------:R1:W4:Y:S04]  /*131f0*/  LDSM.16.M88.4 R60, [R227+0x7100] ;  /* 0x00710000e33c783b */ /* 0x0003280000000200 */
[----:B------:R1:W5:Y:S04]  /*13200*/  LDL R242, [R1+0x18] ;  /* 0x0000180001f27983 */ /* 0x0003680000100800 */
[----:B------:R1:W2:Y:S04]  /*13210*/  LDSM.16.M88.4 R16, [R224+0x3100] ;  /* 0x00310000e010783b */ /* 0x0002a80000000200 */
[----:B------:R1:W5:Y:S04]  /*13220*/  LDL R241, [R1] ;  /* 0x0000000001f17983 */ /* 0x0003680000100800 */
        /* <DEDUP_REMOVED lines=10> */
[----:B--2345:R-:W-:Y:S01]  /*132d0*/  IADD3 R14, -R244, 0x10, RZ ;  /* 0x00000010f40e7810 */ /* 0x03cfe20007ffe1ff */
[----:B------:R-:W2:Y:S01]  /*132e0*/  LDL R4, [R1+0x10] ;  /* 0x0000100001047983 */ /* 0x000ea20000100800 */
[----:B------:R-:W-:Y:S01]  /*132f0*/  SEL R20, RZ, 0x10, P4 ;  /* 0x00000010ff147807 */ /* 0x000fe20002000000 */
[----:B------:R-:W-:Y:S01]  /*13300*/  IMAD.SHL.U32 R10, R247, 0x2, RZ ;  /* 0x00000002f70a7824 */ /* 0x000fe200078e00ff */
[----:B------:R-:W-:Y:S01]  /*13310*/  LOP3.LUT R14, R14, 0xf, RZ, 0xc0, !PT ;  /* 0x0000000f0e0e7812 */ /* 0x000fe200078ec0ff */
[----:B------:R-:W3:Y:S01]  /*13320*/  LDL R5, [R1+0xc] ;  /* 0x00000c0001057983 */ /* 0x000ee20000100800 */
[----:B------:R-:W-:Y:S02]  /*13330*/  IADD3 R12, -R20, 0x10, RZ ;  /* 0x00000010140c7810 */ /* 0x000fe40007ffe1ff */
[----:B------:R-:W-:Y:S02]  /*13340*/  SHF.L.U64.HI R7, R249, 0x1, R250 ;  /* 0x00000001f9077819 */ /* 0x000fe400000102fa */
[----:B------:R-:W-:Y:S02]  /*13350*/  LOP3.LUT R12, R12, 0xf, RZ, 0xc0, !PT ;  /* 0x0000000f0c0c7812 */ /* 0x000fe400078ec0ff */
[----:B--2---:R-:W-:Y:S01]  /*13360*/  SHF.R.S32.HI R0, RZ, 0x1f, R4 ;  /* 0x0000001fff007819 */ /* 0x004fe20000011404 */
[----:B------:R-:W-:Y:S04]  /*13370*/  IMAD.WIDE.U32 R2, R4, c[0x0][0x208], RZ ;  /* 0x0000820004027a25 */ /* 0x000fe800078e00ff */
[----:B------:R-:W-:Y:S04]  /*13380*/  IMAD R0, R0, c[0x0][0x208], RZ ;  /* 0x0000820000007a24 */ /* 0x000fe800078e02ff */
[----:B------:R-:W-:Y:S01]  /*13390*/  IMAD R0, R4, c[0x0][0x20c], R0 ;  /* 0x0000830004007a24 */ /* 0x000fe200078e0200 */
[----:B---3--:R-:W-:Y:S03]  /*133a0*/  SHF.R.S32.HI R4, RZ, 0x1f, R5 ;  /* 0x0000001fff047819 */ /* 0x008fe60000011405 */
[----:B------:R-:W-:Y:S02]  /*133b0*/  IMAD.IADD R3, R3, 0x1, R0 ;  /* 0x0000000103037824 */ /* 0x000fe400078e0200 */
[----:B------:R-:W-:Y:S02]  /*133c0*/  IMAD R4, R4, c[0x0][0x218], RZ ;  /* 0x0000860004047a24 */ /* 0x000fe400078e02ff */
[C---:B------:R-:W-:Y:S04]  /*133d0*/  IMAD.WIDE.U32 R2, R5.reuse, c[0x0][0x218], R2 ;  /* 0x0000860005027a25 */ /* 0x040fe800078e0002 */
[----:B------:R-:W-:Y:S01]  /*133e0*/  IMAD R4, R5, c[0x0][0x21c], R4 ;  /* 0x0000870005047a24 */ /* 0x000fe200078e0204 */
[----:B------:R-:W-:Y:S02]  /*133f0*/  IADD3 R0, P0, R2, UR5, RZ ;  /* 0x0000000502007c10 */ /* 0x000fe4000ff1e0ff */
[----:B------:R-:W-:Y:S02]  /*13400*/  SHF.L.U64.HI R5, R247, 0x1, R248 ;  /* 0x00000001f7057819 */ /* 0x000fe400000102f8 */
[----:B------:R-:W-:Y:S02]  /*13410*/  IADD3.X R4, R3, UR10, R4, P0, !PT ;  /* 0x0000000a03047c10 */ /* 0x000fe400087fe404 */
[C---:B------:R-:W-:Y:S04]  /*13420*/  LEA R3, P0, R0.reuse, c[0x0][0x1f8], 0x1 ;  /* 0x00007e0000037a11 */ /* 0x040fe800078008ff */
[----:B------:R-:W-:Y:S02]  /*13430*/  LEA.HI.X R4, R0, c[0x0][0x1fc], R4, 0x1, P0 ;  /* 0x00007f0000047a11 */ /* 0x000fe400000f0c04 */
[----:B------:R-:W2:Y:S04]  /*13440*/  SHFL.IDX PT, R0, R3, 0x1, 0x1c1f ;  /* 0x003c1f0003007f89 */ /* 0x000ea800000e0000 */
[----:B------:R-:W3:Y:S04]  /*13450*/  SHFL.IDX PT, R2, R4, 0x1, 0x1c1f ;  /* 0x003c1f0004027f89 */ /* 0x000ee800000e0000 */
[----:B------:R-:W4:Y:S04]  /*13460*/  SHFL.IDX PT, R3, R3, RZ, 0x1c1f ;  /* 0x001c1fff03037589 */ /* 0x000f2800000e0000 */
[----:B------:R-:W1:Y:S01]  /*13470*/  SHFL.IDX PT, R4, R4, RZ, 0x1c1f ;  /* 0x001c1fff04047589 */ /* 0x000e6200000e0000 */
[----:B--2---:R-:W-:Y:S04]  /*13480*/  IADD3 R14, P1, P0, R14, R0, R246 ;  /* 0x000000000e0e7210 */ /* 0x004fe8000783e0f6 */
[----:B---3--:R-:W-:Y:S02]  /*13490*/  IADD3.X R15, RZ, R2, R7, P1, P0 ;  /* 0x00000002ff0f7210 */ /* 0x008fe40000fe0407 */
[----:B------:R-:W-:Y:S04]  /*134a0*/  IADD3 R12, P1, P0, R12, R0, R245 ;  /* 0x000000000c0c7210 */ /* 0x000fe8000783e0f5 */
[--C-:B------:R-:W-:Y:S02]  /*134b0*/  IADD3.X R13, RZ, R2, R242.reuse, P1, P0 ;  /* 0x00000002ff0d7210 */ /* 0x100fe40000fe04f2 */
[-C--:B------:R-:W-:Y:S02]  /*134c0*/  IADD3 R8, P0, R0, R10.reuse, RZ ;  /* 0x0000000a00087210 */ /* 0x080fe40007f1e0ff */
[C---:B----4-:R-:W-:Y:S02]  /*134d0*/  IADD3 R10, P2, R3.reuse, R10, RZ ;  /* 0x0000000a030a7210 */ /* 0x050fe40007f5e0ff */
[----:B------:R-:W-:Y:S01]  /*134e0*/  IADD3 R6, P1, R3, R246, RZ ;  /* 0x000000f603067210 */ /* 0x000fe20007f3e0ff */
[--C-:B------:R-:W-:Y:S01]  /*134f0*/  IMAD.X R9, R2, 0x1, R5.reuse, P0 ;  /* 0x0000000102097824 */ /* 0x100fe200000e0605 */
[----:B------:R-:W-:Y:S01]  /*13500*/  IADD3 R0, R241, 0x100, RZ ;  /* 0x00000100f1007810 */ /* 0x000fe20007ffe0ff */
[C---:B-1----:R-:W-:Y:S01]  /*13510*/  IMAD.X R11, R4.reuse, 0x1, R5, P2 ;  /* 0x00000001040b7824 */ /* 0x042fe200010e0605 */
[----:B------:R-:W-:Y:S01]  /*13520*/  IADD3 R2, P0, R3, R245, RZ ;  /* 0x000000f503027210 */ /* 0x000fe20007f1e0ff */
[----:B------:R-:W-:Y:S01]  /*13530*/  IMAD.X R7, R4, 0x1, R7, P1 ;  /* 0x0000000104077824 */ /* 0x000fe200008e0607 */
[----:B------:R-:W-:Y:S02]  /*13540*/  ISETP.NE.U32.AND P1, PT, R244, RZ, PT ;  /* 0x000000fff400720c */ /* 0x000fe40003f25070 */
[----:B------:R1:W-:Y:S01]  /*13550*/  LDGSTS.E.BYPASS.LTC128B.128 [R0], [R10.64], !P5 ;  /* 0x000000000a007fae */ /* 0x0003e2000e901d54 */
[----:B------:R-:W-:Y:S01]  /*13560*/  IMAD.X R3, R4, 0x1, R242, P0 ;  /* 0x0000000104037824 */ /* 0x000fe200000e06f2 */
[----:B------:R-:W-:Y:S02]  /*13570*/  ISETP.NE.U32.AND P0, PT, R20, RZ, PT ;  /* 0x000000ff1400720c */ /* 0x000fe40003f05070 */
[----:B------:R1:W-:Y:S04]  /*13580*/  LDGSTS.E.BYPASS.LTC128B.128 [R0+0x1000], [R6.64], !P6 ;  /* 0x0100000006007fae */ /* 0x0003e8000f101d54 */
[----:B------:R1:W-:Y:S04]  /*13590*/  LDGSTS.E.BYPASS.LTC128B.128 [R0+0x2000], [R2.64], !P4 ;  /* 0x0200000002007fae */ /* 0x0003e8000e101d54 */
[----:B------:R1:W-:Y:S04]  /*135a0*/  LDGSTS.E.BYPASS.LTC128B.128 [R0+0x800], [R8.64], !P5 ;  /* 0x0080000008007fae */ /* 0x0003e8000e901d54 */
[----:B------:R1:W-:Y:S04]  /*135b0*/  LDGSTS.E.BYPASS.LTC128B.128.ZFILL [R0+0x1800], [R14.64], P1 ;  /* 0x018000000e007fae */ /* 0x0003e80008941d54 */
[----:B------:R1:W-:Y:S02]  /*135c0*/  LDGSTS.E.BYPASS.LTC128B.128.ZFILL [R0+0x2800], [R12.64], P0 ;  /* 0x028000000c007fae */ /* 0x0003e40008141d54 */
.L_x_830:
[-C--:B-1234-:R-:W-:Y:S01]  /*135d0*/  HMMA.16816.F32 R4, R64, R16.reuse, RZ ;  /* 0x000000104004723c */ /* 0x09efe200000018ff */
        /* <DEDUP_REMOVED lines=9> */
[----:B------:R-:W-:Y:S07]  /*13670*/  LDSM.16.M88.4 R216, [R228+0x9100] ;  /* 0x00910000e4d8783b */ /* 0x000fee0000000200 */
[C---:B------:R-:W-:Y:S01]  /*13680*/  HMMA.16816.F32 R24, R60.reuse, R32, RZ ;  /* 0x000000203c18723c */ /* 0x040fe200000018ff */
[----:B------:R-:W-:Y:S07]  /*13690*/  LDSM.16.M88.4 R220, [R233] ;  /* 0x00000000e9dc783b */ /* 0x000fee0000000200 */
        /* <DEDUP_REMOVED lines=26> */
[-C--:B------:R-:W-:Y:S08]  /*13840*/  HMMA.16816.F32 R52, R180, R200.reuse, R52 ;  /* 0x000000c8b434723c */ /* 0x080ff00000001834 */
[C---:B------:R-:W-:Y:S08]  /*13850*/  HMMA.16816.F32 R56, R188.reuse, R200, R56 ;  /* 0x000000c8bc38723c */ /* 0x040ff00000001838 */
[-C--:B------:R-:W-:Y:S01]  /*13860*/  HMMA.16816.F32 R60, R188, R202.reuse, R60 ;  /* 0x000000cabc3c723c */ /* 0x080fe2000000183c */
[----:B------:R-:W2:Y:S07]  /*13870*/  LDSM.16.M88.4 R188, [R228+0x8100] ;  /* 0x00810000e4bc783b */ /* 0x000eae0000000200 */
[----:B------:R-:W-:Y:S01]  /*13880*/  HMMA.16816.F32 R64, R180, R202, R64 ;  /* 0x000000cab440723c */ /* 0x000fe20000001840 */
[----:B------:R-:W2:Y:S08]  /*13890*/  LDSM.16.M88.4 R180, [R236] ;  /* 0x00000000ecb4783b */ /* 0x000eb00000000200 */
[----:B------:R-:W3:Y:S01]  /*138a0*/  LDSM.16.M88.4 R200, [R235] ;  /* 0x00000000ebc8783b */ /* 0x000ee20000000200 */
[-C--:B-1----:R-:W-:Y:S08]  /*138b0*/  HMMA.16816.F32 R4, R176, R204.reuse, R4 ;  /* 0x000000ccb004723c */ /* 0x082ff00000001804 */
[C---:B------:R-:W-:Y:S08]  /*138c0*/  HMMA.16816.F32 R8, R208.reuse, R204, R8 ;  /* 0x000000ccd008723c */ /* 0x040ff00000001808 */
[-C--:B------:R-:W-:Y:S08]  /*138d0*/  HMMA.16816.F32 R12, R208, R206.reuse, R12 ;  /* 0x000000ced00c723c */ /* 0x080ff0000000180c */
[C---:B------:R-:W-:Y:S01]  /*138e0*/  HMMA.16816.F32 R16, R176.reuse, R206, R16 ;  /* 0x000000ceb010723c */ /* 0x040fe20000001810 */
[----:B------:R-:W-:Y:S07]  /*138f0*/  LDSM.16.M88.4 R204, [R224+0x5900] ;  /* 0x00590000e0cc783b */ /* 0x000fee0000000200 */
[-C--:B--2---:R-:W-:Y:S08]  /*13900*/  HMMA.16816.F32 R20, R176, R184.reuse, R20 ;  /* 0x000000b8b014723c */ /* 0x084ff00000001814 */
[C---:B------:R-:W-:Y:S08]  /*13910*/  HMMA.16816.F32 R24, R208.reuse, R184, R24 ;  /* 0x000000b8d018723c */ /* 0x040ff00000001818 */
[-C--:B------:R-:W-:Y:S08]  /*13920*/  HMMA.16816.F32 R28, R208, R186.reuse, R28 ;  /* 0x000000bad01c723c */ /* 0x080ff0000000181c */
[C---:B------:R-:W-:Y:S01]  /*13930*/  HMMA.16816.F32 R32, R176.reuse, R186, R32 ;  /* 0x000000bab020723c */ /* 0x040fe20000001820 */
[----:B------:R-:W-:Y:S07]  /*13940*/  LDSM.16.M88.4 R184, [R227+0xa100] ;  /* 0x00a10000e3b8783b */ /* 0x000fee0000000200 */
        /* <DEDUP_REMOVED lines=10> */
[----:B------:R-:W1:Y:S07]  /*139f0*/  LDSM.16.M88.4 R176, [R234] ;  /* 0x00000000eab0783b */ /* 0x000e6e0000000200 */
[-C--:B------:R-:W-:Y:S01]  /*13a00*/  HMMA.16816.F32 R4, R188, R212.reuse, R4 ;  /* 0x000000d4bc04723c */ /* 0x080fe20000001804 */
[----:B------:R-:W2:Y:S07]  /*13a10*/  LDSM.16.M88.4 R196, [R227+0xb100] ;  /* 0x00b10000e3c4783b */ /* 0x000eae0000000200 */
        /* <DEDUP_REMOVED lines=12> */
[C---:B------:R-:W-:Y:S08]  /*13ae0*/  HMMA.16816.F32 R48, R188.reuse, R202, R48 ;  /* 0x000000cabc30723c */ /* 0x040ff00000001830 */
[-C--:B-1----:R-:W-:Y:S08]  /*13af0*/  HMMA.16816.F32 R52, R188, R176.reuse, R52 ;  /* 0x000000b0bc34723c */ /* 0x082ff00000001834 */
[C---:B------:R-:W-:Y:S08]  /*13b00*/  HMMA.16816.F32 R56, R216.reuse, R176, R56 ;  /* 0x000000b0d838723c */ /* 0x040ff00000001838 */
[-C--:B------:R-:W-:Y:S08]  /*13b10*/  HMMA.16816.F32 R60, R216, R178.reuse, R60 ;  /* 0x000000b2d83c723c */ /* 0x080ff0000000183c */
[----:B------:R-:W-:Y:S01]  /*13b20*/  HMMA.16816.F32 R64, R188, R178, R64 ;  /* 0x000000b2bc40723c */ /* 0x000fe20000001840 */
[----:B------:R-:W1:Y:S07]  /*13b30*/  LDSM.16.M88.4 R176, [R228+0xb100] ;  /* 0x00b10000e4b0783b */ /* 0x000e6e0000000200 */
[-C--:B------:R-:W-:Y:S08]  /*13b40*/  HMMA.16816.F32 R4, R184, R192.reuse, R4 ;  /* 0x000000c0b804723c */ /* 0x080ff00000001804 */
        /* <DEDUP_REMOVED lines=96> */
[----:B--2---:R-:W-:Y:S02]  /*14150*/  FMUL.FTZ R25, R48, c[0x0][0x320] ;  /* 0x0000c80030197a20 */ /* 0x004fe40000410000 */
        /* <DEDUP_REMOVED lines=68> */
[----:B--2345:R-:W-:Y:S01]  /*145a0*/  IADD3 R14, -R244, 0x10, RZ ;  /* 0x00000010f40e7810 */ /* 0x03cfe20007ffe1ff */
[----:B------:R-:W2:Y:S01]  /*145b0*/  LDL R0, [R1+0x54] ;  /* 0x0000540001007983 */ /* 0x000ea20000100800 */
[----:B-1----:R-:W-:Y:S01]  /*145c0*/  SEL R16, RZ, 0x10, P4 ;  /* 0x00000010ff107807 */ /* 0x002fe20002000000 */
[----:B------:R-:W-:Y:S01]  /*145d0*/  IMAD.MOV.U32 R2, RZ, RZ, c[0x0][0x2b8] ;  /* 0x0000ae00ff027624 */ /* 0x000fe200078e00ff */
[----:B------:R-:W-:Y:S01]  /*145e0*/  LOP3.LUT R14, R14, 0xf, RZ, 0xc0, !PT ;  /* 0x0000000f0e0e7812 */ /* 0x000fe200078ec0ff */
[----:B------:R-:W-:Y:S01]  /*145f0*/  IMAD.MOV.U32 R6, RZ, RZ, RZ ;  /* 0x000000ffff067224 */ /* 0x000fe200078e00ff */
[----:B------:R-:W-:Y:S01]  /*14600*/  IADD3 R12, -R16, 0x10, RZ ;  /* 0x00000010100c7810 */ /* 0x000fe20007ffe1ff */
[----:B------:R-:W-:Y:S01]  /*14610*/  IMAD.SHL.U32 R10, R247, 0x2, RZ ;  /* 0x00000002f70a7824 */ /* 0x000fe200078e00ff */
[----:B------:R-:W-:Y:S02]  /*14620*/  ISETP.NE.AND P1, PT, R2, 0x1, PT ;  /* 0x000000010200780c */ /* 0x000fe40003f25270 */
[----:B------:R-:W-:Y:S02]  /*14630*/  LEA R2, R243, UR13, 0x6 ;  /* 0x0000000df3027c11 */ /* 0x000fe4000f8e30ff */
[----:B------:R-:W-:Y:S02]  /*14640*/  LOP3.LUT R12, R12, 0xf, RZ, 0xc0, !PT ;  /* 0x0000000f0c0c7812 */ /* 0x000fe400078ec0ff */
[----:B--2---:R-:W-:Y:S07]  /*14650*/  IADD3 R2, R2, -0x40, R0 ;  /* 0xffffffc002027810 */ /* 0x004fee0007ffe000 */
        /* <DEDUP_REMOVED lines=10> */
[----:B------:R1:W-:Y:S01]  /*14700*/  STL [R1+0x10], R7 ;  /* 0x0000100701007387 */ /* 0x0003e20000100800 */
[----:B------:R-:W-:Y:S03]  /*14710*/  SHF.R.S32.HI R0, RZ, 0x1f, R7 ;  /* 0x0000001fff007819 */ /* 0x000fe60000011407 */
[----:B------:R2:W3:Y:S02]  /*14720*/  @!P3 LDG.E R6, [R4.64] ;  /* 0x000000140406b981 */ /* 0x0004e4000c1e1900 */
[----:B------:R-:W-:Y:S04]  /*14730*/  IMAD R0, R0, c[0x0][0x1e0], RZ ;  /* 0x0000780000007a24 */ /* 0x000fe800078e02ff */
[----:B------:R-:W-:Y:S04]  /*14740*/  IMAD R0, R7, c[0x0][0x1e4], R0 ;  /* 0x0000790007007a24 */ /* 0x000fe800078e0200 */
[----:B------:R-:W-:Y:S01]  /*14750*/  IMAD.IADD R3, R3, 0x1, R0 ;  /* 0x0000000103037824 */ /* 0x000fe200078e0200 */
[----:B-1----:R-:W-:Y:S02]  /*14760*/  SHF.L.U64.HI R7, R249, 0x1, R250 ;  /* 0x00000001f9077819 */ /* 0x002fe400000102fa */
[----:B--2---:R-:W-:Y:S01]  /*14770*/  SHF.L.U64.HI R5, R247, 0x1, R248 ;  /* 0x00000001f7057819 */ /* 0x004fe200000102f8 */
[----:B---3--:R-:W-:Y:S01]  /*14780*/  STL [R1+0xc], R6 ;  /* 0x00000c0601007387 */ /* 0x008fe20000100800 */
[----:B------:R-:W-:Y:S01]  /*14790*/  SHF.R.S32.HI R4, RZ, 0x1f, R6 ;  /* 0x0000001fff047819 */ /* 0x000fe20000011406 */
[----:B------:R-:W-:Y:S04]  /*147a0*/  IMAD.WIDE.U32 R2, R6, c[0x0][0x1f0], R2 ;  /* 0x00007c0006027a25 */ /* 0x000fe800078e0002 */
[----:B------:R-:W-:Y:S01]  /*147b0*/  IMAD R4, R4, c[0x0][0x1f0], RZ ;  /* 0x00007c0004047a24 */ /* 0x000fe200078e02ff */
[----:B------:R-:W-:Y:S03]  /*147c0*/  IADD3 R0, P0, R2, UR4, RZ ;  /* 0x0000000402007c10 */ /* 0x000fe6000ff1e0ff */
[----:B------:R-:W-:Y:S05]  /*147d0*/  IMAD R4, R6, c[0x0][0x1f4], R4 ;  /* 0x00007d0006047a24 */ /* 0x000fea00078e0204 */
[----:B------:R-:W-:Y:S02]  /*147e0*/  IADD3.X R4, R3, UR16, R4, P0, !PT ;  /* 0x0000001003047c10 */ /* 0x000fe400087fe404 */
[C---:B------:R-:W-:Y:S04]  /*147f0*/  LEA R3, P0, R0.reuse, c[0x0][0x1c8], 0x1 ;  /* 0x0000720000037a11 */ /* 0x040fe800078008ff */
[----:B------:R-:W-:Y:S02]  /*14800*/  LEA.HI.X R4, R0, c[0x0][0x1cc], R4, 0x1, P0 ;  /* 0x0000730000047a11 */ /* 0x000fe400000f0c04 */
[----:B------:R-:W1:Y:S04]  /*14810*/  SHFL.IDX PT, R0, R3, 0x1, 0x1c1f ;  /* 0x003c1f0003007f89 */ /* 0x000e6800000e0000 */
[----:B------:R-:W2:Y:S04]  /*14820*/  SHFL.IDX PT, R2, R4, 0x1, 0x1c1f ;  /* 0x003c1f0004027f89 */ /* 0x000ea800000e0000 */
[----:B------:R-:W3:Y:S04]  /*14830*/  SHFL.IDX PT, R3, R3, RZ, 0x1c1f ;  /* 0x001c1fff03037589 */ /* 0x000ee800000e0000 */
[----:B------:R-:W4:Y:S01]  /*14840*/  SHFL.IDX PT, R4, R4, RZ, 0x1c1f ;  /* 0x001c1fff04047589 */ /* 0x000f2200000e0000 */
[----:B-1----:R-:W-:Y:S04]  /*14850*/  IADD3 R14, P1, P0, R14, R0, R246 ;  /* 0x000000000e0e7210 */ /* 0x002fe8000783e0f6 */
[----:B--2---:R-:W-:Y:S02]  /*14860*/  IADD3.X R15, RZ, R2, R7, P1, P0 ;  /* 0x00000002ff0f7210 */ /* 0x004fe40000fe0407 */
[----:B------:R-:W-:Y:S04]  /*14870*/  IADD3 R12, P1, P0, R12, R0, R245 ;  /* 0x000000000c0c7210 */ /* 0x000fe8000783e0f5 */
[--C-:B------:R-:W-:Y:S02]  /*14880*/  IADD3.X R13, RZ, R2, R242.reuse, P1, P0 ;  /* 0x00000002ff0d7210 */ /* 0x100fe40000fe04f2 */
[-C--:B------:R-:W-:Y:S02]  /*14890*/  IADD3 R8, P0, R0, R10.reuse, RZ ;  /* 0x0000000a00087210 */ /* 0x080fe40007f1e0ff */
[C---:B---3--:R-:W-:Y:S02]  /*148a0*/  IADD3 R10, P2, R3.reuse, R10, RZ ;  /* 0x0000000a030a7210 */ /* 0x048fe40007f5e0ff */
[C---:B------:R-:W-:Y:S01]  /*148b0*/  IADD3 R6, P1, R3.reuse, R246, RZ ;  /* 0x000000f603067210 */ /* 0x040fe20007f3e0ff */
[--C-:B------:R-:W-:Y:S01]  /*148c0*/  IMAD.X R9, R2, 0x1, R5.reuse, P0 ;  /* 0x0000000102097824 */ /* 0x100fe200000e0605 */
[----:B------:R-:W-:Y:S01]  /*148d0*/  IADD3 R2, P0, R3, R245, RZ ;  /* 0x000000f503027210 */ /* 0x000fe20007f1e0ff */
[C---:B----4-:R-:W-:Y:S02]  /*148e0*/  IMAD.X R11, R4.reuse, 0x1, R5, P2 ;  /* 0x00000001040b7824 */ /* 0x050fe400010e0605 */
[----:B------:R-:W-:Y:S01]  /*148f0*/  IMAD.X R7, R4, 0x1, R7, P1 ;  /* 0x0000000104077824 */ /* 0x000fe200008e0607 */
[----:B------:R-:W-:Y:S01]  /*14900*/  ISETP.NE.U32.AND P1, PT, R244, RZ, PT ;  /* 0x000000fff400720c */ /* 0x000fe20003f25070 */
[----:B------:R-:W-:Y:S01]  /*14910*/  IMAD.X R3, R4, 0x1, R242, P0 ;  /* 0x0000000104037824 */ /* 0x000fe200000e06f2 */
[----:B------:R1:W-:Y:S01]  /*14920*/  LDGSTS.E.BYPASS.LTC128B.128 [R241+0x3100], [R10.64], !P5 ;  /* 0x031000000af17fae */ /* 0x0003e2000e901d54 */
[----:B------:R-:W-:Y:S03]  /*14930*/  ISETP.NE.U32.AND P0, PT, R16, RZ, PT ;  /* 0x000000ff1000720c */ /* 0x000fe60003f05070 */
[----:B------:R1:W-:Y:S04]  /*14940*/  LDGSTS.E.BYPASS.LTC128B.128 [R241+0x4100], [R6.64], !P6 ;  /* 0x0410000006f17fae */ /* 0x0003e8000f101d54 */
[----:B------:R1:W-:Y:S04]  /*14950*/  LDGSTS.E.BYPASS.LTC128B.128 [R241+0x5100], [R2.64], !P4 ;  /* 0x0510000002f17fae */ /* 0x0003e8000e101d54 */
[----:B------:R1:W-:Y:S04]  /*14960*/  LDGSTS.E.BYPASS.LTC128B.128 [R241+0x3900], [R8.64], !P5 ;  /* 0x0390000008f17fae */ /* 0x0003e8000e901d54 */
[----:B------:R1:W-:Y:S04]  /*14970*/  LDGSTS.E.BYPASS.LTC128B.128.ZFILL [R241+0x4900], [R14.64], P1 ;  /* 0x049000000ef17fae */ /* 0x0003e80008941d54 */
[----:B------:R1:W-:Y:S02]  /*14980*/  LDGSTS.E.BYPASS.LTC128B.128.ZFILL [R241+0x5900], [R12.64], P0 ;  /* 0x059000000cf17fae */ /* 0x0003e40008141d54 */
.L_x_831:
[----:B-1234-:R-:W2:Y:S01]  /*14990*/  LDL R3, [R1+0x24] ;  /* 0x0000240001037983 */ /* 0x01eea20000100800 */
        /* <DEDUP_REMOVED lines=10> */
[----:B------:R-:W1:Y:S08]  /*14a40*/  SHFL.IDX PT, R0, R3, RZ, 0x1c1f ;  /* 0x001c1fff03007589 */ /* 0x000e7000000e0000 */
[----:B------:R-:W-:Y:S08]  /*14a50*/  SHFL.IDX PT, R6, R3, 0x1, 0x1c1f ;  /* 0x003c1f0003067f89 */ /* 0x000ff000000e0000 */
[----:B------:R-:W-:Y:S01]  /*14a60*/  SHFL.IDX PT, R7, R3, 0x2, 0x1c1f ;  /* 0x005c1f0003077f89 */ /* 0x000fe200000e0000 */
[----:B-1----:R-:W-:Y:S07]  /*14a70*/  IMAD.IADD R0, R4, 0x1, R0 ;  /* 0x0000000104007824 */ /* 0x002fee00078e0200 */
        /* <DEDUP_REMOVED lines=42> */
[----:B------:R-:W-:Y:S02]  /*14d20*/  FSEL R212, R17, -INF , P1 ;  /* 0xff80000011d47808 */ /* 0x000fe40000800000 */
[----:B------:R-:W-:Y:S02]  /*14d30*/  ISETP.GT.AND P1, PT, R2, 0x1, PT ;  /* 0x000000010200780c */ /* 0x000fe40003f24270 */
[----:B------:R-:W-:Y:S02]  /*14d40*/  FMNMX.FTZ R0, R200, R0, !PT ;  /* 0x00000000c8007209 */ /* 0x000fe40007810000 */
[----:B------:R-:W-:Y:S02]  /*14d50*/  FSEL R52, R18, -INF , P0 ;  /* 0xff80000012347808 */ /* 0x000fe40000000000 */
[----:B------:R-:W-:Y:S02]  /*14d60*/  FSEL R15, R184, -INF , P1 ;  /* 0xff800000b80f7808 */ /* 0x000fe40000800000 */
[C---:B------:R-:W-:Y:S02]  /*14d70*/  ISETP.GT.AND P1, PT, R2.reuse, 0x9, PT ;  /* 0x000000090200780c */ /* 0x040fe40003f24270 */
[----:B------:R-:W-:Y:S02]  /*14d80*/  ISETP.GT.AND P0, PT, R2, RZ, PT ;  /* 0x000000ff0200720c */ /* 0x000fe40003f04270 */
[----:B------:R-:W-:Y:S02]  /*14d90*/  FMNMX.FTZ R0, R204, R0, !PT ;  /* 0x00000000cc007209 */ /* 0x000fe40007810000 */
[----:B------:R-:W-:Y:S02]  /*14da0*/  FSEL R20, R180, -INF , P1 ;  /* 0xff800000b4147808 */ /* 0x000fe40000800000 */
[----:B------:R-:W-:Y:S02]  /*14db0*/  FSEL R6, R185, -INF , P0 ;  /* 0xff800000b9067808 */ /* 0x000fe40000000000 */
[C---:B------:R-:W-:Y:S02]  /*14dc0*/  ISETP.GT.AND P0, PT, R2.reuse, 0x8, PT ;  /* 0x000000080200780c */ /* 0x040fe40003f04270 */
[----:B------:R-:W-:Y:S02]  /*14dd0*/  ISETP.GT.AND P1, PT, R2, 0x11, PT ;  /* 0x000000110200780c */ /* 0x000fe40003f24270 */
[----:B------:R-:W-:Y:S01]  /*14de0*/  FMNMX.FTZ R106, R205, R0, !PT ;  /* 0x00000000cd6a7209 */ /* 0x000fe20007810000 */
[----:B------:R-:W-:Y:S01]  /*14df0*/  IMAD.IADD R0, R4, 0x1, R7 ;  /* 0x0000000104007824 */ /* 0x000fe200078e0207 */
[----:B------:R-:W-:Y:S02]  /*14e00*/  FSEL R18, R181, -INF , P0 ;  /* 0xff800000b5127808 */ /* 0x000fe40000000000 */
[----:B------:R-:W-:Y:S02]  /*14e10*/  FSEL R45, R110, -INF , P1 ;  /* 0xff8000006e2d7808 */ /* 0x000fe40000800000 */
[C---:B------:R-:W-:Y:S02]  /*14e20*/  ISETP.GT.AND P1, PT, R2.reuse, 0x19, PT ;  /* 0x000000190200780c */ /* 0x040fe40003f24270 */
[----:B------:R-:W-:Y:S02]  /*14e30*/  ISETP.GT.AND P0, PT, R2, 0x10, PT ;  /* 0x000000100200780c */ /* 0x000fe40003f04270 */
[----:B------:R-:W-:Y:S02]  /*14e40*/  FMNMX.FTZ R106, R64, R106, !PT ;  /* 0x0000006a406a7209 */ /* 0x000fe40007810000 */
[----:B------:R-:W-:Y:S02]  /*14e50*/  FSEL R44, R111, -INF , P0 ;  /* 0xff8000006f2c7808 */ /* 0x000fe40000000000 */
[C---:B------:R-:W-:Y:S02]  /*14e60*/  ISETP.GT.AND P0, PT, R2.reuse, 0x18, PT ;  /* 0x000000180200780c */ /* 0x040fe40003f04270 */
        /* <DEDUP_REMOVED lines=11> */
[----:B------:R-:W-:Y:S01]  /*14f20*/  FSEL R210, R54, -INF , P1 ;  /* 0xff80000036d27808 */ /* 0x000fe20000800000 */
[----:B------:R-:W-:Y:S01]  /*14f30*/  LDSM.16.MT88.4 R36, [R226+0x100] ;  /* 0x00010000e224783b */ /* 0x000fe20000004200 */
[----:B------:R-:W-:Y:S02]  /*14f40*/  ISETP.GT.AND P1, PT, R2, 0x31, PT ;  /* 0x000000310200780c */ /* 0x000fe40003f24270 */
[----:B------:R-:W-:Y:S02]  /*14f50*/  FMNMX.FTZ R7, R18, R7, !PT ;  /* 0x0000000712077209 */ /* 0x000fe40007810000 */
[----:B------:R-:W-:Y:S02]  /*14f60*/  ISETP.GT.AND P0, PT, R2, 0x28, PT ;  /* 0x000000280200780c */ /* 0x000fe40003f04270 */
[----:B------:R-:W-:Y:S02]  /*14f70*/  FMNMX.FTZ R106, R212, R106, !PT ;  /* 0x0000006ad46a7209 */ /* 0x000fe40007810000 */
[----:B------:R-:W-:Y:S02]  /*14f80*/  FMNMX.FTZ R7, R20, R7, !PT ;  /* 0x0000000714077209 */ /* 0x000fe40007810000 */
[----:B------:R-:W-:Y:S01]  /*14f90*/  FSEL R202, R50, -INF , P0 ;  /* 0xff80000032ca7808 */ /* 0x000fe20000000000 */
[----:B------:R-:W1:Y:S01]  /*14fa0*/  SHFL.BFLY PT, R8, R106, 0x2, 0x1f ;  /* 0x0c401f006a087f89 */ /* 0x000e6200000e0000 */
[----:B------:R-:W-:Y:S02]  /*14fb0*/  FSEL R50, R55, -INF , P1 ;  /* 0xff80000037327808 */ /* 0x000fe40000800000 */
[C---:B------:R-:W-:Y:S02]  /*14fc0*/  ISETP.GT.AND P1, PT, R2.reuse, 0x38, PT ;  /* 0x000000380200780c */ /* 0x040fe40003f24270 */
[----:B------:R-:W-:Y:S02]  /*14fd0*/  ISETP.GT.AND P2, PT, R2, 0x29, PT ;  /* 0x000000290200780c */ /* 0x000fe40003f44270 */
[----:B------:R-:W-:Y:S02]  /*14fe0*/  FSEL R48, R22, -INF , P1 ;  /* 0xff80000016307808 */ /* 0x000fe40000800000 */
[----:B------:R-:W-:Y:S02]  /*14ff0*/  ISETP.GT.AND P1, PT, R2, 0x39, PT ;  /* 0x000000390200780c */ /* 0x000fe40003f24270 */
[----:B------:R-:W-:Y:S02]  /*15000*/  FMNMX.FTZ R2, R44, R7, !PT ;  /* 0x000000072c027209 */ /* 0x000fe40007810000 */
[----:B------:R-:W-:Y:S02]  /*15010*/  ISETP.GT.AND P0, PT, R0, RZ, PT ;  /* 0x000000ff0000720c */ /* 0x000fe40003f04270 */
[----:B------:R-:W-:Y:S02]  /*15020*/  FMNMX.FTZ R2, R45, R2, !PT ;  /* 0x000000022d027209 */ /* 0x000fe40007810000 */
[----:B------:R-:W-:Y:S02]  /*15030*/  FSEL R4, R207, -INF , P0 ;  /* 0xff800000cf047808 */ /* 0x000fe40000000000 */
[----:B------:R-:W-:Y:S02]  /*15040*/  FMNMX.FTZ R2, R60, R2, !PT ;  /* 0x000000023c027209 */ /* 0x000fe40007810000 */
[----:B------:R-:W-:Y:S02]  /*15050*/  ISETP.GT.AND P0, PT, R0, 0x1, PT ;  /* 0x000000010000780c */ /* 0x000fe40003f04270 */
[----:B------:R-:W-:Y:S02]  /*15060*/  FMNMX.FTZ R2, R61, R2, !PT ;  /* 0x000000023d027209 */ /* 0x000fe40007810000 */
[----:B------:R-:W-:Y:S02]  /*15070*/  FSEL R17, R199, -INF , P0 ;  /* 0xff800000c7117808 */ /* 0x000fe40000000000 */
[----:B------:R-:W-:Y:S02]  /*15080*/  FMNMX.FTZ R2, R194, R2, !PT ;  /* 0x00000002c2027209 */ /* 0x000fe40007810000 */
[----:B------:R-:W-:Y:S02]  /*15090*/  ISETP.GT.AND P0, PT, R0, 0x8, PT ;  /* 0x000000080000780c */ /* 0x000fe40003f04270 */
[----:B------:R-:W-:Y:S02]  /*150a0*/  FMNMX.FTZ R2, R195, R2, !PT ;  /* 0x00000002c3027209 */ /* 0x000fe40007810000 */
[----:B-1----:R-:W-:Y:S02]  /*150b0*/  FMNMX.FTZ R106, R8, R106, !PT ;  /* 0x0000006a086a7209 */ /* 0x002fe40007810000 */
[----:B------:R-:W-:Y:S02]  /*150c0*/  FSEL R8, R198, -INF , P0 ;  /* 0xff800000c6087808 */ /* 0x000fe40000000000 */
[----:B------:R-:W-:Y:S01]  /*150d0*/  ISETP.GT.AND P0, PT, R0, 0x9, PT ;  /* 0x000000090000780c */ /* 0x000fe20003f04270 */
[----:B------:R-:W1:Y:S01]  /*150e0*/  SHFL.BFLY PT, R22, R106, 0x1, 0x1f ;  /* 0x0c201f006a167f89 */ /* 0x000e6200000e0000 */
[----:B------:R-:W-:Y:S02]  /*150f0*/  FSEL R203, R51, -INF , P2 ;  /* 0xff80000033cb7808 */ /* 0x000fe40001000000 */
[----:B------:R-:W-:Y:S02]  /*15100*/  FMNMX.FTZ R2, R202, R2, !PT ;  /* 0x00000002ca027209 */ /* 0x000fe40007810000 */
[----:B------:R-:W-:Y:S02]  /*15110*/  FSEL R14, R196, -INF , P0 ;  /* 0xff800000c40e7808 */ /* 0x000fe40000000000 */
[----:B------:R-:W-:Y:S02]  /*15120*/  ISETP.GT.AND P0, PT, R3, RZ, PT ;  /* 0x000000ff0300720c */ /* 0x000fe40003f04270 */
[----:B-----5:R-:W-:Y:S01]  /*15130*/  FSEL R248, R67, -INF , P1 ;  /* 0xff80000043f87808 */ /* 0x020fe20000800000 */
[----:B------:R-:W-:Y:S01]  /*15140*/  IMAD.MOV.U32 R67, RZ, RZ, R53 ;  /* 0x000000ffff437224 */ /* 0x000fe200078e0035 */
        /* <DEDUP_REMOVED lines=9> */
[----:B------:R-:W-:Y:S01]  /*151e0*/  IMAD.MOV.U32 R209, RZ, RZ, R52 ;  /* 0x000000ffffd17224 */ /* 0x000fe200078e0034 */
[----:B------:R-:W-:Y:S01]  /*151f0*/  ISETP.GT.AND P0, PT, R3, 0x8, PT ;  /* 0x000000080300780c */ /* 0x000fe20003f04270 */
[----:B------:R-:W-:Y:S01]  /*15200*/  LDSM.16.MT88.4 R52, [R225+0x1100] ;  /* 0x00110000e134783b */ /* 0x000fe20000004200 */
        /* <DEDUP_REMOVED lines=10> */
[----:B------:R-:W-:Y:S02]  /*152b0*/  ISETP.GT.AND P2, PT, R0, 0x10, PT ;  /* 0x000000100000780c */ /* 0x000fe40003f44270 */
[----:B------:R-:W-:Y:S02]  /*152c0*/  FSEL R9, R206, -INF , P0 ;  /* 0xff800000ce097808 */ /* 0x000fe40000000000 */
[C---:B------:R-:W-:Y:S02]  /*152d0*/  ISETP.GT.AND P0, PT, R3.reuse, 0x10, PT ;  /* 0x000000100300780c */ /* 0x040fe40003f04270 */
[----:B------:R-:W-:Y:S02]  /*152e0*/  FSEL R199, R102, -INF , P1 ;  /* 0xff80000066c77808 */ /* 0x000fe40000800000 */
[----:B------:R-:W-:Y:S02]  /*152f0*/  ISETP.GT.AND P1, PT, R0, 0x21, PT ;  /* 0x000000210000780c */ /* 0x000fe40003f24270 */
[----:B------:R-:W-:Y:S02]  /*15300*/  FMNMX.FTZ R2, R248, R2, !PT ;  /* 0x00000002f8027209 */ /* 0x000fe40007810000 */
[----:B------:R-:W-:Y:S02]  /*15310*/  FSEL R186, R186, -INF , P2 ;  /* 0xff800000baba7808 */ /* 0x000fe40001000000 */
[----:B------:R-:W-:Y:S01]  /*15320*/  FMNMX.FTZ R12, R14, R12, !PT ;  /* 0x0000000c0e0c7209 */ /* 0x000fe20007810000 */
[----:B------:R-:W2:Y:S01]  /*15330*/  SHFL.BFLY PT, R105, R2, 0x2, 0x1f ;  /* 0x0c401f0002697f89 */ /* 0x000ea200000e0000 */
        /* <DEDUP_REMOVED lines=31> */
[----:B------:R-:W-:Y:S02]  /*15530*/  ISETP.GT.AND P0, PT, R3, 0x28, PT ;  /* 0x000000280300780c */ /* 0x000fe40003f04270 */
        /* <DEDUP_REMOVED lines=20> */
[C---:B------:R-:W-:Y:S02]  /*15680*/  ISETP.GT.AND P2, PT, R3.reuse, 0x29, PT ;  /* 0x000000290300780c */ /* 0x040fe40003f44270 */
[----:B------:R-:W-:Y:S02]  /*15690*/  FSEL R62, R62, -INF , P1 ;  /* 0xff8000003e3e7808 */ /* 0x000fe40000800000 */
[----:B------:R-:W-:Y:S01]  /*156a0*/  ISETP.GT.AND P1, PT, R3, 0x39, PT ;  /* 0x000000390300780c */ /* 0x000fe20003f24270 */
[--C-:B------:R-:W-:Y:S01]  /*156b0*/  FFMA.FTZ R3, R16, c[0x0][0x2d0], -R110.reuse ;  /* 0x0000b40010037a23 */ /* 0x100fe2000001086e */
[----:B------:R-:W-:Y:S02]  /*156c0*/  FMNMX.FTZ R12, R192, R2, !PT ;  /* 0x00000002c00c7209 */ /* 0x000fe40007810000 */
[----:B------:R-:W-:Y:S01]  /*156d0*/  FMNMX.FTZ R2, R213, R0, !PT ;  /* 0x00000000d5027209 */ /* 0x000fe20007810000 */
[----:B------:R1:W-:Y:S01]  /*156e0*/  MUFU.EX2 R218, R3 ;  /* 0x0000000300da7308 */ /* 0x0003e20000000800 */
[----:B------:R-:W-:Y:S02]  /*156f0*/  FMNMX.FTZ R0, R193, R12, !PT ;  /* 0x0000000cc1007209 */ /* 0x000fe40007810000 */
[----:B------:R-:W-:Y:S01]  /*15700*/  FMNMX.FTZ R2, R222, R2, !PT ;  /* 0x00000002de027209 */ /* 0x000fe20007810000 */
[----:B------:R-:W2:Y:S01]  /*15710*/  SHFL.BFLY PT, R12, R105, 0x1, 0x1f ;  /* 0x0c201f00690c7f89 */ /* 0x000ea200000e0000 */
[----:B------:R-:W-:Y:S02]  /*15720*/  FMNMX.FTZ R0, R198, R0, !PT ;  /* 0x00000000c6007209 */ /* 0x000fe40007810000 */
[----:B------:R-:W-:Y:S02]  /*15730*/  FMNMX.FTZ R2, R208, R2, !PT ;  /* 0x00000002d0027209 */ /* 0x000fe40007810000 */
[----:B------:R-:W-:Y:S02]  /*15740*/  FMNMX.FTZ R0, R196, R0, !PT ;  /* 0x00000000c4007209 */ /* 0x000fe40007810000 */
[----:B------:R-:W-:Y:S02]  /*15750*/  FMNMX.FTZ R2, R214, R2, !PT ;  /* 0x00000002d6027209 */ /* 0x000fe40007810000 */
[----:B------:R-:W-:Y:S02]  /*15760*/  FSEL R216, R47, -INF , P2 ;  /* 0xff8000002fd87808 */ /* 0x000fe40001000000 */
[----:B------:R-:W-:Y:S01]  /*15770*/  FMNMX.FTZ R0, R215, R0, !PT ;  /* 0x00000000d7007209 */ /* 0x000fe20007810000 */
[----:B------:R-:W3:Y:S01]  /*15780*/  SHFL.BFLY PT, R104, R2, 0x2, 0x1f ;  /* 0x0c401f0002687f89 */ /* 0x000ee200000e0000 */
[----:B------:R-:W-:Y:S02]  /*15790*/  FSEL R109, R63, -INF , P1 ;  /* 0xff8000003f6d7808 */ /* 0x000fe40000800000 */
[----:B------:R-:W-:Y:S04]  /*157a0*/  FMNMX.FTZ R0, R216, R0, !PT ;  /* 0x00000000d8007209 */ /* 0x000fe80007810000 */
[----:B------:R-:W-:Y:S01]  /*157b0*/  FMNMX.FTZ R0, R252, R0, !PT ;  /* 0x00000000fc007209 */ /* 0x000fe20007810000 */
[--C-:B-1----:R-:W-:Y:S03]  /*157c0*/  FFMA.FTZ R3, R19, c[0x0][0x2d0], -R110.reuse ;  /* 0x0000b40013037a23 */ /* 0x102fe6000001086e */
[----:B------:R-:W-:Y:S01]  /*157d0*/  FMNMX.FTZ R0, R49, R0, !PT ;  /* 0x0000000031007209 */ /* 0x000fe20007810000 */
[----:B------:R1:W-:Y:S01]  /*157e0*/  MUFU.EX2 R207, R3 ;  /* 0x0000000300cf7308 */ /* 0x0003e20000000800 */
[----:B--2---:R-:W-:Y:S02]  /*157f0*/  FMNMX.FTZ R105, R105, R12, !PT ;  /* 0x0000000c69697209 */ /* 0x004fe40007810000 */
[----:B------:R-:W-:Y:S02]  /*15800*/  FMNMX.FTZ R0, R62, R0, !PT ;  /* 0x000000003e007209 */ /* 0x000fe40007810000 */
[C---:B------:R-:W-:Y:S01]  /*15810*/  FSETP.NEU.FTZ.AND P1, PT, R105.reuse, -INF , PT ;  /* 0xff8000006900780b */ /* 0x040fe20003f3d000 */
[----:B------:R-:W-:Y:S01]  /*15820*/  FMUL.FTZ R111, R105, c[0x0][0x2d0] ;  /* 0x0000b400696f7a20 */ /* 0x000fe20000410000 */
[----:B------:R-:W-:Y:S04]  /*15830*/  FMNMX.FTZ R0, R109, R0, !PT ;  /* 0x000000006d007209 */ /* 0x000fe80007810000 */
[----:B------:R-:W-:Y:S02]  /*15840*/  FSEL R111, R111, RZ, P1 ;  /* 0x000000ff6f6f7208 */ /* 0x000fe40000800000 */
[----:B---3--:R-:W-:Y:S02]  /*15850*/  FMNMX.FTZ R104, R2, R104, !PT ;  /* 0x0000006802687209 */ /* 0x008fe40007810000 */
[----:B------:R-:W2:Y:S01]  /*15860*/  SHFL.BFLY PT, R2, R0, 0x2, 0x1f ;  /* 0x0c401f0000027f89 */ /* 0x000ea200000e0000 */
[--C-:B------:R-:W-:Y:S04]  /*15870*/  FFMA.FTZ R6, R6, c[0x0][0x2d0], -R111.reuse ;  /* 0x0000b40006067a23 */ /* 0x100fe8000001086f */
[----:B------:R-:W-:Y:S03]  /*15880*/  MUFU.EX2 R176, R6 ;  /* 0x0000000600b07308 */ /* 0x000fe60000000800 */
[----:B------:R-:W3:Y:S01]  /*15890*/  SHFL.BFLY PT, R5, R104, 0x1, 0x1f ;  /* 0x0c201f0068057f89 */ /* 0x000ee200000e0000 */
[----:B-1----:R-:W-:Y:S06]  /*158a0*/  FFMA.FTZ R3, R21, c[0x0][0x2d0], -R110 ;  /* 0x0000b40015037a23 */ /* 0x002fec000001086e */
[----:B------:R1:W4:Y:S01]  /*158b0*/  MUFU.EX2 R245, R3 ;  /* 0x0000000300f57308 */ /* 0x0003220000000800 */
[----:B--2---:R-:W-:Y:S01]  /*158c0*/  FMNMX.FTZ R0, R0, R2, !PT ;  /* 0x0000000200007209 */ /* 0x004fe20007810000 */
[--C-:B------:R-:W-:Y:S08]  /*158d0*/  FFMA.FTZ R2, R18, c[0x0][0x2d0], -R111.reuse ;  /* 0x0000b40012027a23 */ /* 0x100ff0000001086f */
[----:B------:R2:W-:Y:S01]  /*158e0*/  MUFU.EX2 R66, R2 ;  /* 0x0000000200427308 */ /* 0x0005e20000000800 */
[----:B---3--:R-:W-:Y:S01]  /*158f0*/  FMNMX.FTZ R104, R104, R5, !PT ;  /* 0x0000000568687209 */ /* 0x008fe20007810000 */
[--C-:B------:R-:W-:Y:S02]  /*15900*/  FFMA.FTZ R5, R20, c[0x0][0x2d0], -R111.reuse ;  /* 0x0000b40014057a23 */ /* 0x100fe4000001086f */
[----:B------:R-:W-:Y:S02]  /*15910*/  LDSM.16.MT88.4 R20, [R225+0x100] ;  /* 0x00010000e114783b */ /* 0x000fe40000004200 */
[----:B------:R-:W-:Y:S02]  /*15920*/  FMUL.FTZ R184, R104, c[0x0][0x2d0] ;  /* 0x0000b40068b87a20 */ /* 0x000fe40000410000 */
[----:B-1----:R-:W-:Y:S02]  /*15930*/  FFMA.FTZ R3, R15, c[0x0][0x2d0], -R111 ;  /* 0x0000b4000f037a23 */ /* 0x002fe4000001086f */
[----:B------:R-:W1:Y:S01]  /*15940*/  MUFU.EX2 R244, R5 ;  /* 0x0000000500f47308 */ /* 0x000e620000000800 */
[----:B----4-:R-:W-:Y:S09]  /*15950*/  F2FP.PACK_AB R178, R245, R207 ;  /* 0x000000cff5b2723e */ /* 0x010ff200000000ff */
[----:B------:R3:W-:Y:S01]  /*15960*/  MUFU.EX2 R217, R3 ;  /* 0x0000000300d97308 */ /* 0x0007e20000000800 */
[----:B--2---:R-:W2:Y:S01]  /*15970*/  SHFL.BFLY PT, R2, R0, 0x1, 0x1f ;  /* 0x0c201f0000027f89 */ /* 0x004ea200000e0000 */
[----:B-1----:R-:W-:Y:S02]  /*15980*/  F2FP.PACK_AB R179, R244, R66 ;  /* 0x00000042f4b3723e */ /* 0x002fe400000000ff */
[----:B---3--:R-:W-:Y:S02]  /*15990*/  FSEL R3, R106, RZ, P0 ;  /* 0x000000ff6a037208 */ /* 0x008fe40000000000 */
[----:B------:R-:W-:Y:S02]  /*159a0*/  FSETP.NEU.FTZ.AND P0, PT, R104, -INF , PT ;  /* 0xff8000006800780b */ /* 0x000fe40003f1d000 */
[----:B--2---:R-:W-:Y:S02]  /*159b0*/  FMNMX.FTZ R102, R2, R0, !PT ;  /* 0x0000000002667209 */ /* 0x004fe40007810000 */
[----:B------:R-:W-:Y:S02]  /*159c0*/  FSEL R184, R184, RZ, P0 ;  /* 0x000000ffb8b87208 */ /* 0x000fe40000000000 */
[----:B------:R-:W-:Y:S01]  /*159d0*/  FSEL R2, R105, RZ, P1 ;  /* 0x000000ff69027208 */ /* 0x000fe20000800000 */
[C---:B------:R-:W-:Y:S01]  /*159e0*/  FMUL.FTZ R185, R102.reuse, c[0x0][0x2d0] ;  /* 0x0000b40066b97a20 */ /* 0x040fe20000410000 */
[----:B------:R-:W-:Y:S01]  /*159f0*/  FSETP.NEU.FTZ.AND P1, PT, R102, -INF , PT ;  /* 0xff8000006600780b */ /* 0x000fe20003f3d000 */
[--C-:B------:R-:W-:Y:S02]  /*15a00*/  FFMA.FTZ R0, R14, c[0x0][0x2d0], -R184.reuse ;  /* 0x0000b4000e007a23 */ /* 0x100fe400000108b8 */
[--C-:B------:R-:W-:Y:S01]  /*15a10*/  FFMA.FTZ R4, R4, c[0x0][0x2d0], -R184.reuse ;  /* 0x0000b40004047a23 */ /* 0x100fe200000108b8 */
[----:B------:R-:W-:Y:S01]  /*15a20*/  FSEL R185, R185, RZ, P1 ;  /* 0x000000ffb9b97208 */ /* 0x000fe20000800000 */
[----:B------:R1:W-:Y:S01]  /*15a30*/  MUFU.EX2 R242, R0 ;  /* 0x0000000000f27308 */ /* 0x0003e20000000800 */
[----:B------:R-:W-:Y:S03]  /*15a40*/  FFMA.FTZ R8, R8, c[0x0][0x2d0], -R184 ;  /* 0x0000b40008087a23 */ /* 0x000fe600000108b8 */
[--C-:B------:R-:W-:Y:S02]  /*15a50*/  FFMA.FTZ R7, R7, c[0x0][0x2d0], -R185.reuse ;  /* 0x0000b40007077a23 */ /* 0x100fe400000108b9 */
[--C-:B------:R-:W-:Y:S02]  /*15a60*/  FFMA.FTZ R11, R11, c[0x0][0x2d0], -R185.reuse ;  /* 0x0000b4000b0b7a23 */ /* 0x100fe400000108b9 */
[--C-:B------:R-:W-:Y:S02]  /*15a70*/  FFMA.FTZ R10, R10, c[0x0][0x2d0], -R185.reuse ;  /* 0x0000b4000a0a7a23 */ /* 0x100fe400000108b9 */
[----:B------:R2:W-:Y:S01]  /*15a80*/  MUFU.EX2 R211, R4 ;  /* 0x0000000400d37308 */ /* 0x0005e20000000800 */
[----:B------:R-:W-:Y:S09]  /*15a90*/  FFMA.FTZ R9, R9, c[0x0][0x2d0], -R185 ;  /* 0x0000b40009097a23 */ /* 0x000ff200000108b9 */
[----:B------:R-:W-:Y:S01]  /*15aa0*/  MUFU.EX2 R220, R7 ;  /* 0x0000000700dc7308 */ /* 0x000fe20000000800 */
[----:B-1----:R-:W-:Y:S04]  /*15ab0*/  FADD.FTZ R0, -R3, R100 ;  /* 0x0000006403007221 */ /* 0x002fe80000010100 */
[----:B------:R-:W-:Y:S05]  /*15ac0*/  FMUL.FTZ R0, R0, c[0x0][0x2d0] ;  /* 0x0000b40000007a20 */ /* 0x000fea0000410000 */
[----:B------:R-:W1:Y:S01]  /*15ad0*/  MUFU.EX2 R65, R8 ;  /* 0x0000000800417308 */ /* 0x000e620000000800 */
[----:B--2---:R-:W-:Y:S09]  /*15ae0*/  FFMA.FTZ R4, R17, c[0x0][0x2d0], -R184 ;  /* 0x0000b40011047a23 */ /* 0x004ff200000108b8 */
[----:B------:R2:W3:Y:S10]  /*15af0*/  MUFU.EX2 R101, R0 ;  /* 0x0000000000657308 */ /* 0x0004f40000000800 */
[----:B------:R-:W4:Y:S01]  /*15b00*/  MUFU.EX2 R223, R4 ;  /* 0x0000000400df7308 */ /* 0x000f220000000800 */
[----:B-1----:R-:W-:Y:S09]  /*15b10*/  F2FP.PACK_AB R182, R242, R65 ;  /* 0x00000041f2b6723e */ /* 0x002ff200000000ff */
[----:B------:R-:W1:Y:S01]  /*15b20*/  MUFU.EX2 R51, R11 ;  /* 0x0000000b00337308 */ /* 0x000e620000000800 */
[----:B--2---:R-:W-:Y:S01]  /*15b30*/  FADD.FTZ R0, -R2, R103 ;  /* 0x0000006702007221 */ /* 0x004fe20000010100 */
[----:B------:R-:W-:Y:S01]  /*15b40*/  FSEL R2, R104, RZ, P0 ;  /* 0x000000ff68027208 */ /* 0x000fe20000000000 */
[----:B---3--:R-:W-:Y:S01]  /*15b50*/  FMUL.FTZ R5, R101, R113 ;  /* 0x0000007165057220 */ /* 0x008fe20000410000 */
[----:B------:R-:W-:Y:S01]  /*15b60*/  ISETP.GT.AND P0, PT, R243, UR7, PT ;  /* 0x00000007f3007c0c */ /* 0x000fe2000bf04270 */
[----:B------:R-:W-:Y:S05]  /*15b70*/  FMUL.FTZ R0, R0, c[0x0][0x2d0] ;  /* 0x0000b40000007a20 */ /* 0x000fea0000410000 */
[----:B------:R-:W-:Y:S01]  /*15b80*/  MUFU.EX2 R246, R10 ;  /* 0x0000000a00f67308 */ /* 0x000fe20000000800 */
[C---:B------:R-:W-:Y:S02]  /*15b90*/  FMUL.FTZ R16, R101.reuse, R124 ;  /* 0x0000007c65107220 */ /* 0x040fe40000410000 */
[----:B------:R-:W-:Y:S01]  /*15ba0*/  FMUL.FTZ R17, R101, R125 ;  /* 0x0000007d65117220 */ /* 0x000fe20000410000 */
[----:B----4-:R-:W-:Y:S01]  /*15bb0*/  F2FP.PACK_AB R180, R223, R211 ;  /* 0x000000d3dfb4723e */ /* 0x010fe200000000ff */
[C---:B------:R-:W-:Y:S02]  /*15bc0*/  FMUL.FTZ R4, R101.reuse, R112 ;  /* 0x0000007065047220 */ /* 0x040fe40000410000 */
[C---:B------:R-:W-:Y:S01]  /*15bd0*/  FMUL.FTZ R32, R101.reuse, R140 ;  /* 0x0000008c65207220 */ /* 0x040fe20000410000 */
[----:B------:R-:W-:Y:S01]  /*15be0*/  MOV R140, R65 ;  /* 0x00000041008c7202 */ /* 0x000fe20000000f00 */
[----:B------:R-:W-:Y:S01]  /*15bf0*/  FMUL.FTZ R33, R101, R141 ;  /* 0x0000008d65217220 */ /* 0x000fe20000410000 */
[----:B------:R2:W3:Y:S01]  /*15c00*/  MUFU.EX2 R100, R0 ;  /* 0x0000000000647308 */ /* 0x0004e20000000800 */
[----:B------:R-:W-:Y:S02]  /*15c10*/  FFMA.FTZ R103, R205, c[0x0][0x2d0], -R110 ;  /* 0x0000b400cd677a23 */ /* 0x000fe4000001086e */
[----:B------:R-:W-:Y:S01]  /*15c20*/  FMUL.FTZ R65, R101, R173 ;  /* 0x000000ad65417220 */ /* 0x000fe20000410000 */
[----:B-1----:R-:W-:Y:S01]  /*15c30*/  F2FP.PACK_AB R181, R51, R220 ;  /* 0x000000dc33b5723e */ /* 0x002fe200000000ff */
[----:B------:R-:W-:Y:S02]  /*15c40*/  IMAD.MOV.U32 R141, RZ, RZ, R66 ;  /* 0x000000ffff8d7224 */ /* 0x000fe400078e0042 */
[C---:B------:R-:W-:Y:S02]  /*15c50*/  FMUL.FTZ R68, R101.reuse, R68 ;  /* 0x0000004465447220 */ /* 0x040fe40000410000 */
[C---:B------:R-:W-:Y:S01]  /*15c60*/  FMUL.FTZ R69, R101.reuse, R69 ;  /* 0x0000004565457220 */ /* 0x040fe20000410000 */
[----:B------:R-:W1:Y:S01]  /*15c70*/  MUFU.EX2 R241, R9 ;  /* 0x0000000900f17308 */ /* 0x000e620000000800 */
[C---:B------:R-:W-:Y:S02]  /*15c80*/  FMUL.FTZ R80, R101.reuse, R80 ;  /* 0x0000005065507220 */ /* 0x040fe40000410000 */
[C---:B------:R-:W-:Y:S02]  /*15c90*/  FMUL.FTZ R81, R101.reuse, R81 ;  /* 0x0000005165517220 */ /* 0x040fe40000410000 */
[C---:B------:R-:W-:Y:S02]  /*15ca0*/  FMUL.FTZ R84, R101.reuse, R84 ;  /* 0x0000005465547220 */ /* 0x040fe40000410000 */
[C---:B------:R-:W-:Y:S02]  /*15cb0*/  FMUL.FTZ R85, R101.reuse, R85 ;  /* 0x0000005565557220 */ /* 0x040fe40000410000 */
[C---:B------:R-:W-:Y:S02]  /*15cc0*/  FMUL.FTZ R96, R101.reuse, R96 ;  /* 0x0000006065607220 */ /* 0x040fe40000410000 */
[----:B------:R-:W-:Y:S02]  /*15cd0*/  FMUL.FTZ R97, R101, R97 ;  /* 0x0000006165617220 */ /* 0x000fe40000410000 */
[----:B--2---:R-:W-:Y:S01]  /*15ce0*/  FADD.FTZ R0, -R2, R107 ;  /* 0x0000006b02007221 */ /* 0x004fe20000010100 */
[----:B------:R-:W-:Y:S01]  /*15cf0*/  FSEL R2, R102, RZ, P1 ;  /* 0x000000ff66027208 */ /* 0x000fe20000800000 */
[----:B---3--:R-:W-:Y:S02]  /*15d00*/  FMUL.FTZ R6, R100, R114 ;  /* 0x0000007264067220 */ /* 0x008fe40000410000 */
[----:B------:R-:W-:Y:S02]  /*15d10*/  FMUL.FTZ R0, R0, c[0x0][0x2d0] ;  /* 0x0000b40000007a20 */ /* 0x000fe40000410000 */
[C---:B------:R-:W-:Y:S02]  /*15d20*/  FMUL.FTZ R7, R100.reuse, R115 ;  /* 0x0000007364077220 */ /* 0x040fe40000410000 */
[----:B------:R2:W3:Y:S01]  /*15d30*/  MUFU.EX2 R3, R0 ;  /* 0x0000000000037308 */ /* 0x0004e20000000800 */
[C---:B------:R-:W-:Y:S01]  /*15d40*/  FMUL.FTZ R18, R100.reuse, R126 ;  /* 0x0000007e64127220 */ /* 0x040fe20000410000 */
[----:B-1----:R-:W-:Y:S01]  /*15d50*/  F2FP.PACK_AB R183, R241, R246 ;  /* 0x000000f6f1b7723e */ /* 0x002fe200000000ff */
[C---:B------:R-:W-:Y:S01]  /*15d60*/  FMUL.FTZ R19, R100.reuse, R127 ;  /* 0x0000007f64137220 */ /* 0x040fe20000410000 */
[----:B------:R-:W1:Y:S01]  /*15d70*/  LDSM.16.MT88.4 R112, [R226+0x1100] ;  /* 0x00110000e270783b */ /* 0x000e620000004200 */
[C---:B------:R-:W-:Y:S02]  /*15d80*/  FMUL.FTZ R34, R100.reuse, R142 ;  /* 0x0000008e64227220 */ /* 0x040fe40000410000 */
[C---:B------:R-:W-:Y:S02]  /*15d90*/  FMUL.FTZ R35, R100.reuse, R143 ;  /* 0x0000008f64237220 */ /* 0x040fe40000410000 */
[----:B------:R-:W-:Y:S02]  /*15da0*/  IMAD.MOV.U32 R107, RZ, RZ, R208 ;  /* 0x000000ffff6b7224 */ /* 0x000fe400078e00d0 */
[----:B------:R-:W-:Y:S01]  /*15db0*/  IMAD.MOV.U32 R142, RZ, RZ, R207 ;  /* 0x000000ffff8e7224 */ /* 0x000fe200078e00cf */
[----:B------:R-:W-:Y:S01]  /*15dc0*/  LDSM.16.MT88.4 R124, [R226+0x500] ;  /* 0x00050000e27c783b */ /* 0x000fe20000004200 */
[----:B------:R-:W-:Y:S02]  /*15dd0*/  IMAD.MOV.U32 R143, RZ, RZ, R51 ;  /* 0x000000ffff8f7224 */ /* 0x000fe400078e0033 */
[C---:B------:R-:W-:Y:S02]  /*15de0*/  FMUL.FTZ R51, R100.reuse, R159 ;  /* 0x0000009f64337220 */ /* 0x040fe40000410000 */
[----:B------:R-:W-:Y:S02]  /*15df0*/  IMAD.MOV.U32 R159, RZ, RZ, R64 ;  /* 0x000000ffff9f7224 */ /* 0x000fe400078e0040 */
[----:B------:R-:W-:Y:S02]  /*15e00*/  FMUL.FTZ R64, R101, R172 ;  /* 0x000000ac65407220 */ /* 0x000fe40000410000 */
[C---:B------:R-:W-:Y:S02]  /*15e10*/  FMUL.FTZ R66, R100.reuse, R174 ;  /* 0x000000ae64427220 */ /* 0x040fe40000410000 */
[----:B------:R-:W-:Y:S02]  /*15e20*/  FMUL.FTZ R70, R100, R70 ;  /* 0x0000004664467220 */ /* 0x000fe40000410000 */
[----:B--2---:R-:W-:Y:S01]  /*15e30*/  FADD.FTZ R0, -R2, R108 ;  /* 0x0000006c02007221 */ /* 0x004fe20000010100 */
[----:B------:R-:W-:Y:S01]  /*15e40*/  MOV R108, R176 ;  /* 0x000000b0006c7202 */ /* 0x000fe20000000f00 */
[--C-:B------:R-:W-:Y:S01]  /*15e50*/  FFMA.FTZ R2, R40, c[0x0][0x2d0], -R110.reuse ;  /* 0x0000b40028027a23 */ /* 0x100fe2000001086e */
[----:B------:R-:W-:Y:S01]  /*15e60*/  F2FP.PACK_AB R176, R218, R247 ;  /* 0x000000f7dab0723e */ /* 0x000fe200000000ff */
[----:B------:R-:W-:Y:S01]  /*15e70*/  FMUL.FTZ R0, R0, c[0x0][0x2d0] ;  /* 0x0000b40000007a20 */ /* 0x000fe20000410000 */
[----:B------:R-:W-:Y:S01]  /*15e80*/  F2FP.PACK_AB R177, R217, R108 ;  /* 0x0000006cd9b1723e */ /* 0x000fe200000000ff */
[----:B------:R2:W-:Y:S01]  /*15e90*/  MUFU.EX2 R251, R2 ;  /* 0x0000000200fb7308 */ /* 0x0005e20000000800 */
[C---:B---3--:R-:W-:Y:S02]  /*15ea0*/  FMUL.FTZ R8, R3.reuse, R116 ;  /* 0x0000007403087220 */ /* 0x048fe40000410000 */
[C---:B------:R-:W-:Y:S02]  /*15eb0*/  FMUL.FTZ R9, R3.reuse, R117 ;  /* 0x0000007503097220 */ /* 0x040fe40000410000 */
[C---:B------:R-:W-:Y:S01]  /*15ec0*/  FMUL.FTZ R12, R3.reuse, R120 ;  /* 0x00000078030c7220 */ /* 0x040fe20000410000 */
[-C--:B------:R-:W-:Y:S01]  /*15ed0*/  HMMA.16816.F32 R4, R176, R20.reuse, R4 ;  /* 0x00000014b004723c */ /* 0x080fe20000001804 */
[C---:B------:R-:W-:Y:S02]  /*15ee0*/  FMUL.FTZ R13, R3.reuse, R121 ;  /* 0x00000079030d7220 */ /* 0x040fe40000410000 */
[C---:B------:R-:W-:Y:S01]  /*15ef0*/  FMUL.FTZ R28, R3.reuse, R136 ;  /* 0x00000088031c7220 */ /* 0x040fe20000410000 */
[----:B------:R-:W3:Y:S01]  /*15f00*/  MUFU.EX2 R0, R0 ;  /* 0x0000000000007308 */ /* 0x000ee20000000800 */
[----:B------:R-:W-:Y:S01]  /*15f10*/  MOV R136, R247 ;  /* 0x000000f700887202 */ /* 0x000fe20000000f00 */
[C---:B------:R-:W-:Y:S01]  /*15f20*/  FMUL.FTZ R24, R3.reuse, R132 ;  /* 0x0000008403187220 */ /* 0x040fe20000410000 */
[----:B------:R-:W-:Y:S01]  /*15f30*/  MOV R132, R214 ;  /* 0x000000d600847202 */ /* 0x000fe20000000f00 */
[C---:B------:R-:W-:Y:S04]  /*15f40*/  FMUL.FTZ R25, R3.reuse, R133 ;  /* 0x0000008503197220 */ /* 0x040fe80000410000 */
[C---:B------:R-:W-:Y:S02]  /*15f50*/  FMUL.FTZ R29, R3.reuse, R137 ;  /* 0x00000089031d7220 */ /* 0x040fe40000410000 */
[----:B------:R-:W-:Y:S02]  /*15f60*/  FMUL.FTZ R40, R3, R148 ;  /* 0x0000009403287220 */ /* 0x000fe40000410000 */
[----:B------:R-:W-:Y:S02]  /*15f70*/  IMAD.MOV.U32 R148, RZ, RZ, R241 ;  /* 0x000000ffff947224 */ /* 0x000fe400078e00f1 */
[----:B--2---:R-:W-:Y:S02]  /*15f80*/  FFMA.FTZ R2, R41, c[0x0][0x2d0], -R110 ;  /* 0x0000b40029027a23 */ /* 0x004fe4000001086e */
[----:B------:R-:W-:Y:S02]  /*15f90*/  IMAD.MOV.U32 R137, RZ, RZ, R211 ;  /* 0x000000ffff897224 */ /* 0x000fe400078e00d3 */
[----:B------:R2:W4:Y:S01]  /*15fa0*/  MUFU.EX2 R250, R2 ;  /* 0x0000000200fa7308 */ /* 0x0005220000000800 */
[----:B------:R-:W-:Y:S01]  /*15fb0*/  FMUL.FTZ R41, R3, R149 ;  /* 0x0000009503297220 */ /* 0x000fe20000410000 */
[----:B------:R-:W-:Y:S01]  /*15fc0*/  MOV R149, R62 ;  /* 0x0000003e00957202 */ /* 0x000fe20000000f00 */
[----:B------:R-:W-:Y:S02]  /*15fd0*/  IMAD.MOV.U32 R133, RZ, RZ, R49 ;  /* 0x000000ffff857224 */ /* 0x000fe400078e0031 */
[C---:B------:R-:W-:Y:S01]  /*15fe0*/  FMUL.FTZ R49, R101.reuse, R157 ;  /* 0x0000009d65317220 */ /* 0x040fe20000410000 */
[----:B------:R-:W-:Y:S01]  /*15ff0*/  MOV R157, R210 ;  /* 0x000000d2009d7202 */ /* 0x000fe20000000f00 */
[C---:B---3--:R-:W-:Y:S02]  /*16000*/  FMUL.FTZ R10, R0.reuse, R118 ;  /* 0x00000076000a7220 */ /* 0x048fe40000410000 */
[C---:B------:R-:W-:Y:S01]  /*16010*/  FMUL.FTZ R11, R0.reuse, R119 ;  /* 0x00000077000b7220 */ /* 0x040fe20000410000 */
[----:B------:R-:W-:Y:S01]  /*16020*/  MUFU.EX2 R210, R103 ;  /* 0x0000006700d27308 */ /* 0x000fe20000000800 */
[----:B------:R-:W3:Y:S01]  /*16030*/  LDSM.16.MT88.4 R116, [R225+0x2100] ;  /* 0x00210000e174783b */ /* 0x000ee20000004200 */
[C---:B------:R-:W-:Y:S02]  /*16040*/  FMUL.FTZ R14, R0.reuse, R122 ;  /* 0x0000007a000e7220 */ /* 0x040fe40000410000 */
[C---:B------:R-:W-:Y:S02]  /*16050*/  FMUL.FTZ R15, R0.reuse, R123 ;  /* 0x0000007b000f7220 */ /* 0x040fe40000410000 */
[C---:B------:R-:W-:Y:S01]  /*16060*/  HMMA.16816.F32 R8, R180.reuse, R20, R8 ;  /* 0x00000014b408723c */ /* 0x040fe20000001808 */
[C---:B------:R-:W-:Y:S02]  /*16070*/  FMUL.FTZ R26, R0.reuse, R134 ;  /* 0x00000086001a7220 */ /* 0x040fe40000410000 */
[----:B------:R-:W-:Y:S02]  /*16080*/  IMAD.MOV.U32 R134, RZ, RZ, R217 ;  /* 0x000000ffff867224 */ /* 0x000fe400078e00d9 */
[----:B------:R-:W-:Y:S02]  /*16090*/  FMUL.FTZ R27, R0, R135 ;  /* 0x00000087001b7220 */ /* 0x000fe40000410000 */
[----:B------:R-:W-:Y:S01]  /*160a0*/  FMUL.FTZ R20, R101, R128 ;  /* 0x0000008065147220 */ /* 0x000fe20000410000 */
[-C--:B------:R-:W-:Y:S01]  /*160b0*/  HMMA.16816.F32 R12, R180, R22.reuse, R12 ;  /* 0x00000016b40c723c */ /* 0x080fe2000000180c */
[--C-:B--2---:R-:W-:Y:S03]  /*160c0*/  FFMA.FTZ R2, R44, c[0x0][0x2d0], -R111.reuse ;  /* 0x0000b4002c027a23 */ /* 0x104fe6000001086f */
[----:B------:R-:W-:Y:S01]  /*160d0*/  FMUL.FTZ R44, R3, R152 ;  /* 0x00000098032c7220 */ /* 0x000fe20000410000 */
[----:B------:R2:W-:Y:S01]  /*160e0*/  MUFU.EX2 R249, R2 ;  /* 0x0000000200f97308 */ /* 0x0005e20000000800 */
[----:B------:R-:W-:Y:S02]  /*160f0*/  IMAD.MOV.U32 R152, RZ, RZ, R248 ;  /* 0x000000ffff987224 */ /* 0x000fe400078e00f8 */
[C---:B------:R-:W-:Y:S01]  /*16100*/  HMMA.16816.F32 R16, R176.reuse, R22, R16 ;  /* 0x00000016b010723c */ /* 0x040fe20000001810 */
[----:B------:R-:W-:Y:S03]  /*16110*/  FMUL.FTZ R21, R101, R129 ;  /* 0x0000008165157220 */ /* 0x000fe60000410000 */
[C---:B------:R-:W-:Y:S02]  /*16120*/  FMUL.FTZ R30, R0.reuse, R138 ;  /* 0x0000008a001e7220 */ /* 0x040fe40000410000 */
[----:B------:R-:W-:Y:S01]  /*16130*/  FMUL.FTZ R31, R0, R139 ;  /* 0x0000008b001f7220 */ /* 0x000fe20000410000 */
[----:B------:R-:W-:Y:S01]  /*16140*/  MOV R139, R220 ;  /* 0x000000dc008b7202 */ /* 0x000fe20000000f00 */
[C---:B------:R-:W-:Y:S04]  /*16150*/  FMUL.FTZ R22, R100.reuse, R130 ;  /* 0x0000008264167220 */ /* 0x040fe80000410000 */
[----:B------:R-:W-:Y:S02]  /*16160*/  FMUL.FTZ R23, R100, R131 ;  /* 0x0000008364177220 */ /* 0x000fe40000410000 */
[----:B------:R-:W-:Y:S01]  /*16170*/  LDSM.16.MT88.4 R128, [R225+0x1500] ;  /* 0x00150000e180783b */ /* 0x000fe20000004200 */
[----:B------:R-:W-:Y:S02]  /*16180*/  IMAD.MOV.U32 R135, RZ, RZ, R218 ;  /* 0x000000ffff877224 */ /* 0x000fe400078e00da */
[C---:B------:R-:W-:Y:S02]  /*16190*/  FMUL.FTZ R42, R0.reuse, R150 ;  /* 0x00000096002a7220 */ /* 0x040fe40000410000 */
[-C--:B------:R-:W-:Y:S01]  /*161a0*/  HMMA.16816.F32 R20, R176, R36.reuse, R20 ;  /* 0x00000024b014723c */ /* 0x080fe20000001814 */
[C---:B------:R-:W-:Y:S01]  /*161b0*/  FMUL.FTZ R46, R0.reuse, R154 ;  /* 0x0000009a002e7220 */ /* 0x040fe20000410000 */
[----:B------:R-:W-:Y:S01]  /*161c0*/  MOV R154, R212 ;  /* 0x000000d4009a7202 */ /* 0x000fe20000000f00 */
[----:B--2---:R-:W-:Y:S02]  /*161d0*/  FFMA.FTZ R2, R45, c[0x0][0x2d0], -R111 ;  /* 0x0000b4002d027a23 */ /* 0x004fe4000001086f */
[C---:B------:R-:W-:Y:S02]  /*161e0*/  FMUL.FTZ R43, R0.reuse, R151 ;  /* 0x00000097002b7220 */ /* 0x040fe40000410000 */
[----:B------:R2:W1:Y:S01]  /*161f0*/  MUFU.EX2 R248, R2 ;  /* 0x0000000200f87308 */ /* 0x0004620000000800 */
[C---:B------:R-:W-:Y:S01]  /*16200*/  HMMA.16816.F32 R24, R180.reuse, R36, R24 ;  /* 0x00000024b418723c */ /* 0x040fe20000001818 */
[----:B------:R-:W-:Y:S03]  /*16210*/  FMUL.FTZ R47, R0, R155 ;  /* 0x0000009b002f7220 */ /* 0x000fe60000410000 */
[----:B------:R-:W-:Y:S01]  /*16220*/  FMUL.FTZ R45, R3, R153 ;  /* 0x00000099032d7220 */ /* 0x000fe20000410000 */
[----:B------:R-:W-:Y:S01]  /*16230*/  MOV R153, R48 ;  /* 0x0000003000997202 */ /* 0x000fe20000000f00 */
[C---:B------:R-:W-:Y:S01]  /*16240*/  FMUL.FTZ R48, R101.reuse, R156 ;  /* 0x0000009c65307220 */ /* 0x040fe20000410000 */
[----:B------:R-:W-:Y:S01]  /*16250*/  MOV R155, R209 ;  /* 0x000000d1009b7202 */ /* 0x000fe20000000f00 */
[-C--:B------:R-:W-:Y:S01]  /*16260*/  HMMA.16816.F32 R28, R180, R38.reuse, R28 ;  /* 0x00000026b41c723c */ /* 0x080fe2000000181c */
[C---:B------:R-:W-:Y:S03]  /*16270*/  FMUL.FTZ R36, R101.reuse, R144 ;  /* 0x0000009065247220 */ /* 0x040fe60000410000 */
[----:B------:R-:W-:Y:S02]  /*16280*/  IMAD.MOV.U32 R144, RZ, RZ, R246 ;  /* 0x000000ffff907224 */ /* 0x000fe400078e00f6 */
[----:B------:R-:W-:Y:S02]  /*16290*/  FMUL.FTZ R37, R101, R145 ;  /* 0x0000009165257220 */ /* 0x000fe40000410000 */
[C---:B------:R-:W-:Y:S01]  /*162a0*/  HMMA.16816.F32 R32, R176.reuse, R38, R32 ;  /* 0x00000026b020723c */ /* 0x040fe20000001820 */
[----:B------:R-:W-:Y:S03]  /*162b0*/  IMAD.MOV.U32 R145, RZ, RZ, R245 ;  /* 0x000000ffff917224 */ /* 0x000fe600078e00f5 */
[----:B------:R-:W-:Y:S02]  /*162c0*/  IMAD.MOV.U32 R138, RZ, RZ, R223 ;  /* 0x000000ffff8a7224 */ /* 0x000fe400078e00df */
[----:B------:R-:W-:Y:S02]  /*162d0*/  IMAD.MOV.U32 R150, RZ, RZ, R222 ;  /* 0x000000ffff967224 */ /* 0x000fe400078e00de */
[----:B--2---:R-:W-:Y:S04]  /*162e0*/  FFMA.FTZ R2, R56, c[0x0][0x2d0], -R110 ;  /* 0x0000b40038027a23 */ /* 0x004fe8000001086e */
[----:B------:R2:W-:Y:S01]  /*162f0*/  MUFU.EX2 R247, R2 ;  /* 0x0000000200f77308 */ /* 0x0005e20000000800 */
[C---:B------:R-:W-:Y:S01]  /*16300*/  FMUL.FTZ R38, R100.reuse, R146 ;  /* 0x0000009264267220 */ /* 0x040fe20000410000 */
[----:B------:R-:W-:Y:S01]  /*16310*/  MOV R146, R244 ;  /* 0x000000f400927202 */ /* 0x000fe20000000f00 */
[C---:B------:R-:W-:Y:S02]  /*16320*/  FMUL.FTZ R39, R100.reuse, R147 ;  /* 0x0000009364277220 */ /* 0x040fe40000410000 */
[----:B------:R-:W-:Y:S02]  /*16330*/  IMAD.MOV.U32 R147, RZ, RZ, R242 ;  /* 0x000000ffff937224 */ /* 0x000fe400078e00f2 */
[----:B------:R-:W-:Y:S02]  /*16340*/  IMAD.MOV.U32 R151, RZ, RZ, R213 ;  /* 0x000000ffff977224 */ /* 0x000fe400078e00d5 */
[----:B------:R-:W-:Y:S01]  /*16350*/  IMAD.MOV.U32 R156, RZ, RZ, R50 ;  /* 0x000000ffff9c7224 */ /* 0x000fe200078e0032 */
[-C--:B------:R-:W-:Y:S01]  /*16360*/  HMMA.16816.F32 R36, R176, R52.reuse, R36 ;  /* 0x00000034b024723c */ /* 0x080fe20000001824 */
[C---:B------:R-:W-:Y:S01]  /*16370*/  FMUL.FTZ R50, R100.reuse, R158 ;  /* 0x0000009e64327220 */ /* 0x040fe20000410000 */
[----:B------:R-:W-:Y:S01]  /*16380*/  MOV R158, R67 ;  /* 0x00000043009e7202 */ /* 0x000fe20000000f00 */
[----:B------:R-:W-:Y:S02]  /*16390*/  FMUL.FTZ R67, R100, R175 ;  /* 0x000000af64437220 */ /* 0x000fe40000410000 */
[----:B------:R-:W-:Y:S01]  /*163a0*/  LDSM.16.MT88.4 R172, [R226+0x1d00] ;  /* 0x001d0000e2ac783b */ /* 0x000fe20000004200 */
[----:B------:R-:W-:Y:S02]  /*163b0*/  FMUL.FTZ R56, R3, R164 ;  /* 0x000000a403387220 */ /* 0x000fe40000410000 */
[C---:B------:R-:W-:Y:S01]  /*163c0*/  HMMA.16816.F32 R40, R180.reuse, R52, R40 ;  /* 0x00000034b428723c */ /* 0x040fe20000001828 */
[C---:B------:R-:W-:Y:S03]  /*163d0*/  FMUL.FTZ R58, R0.reuse, R166 ;  /* 0x000000a6003a7220 */ /* 0x040fe60000410000 */
[C---:B------:R-:W-:Y:S02]  /*163e0*/  FMUL.FTZ R59, R0.reuse, R167 ;  /* 0x000000a7003b7220 */ /* 0x040fe40000410000 */
[----:B--2---:R-:W-:Y:S02]  /*163f0*/  FFMA.FTZ R2, R57, c[0x0][0x2d0], -R110 ;  /* 0x0000b40039027a23 */ /* 0x004fe4000001086e */
[-C--:B------:R-:W-:Y:S01]  /*16400*/  HMMA.16816.F32 R44, R180, R54.reuse, R44 ;  /* 0x00000036b42c723c */ /* 0x080fe2000000182c */
[C---:B------:R-:W-:Y:S01]  /*16410*/  FMUL.FTZ R52, R101.reuse, R160 ;  /* 0x000000a065347220 */ /* 0x040fe20000410000 */
[----:B------:R2:W1:Y:S02]  /*16420*/  MUFU.EX2 R246, R2 ;  /* 0x0000000200f67308 */ /* 0x0004640000000800 */
[----:B------:R-:W-:Y:S02]  /*16430*/  FMUL.FTZ R53, R101, R161 ;  /* 0x000000a165357220 */ /* 0x000fe40000410000 */
[----:B------:R-:W-:Y:S02]  /*16440*/  FMUL.FTZ R57, R3, R165 ;  /* 0x000000a503397220 */ /* 0x000fe40000410000 */
[C---:B------:R-:W-:Y:S01]  /*16450*/  HMMA.16816.F32 R48, R176.reuse, R54, R48 ;  /* 0x00000036b030723c */ /* 0x040fe20000001830 */
[C---:B------:R-:W-:Y:S03]  /*16460*/  FMUL.FTZ R62, R0.reuse, R170 ;  /* 0x000000aa003e7220 */ /* 0x040fe60000410000 */
[----:B------:R-:W-:Y:S02]  /*16470*/  FMUL.FTZ R63, R0, R171 ;  /* 0x000000ab003f7220 */ /* 0x000fe40000410000 */
[--C-:B------:R-:W-:Y:S02]  /*16480*/  FFMA.FTZ R103, R201, c[0x0][0x2d0], -R184.reuse ;  /* 0x0000b400c9677a23 */ /* 0x100fe400000108b8 */
[C---:B------:R-:W-:Y:S04]  /*16490*/  FMUL.FTZ R54, R100.reuse, R162 ;  /* 0x000000a264367220 */ /* 0x040fe80000410000 */
[C---:B------:R-:W-:Y:S02]  /*164a0*/  FMUL.FTZ R55, R100.reuse, R163 ;  /* 0x000000a364377220 */ /* 0x040fe40000410000 */
[----:B------:R-:W-:Y:S02]  /*164b0*/  FMUL.FTZ R71, R100, R71 ;  /* 0x0000004764477220 */ /* 0x000fe40000410000 */
[C---:B------:R-:W-:Y:S02]  /*164c0*/  FMUL.FTZ R72, R3.reuse, R72 ;  /* 0x0000004803487220 */ /* 0x040fe40000410000 */
[--C-:B--2---:R-:W-:Y:S01]  /*164d0*/  FFMA.FTZ R2, R60, c[0x0][0x2d0], -R111.reuse ;  /* 0x0000b4003c027a23 */ /* 0x104fe2000001086f */
[-C--:B-1----:R-:W-:Y:S01]  /*164e0*/  HMMA.16816.F32 R52, R176, R112.reuse, R52 ;  /* 0x00000070b034723c */ /* 0x082fe20000001834 */
[C---:B------:R-:W-:Y:S02]  /*164f0*/  FMUL.FTZ R60, R3.reuse, R168 ;  /* 0x000000a8033c7220 */ /* 0x040fe40000410000 */
[----:B------:R1:W-:Y:S01]  /*16500*/  MUFU.EX2 R245, R2 ;  /* 0x0000000200f57308 */ /* 0x0003e20000000800 */
[C---:B------:R-:W-:Y:S02]  /*16510*/  FMUL.FTZ R73, R3.reuse, R73 ;  /* 0x0000004903497220 */ /* 0x040fe40000410000 */
[C---:B------:R-:W-:Y:S02]  /*16520*/  FMUL.FTZ R74, R0.reuse, R74 ;  /* 0x0000004a004a7220 */ /* 0x040fe40000410000 */
[C---:B------:R-:W-:Y:S01]  /*16530*/  HMMA.16816.F32 R56, R180.reuse, R112, R56 ;  /* 0x00000070b438723c */ /* 0x040fe20000001838 */
[C---:B------:R-:W-:Y:S03]  /*16540*/  FMUL.FTZ R75, R0.reuse, R75 ;  /* 0x0000004b004b7220 */ /* 0x040fe60000410000 */
[C---:B------:R-:W-:Y:S02]  /*16550*/  FMUL.FTZ R76, R3.reuse, R76 ;  /* 0x0000004c034c7220 */ /* 0x040fe40000410000 */
[----:B------:R-:W-:Y:S02]  /*16560*/  FMUL.FTZ R77, R3, R77 ;  /* 0x0000004d034d7220 */ /* 0x000fe40000410000 */
[C---:B------:R-:W-:Y:S04]  /*16570*/  FMUL.FTZ R78, R0.reuse, R78 ;  /* 0x0000004e004e7220 */ /* 0x040fe80000410000 */
[----:B------:R-:W-:Y:S02]  /*16580*/  FMUL.FTZ R79, R0, R79 ;  /* 0x0000004f004f7220 */ /* 0x000fe40000410000 */
[C---:B------:R-:W-:Y:S02]  /*16590*/  FMUL.FTZ R82, R100.reuse, R82 ;  /* 0x0000005264527220 */ /* 0x040fe40000410000 */
[C---:B------:R-:W-:Y:S02]  /*165a0*/  FMUL.FTZ R83, R100.reuse, R83 ;  /* 0x0000005364537220 */ /* 0x040fe40000410000 */
[----:B------:R-:W-:Y:S02]  /*165b0*/  FMUL.FTZ R86, R100, R86 ;  /* 0x0000005664567220 */ /* 0x000fe40000410000 */
[----:B-1----:R-:W-:Y:S02]  /*165c0*/  FFMA.FTZ R2, R61, c[0x0][0x2d0], -R111 ;  /* 0x0000b4003d027a23 */ /* 0x002fe4000001086f */
[C---:B------:R-:W-:Y:S02]  /*165d0*/  FMUL.FTZ R61, R3.reuse, R169 ;  /* 0x000000a9033d7220 */ /* 0x040fe40000410000 */
[----:B------:R1:W2:Y:S01]  /*165e0*/  MUFU.EX2 R244, R2 ;  /* 0x0000000200f47308 */ /* 0x0002a20000000800 */
[C---:B------:R-:W-:Y:S02]  /*165f0*/  FMUL.FTZ R88, R3.reuse, R88 ;  /* 0x0000005803587220 */ /* 0x040fe40000410000 */
[C---:B------:R-:W-:Y:S02]  /*16600*/  FMUL.FTZ R89, R3.reuse, R89 ;  /* 0x0000005903597220 */ /* 0x040fe40000410000 */
[-C--:B------:R-:W-:Y:S01]  /*16610*/  HMMA.16816.F32 R60, R180, R114.reuse, R60 ;  /* 0x00000072b43c723c */ /* 0x080fe2000000183c */
[C---:B------:R-:W-:Y:S02]  /*16620*/  FMUL.FTZ R90, R0.reuse, R90 ;  /* 0x0000005a005a7220 */ /* 0x040fe40000410000 */
[C---:B------:R-:W-:Y:S02]  /*16630*/  FMUL.FTZ R91, R0.reuse, R91 ;  /* 0x0000005b005b7220 */ /* 0x040fe40000410000 */
[C---:B------:R-:W-:Y:S02]  /*16640*/  FMUL.FTZ R92, R3.reuse, R92 ;  /* 0x0000005c035c7220 */ /* 0x040fe40000410000 */
[----:B------:R-:W-:Y:S01]  /*16650*/  FMUL.FTZ R93, R3, R93 ;  /* 0x0000005d035d7220 */ /* 0x000fe20000410000 */
[C---:B------:R-:W-:Y:S01]  /*16660*/  HMMA.16816.F32 R64, R176.reuse, R114, R64 ;  /* 0x00000072b040723c */ /* 0x040fe20000001840 */
[----:B------:R-:W2:Y:S03]  /*16670*/  LDSM.16.MT88.4 R112, [R226+0x2100] ;  /* 0x00210000e270783b */ /* 0x000ea60000004200 */
[C---:B------:R-:W-:Y:S02]  /*16680*/  FMUL.FTZ R94, R0.reuse, R94 ;  /* 0x0000005e005e7220 */ /* 0x040fe40000410000 */
[----:B------:R-:W-:Y:S02]  /*16690*/  FMUL.FTZ R95, R0, R95 ;  /* 0x0000005f005f7220 */ /* 0x000fe40000410000 */
[-C--:B---3--:R-:W-:Y:S01]  /*166a0*/  HMMA.16816.F32 R68, R176, R116.reuse, R68 ;  /* 0x00000074b044723c */ /* 0x088fe20000001844 */
[----:B------:R-:W-:Y:S03]  /*166b0*/  FMUL.FTZ R87, R100, R87 ;  /* 0x0000005764577220 */ /* 0x000fe60000410000 */
[--C-:B-1----:R-:W-:Y:S02]  /*166c0*/  FFMA.FTZ R2, R186, c[0x0][0x2d0], -R184.reuse ;  /* 0x0000b400ba027a23 */ /* 0x102fe400000108b8 */
[C---:B------:R-:W-:Y:S02]  /*166d0*/  FMUL.FTZ R98, R100.reuse, R98 ;  /* 0x0000006264627220 */ /* 0x040fe40000410000 */
[C---:B------:R-:W-:Y:S01]  /*166e0*/  HMMA.16816.F32 R72, R180.reuse, R116, R72 ;  /* 0x00000074b448723c */ /* 0x040fe20000001848 */
[----:B------:R1:W-:Y:S03]  /*166f0*/  MUFU.EX2 R242, R2 ;  /* 0x0000000200f27308 */ /* 0x0003e60000000800 */
[----:B------:R-:W-:Y:S04]  /*16700*/  FMUL.FTZ R99, R100, R99 ;  /* 0x0000006364637220 */ /* 0x000fe80000410000 */
[-C--:B------:R-:W-:Y:S08]  /*16710*/  HMMA.16816.F32 R76, R180, R118.reuse, R76 ;  /* 0x00000076b44c723c */ /* 0x080ff0000000184c */
[C---:B------:R-:W-:Y:S01]  /*16720*/  HMMA.16816.F32 R80, R176.reuse, R118, R80 ;  /* 0x00000076b050723c */ /* 0x040fe20000001850 */
[----:B------:R-:W3:Y:S07]  /*16730*/  LDSM.16.MT88.4 R116, [R225+0x500] ;  /* 0x00050000e174783b */ /* 0x000eee0000004200 */
[-C--:B--2---:R-:W-:Y:S01]  /*16740*/  HMMA.16816.F32 R84, R176, R112.reuse, R84 ;  /* 0x00000070b054723c */ /* 0x084fe20000001854 */
[--C-:B-1----:R-:W-:Y:S04]  /*16750*/  FFMA.FTZ R2, R187, c[0x0][0x2d0], -R184.reuse ;  /* 0x0000b400bb027a23 */ /* 0x102fe800000108b8 */
[----:B------:R1:W2:Y:S03]  /*16760*/  MUFU.EX2 R241, R2 ;  /* 0x0000000200f17308 */ /* 0x0002a60000000800 */
        /* <DEDUP_REMOVED lines=10> */
[----:B--2---:R-:W-:Y:S04]  /*16810*/  F2FP.PACK_AB R120, R241, R242 ;  /* 0x000000f2f178723e */ /* 0x004fe800000000ff */
[-C--:B---3--:R-:W-:Y:S01]  /*16820*/  HMMA.16816.F32 R4, R112, R116.reuse, R4 ;  /* 0x000000747004723c */ /* 0x088fe20000001804 */
        /* <DEDUP_REMOVED lines=98> */
[--C-:B---3--:R-:W-:Y:S02]  /*16e50*/  FFMA.FTZ R2, R156, c[0x0][0x2d0], -R111.reuse ;  /* 0x0000b4009c027a23 */ /* 0x108fe4000001086f */
[----:B------:R-:W-:Y:S05]  /*16e60*/  LDSM.16.MT88.4 R156, [R225+0x1d00] ;  /* 0x001d0000e19c783b */ /* 0x000fea0000004200 */
[C---:B------:R-:W-:Y:S01]  /*16e70*/  HMMA.16816.F32 R48, R112.reuse, R130, R48 ;  /* 0x000000827030723c */ /* 0x040fe20000001830 */
[----:B------:R3:W-:Y:S02]  /*16e80*/  MUFU.EX2 R193, R2 ;  /* 0x0000000200c17308 */ /* 0x0007e40000000800 */
[----:B------:R-:W4:Y:S05]  /*16e90*/  LDSM.16.MT88.4 R128, [R226+0x2900] ;  /* 0x00290000e280783b */ /* 0x000f2a0000004200 */
        /* <DEDUP_REMOVED lines=19> */
[--C-:B-1----:R-:W-:Y:S03]  /*16fd0*/  FFMA.FTZ R2, R151, c[0x0][0x2d0], -R184.reuse ;  /* 0x0000b40097027a23 */ /* 0x102fe600000108b8 */
[----:B------:R-:W-:Y:S01]  /*16fe0*/  MOV R151, R149 ;  /* 0x0000009500977202 */ /* 0x000fe20000000f00 */
[----:B------:R1:W-:Y:S01]  /*16ff0*/  MUFU.EX2 R189, R2 ;  /* 0x0000000200bd7308 */ /* 0x0003e20000000800 */
[----:B------:R-:W-:Y:S02]  /*17000*/  MOV R149, R147 ;  /* 0x0000009300957202 */ /* 0x000fe40000000f00 */
[-C--:B------:R-:W-:Y:S01]  /*17010*/  HMMA.16816.F32 R92, R120, R130.reuse, R92 ;  /* 0x00000082785c723c */ /* 0x080fe2000000185c */
[----:B------:R-:W-:Y:S03]  /*17020*/  MOV R147, R145 ;  /* 0x0000009100937202 */ /* 0x000fe60000000f00 */
[----:B------:R-:W-:Y:S02]  /*17030*/  MOV R145, R143 ;  /* 0x0000008f00917202 */ /* 0x000fe40000000f00 */
[----:B------:R-:W-:Y:S02]  /*17040*/  MOV R143, R141 ;  /* 0x0000008d008f7202 */ /* 0x000fe40000000f00 */
[----:B------:R-:W-:Y:S01]  /*17050*/  HMMA.16816.F32 R96, R112, R130, R96 ;  /* 0x000000827060723c */ /* 0x000fe20000001860 */
[----:B------:R-:W-:Y:S03]  /*17060*/  MOV R141, R139 ;  /* 0x0000008b008d7202 */ /* 0x000fe60000000f00 */
[----:B------:R-:W-:Y:S02]  /*17070*/  MOV R139, R134 ;  /* 0x00000086008b7202 */ /* 0x000fe40000000f00 */
[----:B------:R-:W-:Y:S02]  /*17080*/  MOV R216, R147 ;  /* 0x0000009300d87202 */ /* 0x000fe40000000f00 */
[----:B--2---:R-:W-:Y:S04]  /*17090*/  F2FP.PACK_AB R111, R190, R191 ;  /* 0x000000bfbe6f723e */ /* 0x004fe800000000ff */
[----:B------:R-:W-:Y:S01]  /*170a0*/  MOV R221, R149 ;  /* 0x0000009500dd7202 */ /* 0x000fe20000000f00 */
[----:B-1----:R-:W-:Y:S02]  /*170b0*/  FFMA.FTZ R2, R150, c[0x0][0x2d0], -R184 ;  /* 0x0000b40096027a23 */ /* 0x002fe400000108b8 */
[----:B------:R-:W-:Y:S02]  /*170c0*/  IMAD.MOV.U32 R150, RZ, RZ, R148 ;  /* 0x000000ffff967224 */ /* 0x000fe400078e0094 */
[----:B------:R1:W2:Y:S01]  /*170d0*/  MUFU.EX2 R188, R2 ;  /* 0x0000000200bc7308 */ /* 0x0002a20000000800 */
[----:B------:R-:W-:Y:S02]  /*170e0*/  IMAD.MOV.U32 R148, RZ, RZ, R146 ;  /* 0x000000ffff947224 */ /* 0x000fe400078e0092 */
[----:B------:R-:W-:Y:S02]  /*170f0*/  IMAD.MOV.U32 R146, RZ, RZ, R144 ;  /* 0x000000ffff927224 */ /* 0x000fe400078e0090 */
[----:B------:R-:W-:Y:S02]  /*17100*/  IMAD.MOV.U32 R144, RZ, RZ, R142 ;  /* 0x000000ffff907224 */ /* 0x000fe400078e008e */
[----:B------:R-:W-:Y:S02]  /*17110*/  IMAD.MOV.U32 R142, RZ, RZ, R140 ;  /* 0x000000ffff8e7224 */ /* 0x000fe400078e008c */
[----:B------:R-:W-:Y:S02]  /*17120*/  IMAD.MOV.U32 R140, RZ, RZ, R135 ;  /* 0x000000ffff8c7224 */ /* 0x000fe400078e0087 */
[----:B------:R-:W-:Y:S02]  /*17130*/  IMAD.MOV.U32 R147, RZ, RZ, R142 ;  /* 0x000000ffff937224 */ /* 0x000fe400078e008e */
[----:B------:R-:W-:Y:S01]  /*17140*/  IMAD.MOV.U32 R215, RZ, RZ, R148 ;  /* 0x000000ffffd77224 */ /* 0x000fe200078e0094 */
[----:B------:R-:W-:Y:S01]  /*17150*/  MOV R148, R143 ;  /* 0x0000008f00947202 */ /* 0x000fe20000000f00 */
[----:B------:R-:W-:Y:S01]  /*17160*/  IMAD.MOV.U32 R219, RZ, RZ, R150 ;  /* 0x000000ffffdb7224 */ /* 0x000fe200078e0096 */
[----:B------:R-:W-:Y:S01]  /*17170*/  MOV R150, R145 ;  /* 0x0000009100967202 */ /* 0x000fe20000000f00 */
[----:B------:R-:W-:Y:S02]  /*17180*/  IMAD.MOV.U32 R145, RZ, RZ, R140 ;  /* 0x000000ffff917224 */ /* 0x000fe400078e008c */
[----:B------:R-:W-:Y:S01]  /*17190*/  IMAD.MOV.U32 R149, RZ, RZ, R144 ;  /* 0x000000ffff957224 */ /* 0x000fe200078e0090 */
[----:B------:R-:W-:Y:S01]  /*171a0*/  MOV R144, R139 ;  /* 0x0000008b00907202 */ /* 0x000fe20000000f00 */
[----:B------:R-:W-:Y:S01]  /*171b0*/  IMAD.MOV.U32 R139, RZ, RZ, R138 ;  /* 0x000000ffff8b7224 */ /* 0x000fe200078e008a */
[----:B------:R-:W-:Y:S01]  /*171c0*/  MOV R138, R108 ;  /* 0x0000006c008a7202 */ /* 0x000fe20000000f00 */
[--C-:B-1----:R-:W-:Y:S01]  /*171d0*/  FFMA.FTZ R2, R252, c[0x0][0x2d0], -R185.reuse ;  /* 0x0000b400fc027a23 */ /* 0x102fe200000108b9 */
[----:B------:R-:W-:Y:S01]  /*171e0*/  F2FP.PACK_AB R108, R196, R197 ;  /* 0x000000c5c46c723e */ /* 0x000fe200000000ff */
[----:B------:R-:W-:Y:S01]  /*171f0*/  IMAD.MOV.U32 R252, RZ, RZ, R146 ;  /* 0x000000fffffc7224 */ /* 0x000fe200078e0092 */
[----:B------:R-:W-:Y:S01]  /*17200*/  MOV R146, R141 ;  /* 0x0000008d00927202 */ /* 0x000fe20000000f00 */
[----:B------:R1:W-:Y:S01]  /*17210*/  MUFU.EX2 R186, R2 ;  /* 0x0000000200ba7308 */ /* 0x0003e20000000800 */
[----:B------:R-:W-:Y:S01]  /*17220*/  LDSM.16.MT88.4 R140, [R226+0xd00] ;  /* 0x000d0000e28c783b */ /* 0x000fe20000004200 */
[----:B--2---:R-:W-:Y:S01]  /*17230*/  F2FP.PACK_AB R176, R188, R189 ;  /* 0x000000bdbcb0723e */ /* 0x004fe200000000ff */
[--C-:B-1----:R-:W-:Y:S07]  /*17240*/  FFMA.FTZ R2, R133, c[0x0][0x2d0], -R185.reuse ;  /* 0x0000b40085027a23 */ /* 0x102fee00000108b9 */
        /* <DEDUP_REMOVED lines=10> */
[----:B------:R1:W-:Y:S01]  /*172f0*/  MUFU.EX2 R103, R2 ;  /* 0x0000000200677308 */ /* 0x0003e20000000800 */
[----:B---3--:R-:W-:Y:S09]  /*17300*/  F2FP.PACK_AB R178, R184, R107 ;  /* 0x0000006bb8b2723e */ /* 0x008ff200000000ff */
[----:B------:R-:W3:Y:S01]  /*17310*/  MUFU.EX2 R185, R185 ;  /* 0x000000b900b97308 */ /* 0x000ee20000000800 */
[-C--:B--2---:R-:W-:Y:S01]  /*17320*/  HMMA.16816.F32 R112, R108, R132.reuse, R4 ;  /* 0x000000846c70723c */ /* 0x084fe20000001804 */
[----:B------:R-:W2:Y:S08]  /*17330*/  LDSM.16.MT88.4 R4, [R226+0x2d00] ;  /* 0x002d0000e204783b */ /* 0x000eb00000004200 */
[----:B-1----:R-:W4:Y:S03]  /*17340*/  LDL.LU R2, [R1+0x40] ;  /* 0x0000400001027983 */ /* 0x002f260000300800 */
[----:B---3--:R-:W-:Y:S07]  /*17350*/  F2FP.PACK_AB R179, R185, R103 ;  /* 0x00000067b9b3723e */ /* 0x008fee00000000ff */
[C---:B------:R-:W-:Y:S07]  /*17360*/  HMMA.16816.F32 R116, R176.reuse, R132, R8 ;  /* 0x00000084b074723c */ /* 0x040fee0000001808 */
[----:B------:R-:W-:Y:S01]  /*17370*/  MOV R11, R147 ;  /* 0x00000093000b7202 */ /* 0x000fe20000000f00 */
[-C--:B------:R-:W-:Y:S01]  /*17380*/  HMMA.16816.F32 R120, R176, R134.reuse, R12 ;  /* 0x00000086b078723c */ /* 0x080fe2000000180c */
[----:B------:R-:W-:Y:S03]  /*17390*/  IMAD.MOV.U32 R8, RZ, RZ, R150 ;  /* 0x000000ffff087224 */ /* 0x000fe600078e0096 */
[----:B------:R-:W-:Y:S01]  /*173a0*/  MOV R9, R149 ;  /* 0x0000009500097202 */ /* 0x000fe20000000f00 */
[----:B------:R-:W-:Y:S02]  /*173b0*/  IMAD.MOV.U32 R10, RZ, RZ, R148 ;  /* 0x000000ffff0a7224 */ /* 0x000fe400078e0094 */
[----:B------:R-:W-:Y:S01]  /*173c0*/  MOV R15, R139 ;  /* 0x0000008b000f7202 */ /* 0x000fe20000000f00 */
[C---:B------:R-:W-:Y:S01]  /*173d0*/  HMMA.16816.F32 R124, R108.reuse, R134, R16 ;  /* 0x000000866c7c723c */ /* 0x040fe20000001810 */
[----:B------:R-:W3:Y:S03]  /*173e0*/  LDL.LU R17, [R1+0x38] ;  /* 0x0000380001117983 */ /* 0x000ee60000300800 */
[----:B------:R-:W-:Y:S01]  /*173f0*/  IMAD.MOV.U32 R12, RZ, RZ, R146 ;  /* 0x000000ffff0c7224 */ /* 0x000fe200078e0092 */
[----:B------:R-:W3:Y:S01]  /*17400*/  LDL.LU R19, [R1+0x3c] ;  /* 0x00003c0001137983 */ /* 0x000ee20000300800 */
[----:B------:R-:W-:Y:S01]  /*17410*/  MOV R13, R145 ;  /* 0x00000091000d7202 */ /* 0x000fe20000000f00 */
[----:B------:R-:W-:Y:S01]  /*17420*/  IMAD.MOV.U32 R14, RZ, RZ, R144 ;  /* 0x000000ffff0e7224 */ /* 0x000fe200078e0090 */
[-C--:B------:R-:W-:Y:S01]  /*17430*/  HMMA.16816.F32 R128, R108, R140.reuse, R20 ;  /* 0x0000008c6c80723c */ /* 0x080fe20000001814 */
[----:B------:R-:W3:Y:S03]  /*17440*/  LDL.LU R23, [R1+0x34] ;  /* 0x0000340001177983 */ /* 0x000ee60000300800 */
[----:B------:R-:W-:Y:S01]  /*17450*/  MOV R18, R137 ;  /* 0x0000008900127202 */ /* 0x000fe20000000f00 */
[----:B------:R-:W-:Y:S02]  /*17460*/  IMAD.MOV.U32 R16, RZ, RZ, R138 ;  /* 0x000000ffff107224 */ /* 0x000fe400078e008a */
[----:B------:R-:W-:Y:S01]  /*17470*/  IMAD.MOV.U32 R22, RZ, RZ, R136 ;  /* 0x000000ffff167224 */ /* 0x000fe200078e0088 */
        /* <DEDUP_REMOVED lines=20> */
[----:B----4-:R-:W-:Y:S04]  /*175c0*/  FFMA.FTZ R2, R0, R2, R12 ;  /* 0x0000000200027223 */ /* 0x010fe8000001000c */
[----:B------:R-:W-:Y:S02]  /*175d0*/  FADD.FTZ R2, R8, R2 ;  /* 0x0000000208027221 */ /* 0x000fe40000010000 */
[----:B---3--:R-:W-:Y:S02]  /*175e0*/  FFMA.FTZ R100, R100, R17, R16 ;  /* 0x0000001164647223 */ /* 0x008fe40000010010 */
        /* <DEDUP_REMOVED lines=17> */
[----:B------:R-:W-:Y:S01]  /*17700*/  IADD3 R220, R243, -0x1, RZ ;  /* 0xfffffffff3dc7810 */ /* 0x000fe20007ffe0ff */
[----:B------:R-:W-:Y:S02]  /*17710*/  FADD.FTZ R3, R250, R11 ;  /* 0x0000000bfa037221 */ /* 0x000fe40000010000 */
        /* <DEDUP_REMOVED lines=52> */
.L_x_829:
[----:B------:R-:W-:-:S13]  /*17a60*/  ISETP.GE.AND P0, PT, R220, RZ, PT ;  /* 0x000000ffdc00720c */ /* 0x000fda0003f06270 */
[----:B------:R-:W-:Y:S05]  /*17a70*/  @!P0 BRA `(.L_x_833) ;  /* 0x0000401000008947 */ /* 0x000fea0003800000 */
[----:B-1----:R-:W2:Y:S04]  /*17a80*/  LDL.LU R3, [R1+0x30] ;  /* 0x0000300001037983 */ /* 0x002ea80000300800 */
[----:B------:R-:W2:Y:S04]  /*17a90*/  LDL.LU R2, [R1+0x20] ;  /* 0x0000200001027983 */ /* 0x000ea80000300800 */
[----:B------:R-:W3:Y:S04]  /*17aa0*/  LDL R6, [R1+0x5c] ;  /* 0x00005c0001067983 */ /* 0x000ee80000100800 */
[----:B------:R-:W3:Y:S04]  /*17ab0*/  LDL R5, [R1+0x58] ;  /* 0x0000580001057983 */ /* 0x000ee80000100800 */
[----:B------:R-:W4:Y:S04]  /*17ac0*/  LDL R4, [R1+0x64] ;  /* 0x0000640001047983 */ /* 0x000f280000100800 */
[----:B------:R-:W4:Y:S04]  /*17ad0*/  LDL R0, [R1+0x60] ;  /* 0x0000600001007983 */ /* 0x000f280000100800 */
[----:B------:R-:W5:Y:S01]  /*17ae0*/  LDL R7, [R1] ;  /* 0x0000000001077983 */ /* 0x000f620000100800 */
[----:B------:R-:W-:Y:S01]  /*17af0*/  IMAD.MOV.U32 R107, RZ, RZ, R102 ;  /* 0x000000ffff6b7224 */ /* 0x000fe200078e0066 */
[----:B------:R-:W-:Y:S01]  /*17b00*/  MOV R100, R104 ;  /* 0x0000006800647202 */ /* 0x000fe20000000f00 */
[----:B------:R-:W-:-:S02]  /*17b10*/  ULDC UR5, c[0x0][0x210] ;  /* 0x0000840000057ab9 */ /* 0x000fc40000000800 */
[----:B------:R-:W-:Y:S02]  /*17b20*/  ULDC UR4, c[0x0][0x1e8] ;  /* 0x00007a0000047ab9 */ /* 0x000fe40000000800 */
[----:B------:R-:W-:Y:S02]  /*17b30*/  UIMAD UR5, UR11, UR5, URZ ;  /* 0x000000050b0572a4 */ /* 0x000fe4000f8e023f */
[----:B------:R-:W-:Y:S01]  /*17b40*/  UIMAD UR4, UR11, UR4, URZ ;  /* 0x000000040b0472a4 */ /* 0x000fe2000f8e023f */
[C---:B--2---:R-:W-:Y:S01]  /*17b50*/  SHF.L.U64.HI R3, R2.reuse, 0x1, R3 ;  /* 0x0000000102037819 */ /* 0x044fe20000010203 */
[----:B------:R-:W-:-:S04]  /*17b60*/  IMAD.SHL.U32 R8, R2, 0x2, RZ ;  /* 0x0000000202087824 */ /* 0x000fc800078e00ff */
[----:B------:R1:W-:Y:S01]  /*17b70*/  STL [R1+0x8], R3 ;  /* 0x0000080301007387 */ /* 0x0003e20000100800 */
[C---:B---3--:R-:W-:Y:S01]  /*17b80*/  SHF.L.U64.HI R6, R5.reuse, 0x1, R6 ;  /* 0x0000000105067819 */ /* 0x048fe20000010206 */
[----:B------:R-:W-:Y:S02]  /*17b90*/  IMAD.SHL.U32 R5, R5, 0x2, RZ ;  /* 0x0000000205057824 */ /* 0x000fe400078e00ff */
[----:B------:R2:W-:Y:S01]  /*17ba0*/  STL [R1+0x4], R8 ;  /* 0x0000040801007387 */ /* 0x0005e20000100800 */
[C---:B----4-:R-:W-:Y:S02]  /*17bb0*/  SHF.L.U64.HI R4, R0.reuse, 0x1, R4 ;  /* 0x0000000100047819 */ /* 0x050fe40000010204 */
[----:B------:R-:W-:Y:S01]  /*17bc0*/  SHF.L.U32 R0, R0, 0x1, RZ ;  /* 0x0000000100007819 */ /* 0x000fe200000006ff */
[----:B------:R2:W-:Y:S04]  /*17bd0*/  STL [R1+0x50], R6 ;  /* 0x0000500601007387 */ /* 0x0005e80000100800 */
[----:B------:R2:W-:Y:S04]  /*17be0*/  STL [R1+0x4c], R5 ;  /* 0x00004c0501007387 */ /* 0x0005e80000100800 */
[----:B------:R2:W-:Y:S04]  /*17bf0*/  STL [R1+0x44], R0 ;  /* 0x0000440001007387 */ /* 0x0005e80000100800 */
[----:B------:R2:W-:Y:S01]  /*17c00*/  STL [R1+0x48], R4 ;  /* 0x0000480401007387 */ /* 0x0005e20000100800 */
[----:B-1----:R-:W-:Y:S01]  /*17c10*/  IMAD.MOV.U32 R3, RZ, RZ, R105 ;  /* 0x000000ffff037224 */ /* 0x002fe200078e0069 */
[----:B------:R-:W-:-:S02]  /*17c20*/  MOV R2, R106 ;  /* 0x0000006a00027202 */ /* 0x000fc40000000f00 */
[----:B-----5:R-:W-:Y:S01]  /*17c30*/  IADD3 R244, R7, 0x100, RZ ;  /* 0x0000010007f47810 */ /* 0x020fe20007ffe0ff */
[----:B------:R-:W-:Y:S05]  /*17c40*/  BRA `(.L_x_834) ;  /* 0x0000040000007947 */ /* 0x000fea0003800000 */
.L_x_836:
[----:B------:R-:W2:Y:S01]  /*17c50*/  LDL R105, [R1+0x54] ;  /* 0x0000540001697983 */ /* 0x000ea20000100800 */
[----:B------:R-:W-:Y:S01]  /*17c60*/  IMAD.MOV.U32 R104, RZ, RZ, c[0x0][0x2b8] ;  /* 0x0000ae00ff687624 */ /* 0x000fe200078e00ff */
[----:B------:R-:W-:Y:S01]  /*17c70*/  LEA R4, R220, UR13, 0x6 ;  /* 0x0000000ddc047c11 */ /* 0x000fe2000f8e30ff */
[----:B------:R-:W-:Y:S01]  /*17c80*/  IMAD.MOV.U32 R8, RZ, RZ, RZ ;  /* 0x000000ffff087224 */ /* 0x000fe200078e00ff */
[----:B------:R-:W3:Y:S02]  /*17c90*/  LDL R9, [R1+0x58] ;  /* 0x0000580001097983 */ /* 0x000ee40000100800 */
[----:B------:R-:W-:Y:S02]  /*17ca0*/  ISETP.NE.AND P2, PT, R104, 0x1, PT ;  /* 0x000000016800780c */ /* 0x000fe40003f45270 */
[----:B------:R-:W4:Y:S04]  /*17cb0*/  LDL R101, [R1+0x4] ;  /* 0x0000040001657983 */ /* 0x000f280000100800 */
[----:B------:R-:W5:Y:S04]  /*17cc0*/  LDL R12, [R1+0x5c] ;  /* 0x00005c00010c7983 */ /* 0x000f680000100800 */
[----:B------:R-:W3:Y:S04]  /*17cd0*/  LDL R10, [R1+0x60] ;  /* 0x00006000010a7983 */ /* 0x000ee80000100800 */
[----:B------:R-:W3:Y:S04]  /*17ce0*/  LDL R11, [R1+0x64] ;  /* 0x00006400010b7983 */ /* 0x000ee80000100800 */
[----:B------:R-:W4:Y:S01]  /*17cf0*/  LDL R23, [R1] ;  /* 0x0000000001177983 */ /* 0x000f220000100800 */
[----:B--2---:R-:W-:Y:S05]  /*17d00*/  IADD3 R4, R4, -0x40, R105 ;  /* 0xffffffc004047810 */ /* 0x004fea0007ffe069 */
[----:B------:R-:W-:Y:S04]  /*17d10*/  @P2 IMAD.HI.U32 R5, R4, c[0x0][0x2bc], RZ ;  /* 0x0000af0004052a27 */ /* 0x000fe800078e00ff */
[----:B------:R-:W-:Y:S01]  /*17d20*/  IMAD.MOV.U32 R0, RZ, RZ, R4 ;  /* 0x000000ffff007224 */ /* 0x000fe200078e0004 */
[----:B------:R-:W-:Y:S04]  /*17d30*/  @P2 SHF.R.U32.HI R0, RZ, c[0x0][0x2c0], R5 ;  /* 0x0000b000ff002a19 */ /* 0x000fe80000011605 */
[C---:B------:R-:W-:Y:S04]  /*17d40*/  @!P3 IADD3 R5, P0, R0.reuse, UR14, RZ ;  /* 0x0000000e0005bc10 */ /* 0x040fe8000ff1e0ff */
[----:B------:R-:W-:Y:S01]  /*17d50*/  @!P3 LEA.HI.X.SX32 R7, R0, UR6, 0x1, P0 ;  /* 0x000000060007bc11 */ /* 0x000fe200080f0eff */
[----:B------:R-:W-:Y:S01]  /*17d60*/  IMAD.MOV R0, RZ, RZ, -R0 ;  /* 0x000000ffff007224 */ /* 0x000fe200078e0a00 */
[C---:B------:R-:W-:Y:S02]  /*17d70*/  @!P3 LEA R6, P0, R5.reuse, c[0x0][0x2a0], 0x2 ;  /* 0x0000a8000506ba11 */ /* 0x040fe400078010ff */
[----:B---3--:R-:W-:Y:S01]  /*17d80*/  SHF.L.U64.HI R18, R10, 0x1, R11 ;  /* 0x000000010a127819 */ /* 0x008fe2000001020b */
[----:B------:R-:W-:Y:S01]  /*17d90*/  IMAD R13, R0, c[0x0][0x2b8], R4 ;  /* 0x0000ae00000d7a24 */ /* 0x000fe200078e0204 */
[----:B------:R-:W-:Y:S03]  /*17da0*/  @!P3 LEA.HI.X R7, R5, c[0x0][0x2a4], R7, 0x2, P0 ;  /* 0x0000a9000507ba11 */ /* 0x000fe600000f1407 */
[C---:B------:R-:W-:Y:S01]  /*17db0*/  IMAD.WIDE.U32 R4, R13.reuse, c[0x0][0x1e0], RZ ;  /* 0x000078000d047a25 */ /* 0x040fe200078e00ff */
[----:B------:R-:W-:Y:S01]  /*17dc0*/  STL [R1+0x10], R13 ;  /* 0x0000100d01007387 */ /* 0x000fe20000100800 */
[----:B------:R-:W-:Y:S03]  /*17dd0*/  SHF.R.S32.HI R0, RZ, 0x1f, R13 ;  /* 0x0000001fff007819 */ /* 0x000fe6000001140d */
[----:B------:R-:W2:Y:S02]  /*17de0*/  @!P3 LDG.E R8, [R6.64] ;  /* 0x000000140608b981 */ /* 0x000ea4000c1e1900 */
[----:B------:R-:W-:Y:S04]  /*17df0*/  IMAD R0, R0, c[0x0][0x1e0], RZ ;  /* 0x0000780000007a24 */ /* 0x000fe800078e02ff */
[----:B------:R-:W-:Y:S04]  /*17e00*/  IMAD R0, R13, c[0x0][0x1e4], R0 ;  /* 0x000079000d007a24 */ /* 0x000fe800078e0200 */
[----:B------:R-:W-:Y:S01]  /*17e10*/  IMAD.IADD R5, R5, 0x1, R0 ;  /* 0x0000000105057824 */ /* 0x000fe200078e0200 */
[----:B--2---:R1:W-:Y:S01]  /*17e20*/  STL [R1+0xc], R8 ;  /* 0x00000c0801007387 */ /* 0x0043e20000100800 */
[----:B------:R-:W-:Y:S02]  /*17e30*/  SHF.R.S32.HI R6, RZ, 0x1f, R8 ;  /* 0x0000001fff067819 */ /* 0x000fe40000011408 */
[----:B------:R-:W-:Y:S04]  /*17e40*/  IMAD.WIDE.U32 R4, R8, c[0x0][0x1f0], R4 ;  /* 0x00007c0008047a25 */ /* 0x000fe800078e0004 */
[----:B------:R-:W-:Y:S01]  /*17e50*/  IMAD R6, R6, c[0x0][0x1f0], RZ ;  /* 0x00007c0006067a24 */ /* 0x000fe200078e02ff */
[----:B------:R-:W-:Y:S03]  /*17e60*/  IADD3 R0, P0, R4, UR4, RZ ;  /* 0x0000000404007c10 */ /* 0x000fe6000ff1e0ff */
[----:B------:R-:W-:Y:S05]  /*17e70*/  IMAD R6, R8, c[0x0][0x1f4], R6 ;  /* 0x00007d0008067a24 */ /* 0x000fea00078e0206 */
[----:B------:R-:W-:Y:S02]  /*17e80*/  IADD3.X R4, R5, UR16, R6, P0, !PT ;  /* 0x0000001005047c10 */ /* 0x000fe400087fe406 */
[C---:B------:R-:W-:Y:S04]  /*17e90*/  LEA R7, P0, R0.reuse, c[0x0][0x1c8], 0x1 ;  /* 0x0000720000077a11 */ /* 0x040fe800078008ff */
[----:B------:R-:W-:Y:S01]  /*17ea0*/  LEA.HI.X R4, R0, c[0x0][0x1cc], R4, 0x1, P0 ;  /* 0x0000730000047a11 */ /* 0x000fe200000f0c04 */
[----:B------:R-:W4:Y:S01]  /*17eb0*/  SHFL.IDX PT, R5, R7, RZ, 0x1c1f ;  /* 0x001c1fff07057589 */ /* 0x000f2200000e0000 */
[----:B-1----:R-:W-:Y:S03]  /*17ec0*/  IMAD.SHL.U32 R8, R10, 0x2, RZ ;  /* 0x000000020a087824 */ /* 0x002fe600078e00ff */
[----:B------:R1:W-:Y:S04]  /*17ed0*/  SHFL.IDX PT, R0, R7, 0x1, 0x1c1f ;  /* 0x003c1f0007007f89 */ /* 0x0003e800000e0000 */
[----:B------:R-:W2:Y:S04]  /*17ee0*/  SHFL.IDX PT, R6, R4, RZ, 0x1c1f ;  /* 0x001c1fff04067589 */ /* 0x000ea800000e0000 */
[----:B------:R-:W3:Y:S01]  /*17ef0*/  SHFL.IDX PT, R4, R4, 0x1, 0x1c1f ;  /* 0x003c1f0004047f89 */ /* 0x000ee200000e0000 */
[----:B----4-:R-:W-:Y:S01]  /*17f00*/  IADD3 R16, P0, R5, R101, RZ ;  /* 0x0000006505107210 */ /* 0x010fe20007f1e0ff */
[C---:B-1----:R-:W-:Y:S01]  /*17f10*/  IMAD.SHL.U32 R7, R9.reuse, 0x2, RZ ;  /* 0x0000000209077824 */ /* 0x042fe200078e00ff */
[----:B-----5:R-:W-:Y:S04]  /*17f20*/  SHF.L.U64.HI R9, R9, 0x1, R12 ;  /* 0x0000000109097819 */ /* 0x020fe8000001020c */
[CC--:B------:R-:W-:Y:S01]  /*17f30*/  IADD3 R14, P1, R5.reuse, R7.reuse, RZ ;  /* 0x00000007050e7210 */ /* 0x0c0fe20007f3e0ff */
[C---:B--2---:R-:W-:Y:S01]  /*17f40*/  IMAD.X R17, R6.reuse, 0x1, R106, P0 ;  /* 0x0000000106117824 */ /* 0x044fe200000e066a */
[-C--:B------:R-:W-:Y:S03]  /*17f50*/  IADD3 R12, P0, R5, R8.reuse, RZ ;  /* 0x00000008050c7210 */ /* 0x080fe60007f1e0ff */
[--C-:B------:R-:W-:Y:S01]  /*17f60*/  IMAD.X R15, R6, 0x1, R9.reuse, P1 ;  /* 0x00000001060f7824 */ /* 0x100fe200008e0609 */
[----:B------:R1:W-:Y:S01]  /*17f70*/  LDGSTS.E.BYPASS.LTC128B.128 [R23+0x3100], [R16.64], !P5 ;  /* 0x0310000010177fae */ /* 0x0003e2000e901d54 */
[----:B------:R-:W-:Y:S01]  /*17f80*/  IADD3 R10, P1, R0, R7, RZ ;  /* 0x00000007000a7210 */ /* 0x000fe20007f3e0ff */
[--C-:B------:R-:W-:Y:S01]  /*17f90*/  IMAD.X R13, R6, 0x1, R18.reuse, P0 ;  /* 0x00000001060d7824 */ /* 0x100fe200000e0612 */
[----:B------:R-:W-:Y:S01]  /*17fa0*/  IADD3 R8, P0, R0, R8, RZ ;  /* 0x0000000800087210 */ /* 0x000fe20007f1e0ff */
[----:B------:R1:W-:Y:S02]  /*17fb0*/  LDGSTS.E.BYPASS.LTC128B.128 [R23+0x4100], [R14.64], !P6 ;  /* 0x041000000e177fae */ /* 0x0003e4000f101d54 */
[----:B---3--:R-:W-:Y:S01]  /*17fc0*/  IMAD.X R11, R4, 0x1, R9, P1 ;  /* 0x00000001040b7824 */ /* 0x008fe200008e0609 */
[----:B------:R-:W-:Y:S01]  /*17fd0*/  IADD3 R6, P1, R0, R101, RZ ;  /* 0x0000006500067210 */ /* 0x000fe20007f3e0ff */
[----:B------:R1:W-:Y:S01]  /*17fe0*/  LDGSTS.E.BYPASS.LTC128B.128 [R23+0x5100], [R12.64], !P4 ;  /* 0x051000000c177fae */ /* 0x0003e2000e101d54 */
[C---:B------:R-:W-:Y:S03]  /*17ff0*/  IMAD.X R9, R4.reuse, 0x1, R18, P0 ;  /* 0x0000000104097824 */ /* 0x040fe600000e0612 */
[----:B------:R-:W-:Y:S05]  /*18000*/  IMAD.X R7, R4, 0x1, R106, P1 ;  /* 0x0000000104077824 */ /* 0x000fea00008e066a */
[----:B------:R1:W-:Y:S04]  /*18010*/  LDGSTS.E.BYPASS.LTC128B.128 [R23+0x3900], [R6.64], !P5 ;  /* 0x0390000006177fae */ /* 0x0003e8000e901d54 */
[----:B------:R1:W-:Y:S04]  /*18020*/  LDGSTS.E.BYPASS.LTC128B.128 [R23+0x4900], [R10.64], !P6 ;  /* 0x049000000a177fae */ /* 0x0003e8000f101d54 */
[----:B------:R1:W-:Y:S01]  /*18030*/  LDGSTS.E.BYPASS.LTC128B.128 [R23+0x5900], [R8.64], !P4 ;  /* 0x0590000008177fae */ /* 0x0003e2000e101d54 */
[----:B------:R-:W-:-:S05]  /*18040*/  BRA `(.L_x_835) ;  /* 0x0000136000007947 */ /* 0x000fca0003800000 */
.L_x_834:
[----:B------:R-:W3:Y:S01]  /*18050*/  LDL R101, [R1+0x10] ;  /* 0x0000100001657983 */ /* 0x000ee20000100800 */
[----:B------:R-:W-:Y:S04]  /*18060*/  DEPBAR.LE SB0, 0x0 ;  /* 0x000080000000791a */ /* 0x000fe80000000000 */
[----:B------:R-:W4:Y:S04]  /*18070*/  LDL R104, [R1+0xc] ;  /* 0x00000c0001687983 */ /* 0x000f280000100800 */
[----:B------:R-:W5:Y:S04]  /*18080*/  LDL R198, [R1+0x4] ;  /* 0x0000040001c67983 */ /* 0x000f680000100800 */
[----:B--2---:R-:W2:Y:S04]  /*18090*/  LDL R106, [R1+0x8] ;  /* 0x00000800016a7983 */ /* 0x004ea80000100800 */
[----:B------:R-:W2:Y:S04]  /*180a0*/  LDL R197, [R1+0x4c] ;  /* 0x00004c0001c57983 */ /* 0x000ea80000100800 */
[----:B------:R-:W2:Y:S04]  /*180b0*/  LDL R195, [R1+0x50] ;  /* 0x0000500001c37983 */ /* 0x000ea80000100800 */
[----:B------:R-:W2:Y:S04]  /*180c0*/  LDL R196, [R1+0x44] ;  /* 0x0000440001c47983 */ /* 0x000ea80000100800 */
[----:B------:R-:W2:Y:S04]  /*180d0*/  LDL R194, [R1+0x48] ;  /* 0x0000480001c27983 */ /* 0x000ea80000100800 */
[----:B------:R-:W-:Y:S08]  /*180e0*/  BAR.SYNC.DEFER_BLOCKING 0x0 ;  /* 0x0000000000007b1d */ /* 0x000ff00000010000 */
        /* <DEDUP_REMOVED lines=37> */
[----:B------:R-:W-:Y:S01]  /*18340*/  SHF.R.S32.HI R0, RZ, 0x1f, R101 ;  /* 0x0000001fff007819 */ /* 0x000fe20000011465 */
[C---:B------:R-:W-:Y:S03]  /*18350*/  IMAD.WIDE.U32 R102, R101.reuse, c[0x0][0x208], RZ ;  /* 0x0000820065667a25 */ /* 0x040fe600078e00ff */
[C---:B------:R-:W-:Y:S04]  /*18360*/  HMMA.16816.F32 R40, R184.reuse, R108, R40 ;  /* 0x0000006cb828723c */ /* 0x040fe80000001828 */
[----:B------:R-:W-:Y:S04]  /*18370*/  IMAD R0, R0, c[0x0][0x208], RZ ;  /* 0x0000820000007a24 */ /* 0x000fe800078e02ff */
[----:B------:R-:W-:Y:S01]  /*18380*/  IMAD R0, R101, c[0x0][0x20c], R0 ;  /* 0x0000830065007a24 */ /* 0x000fe200078e0200 */
[----:B----4-:R-:W-:Y:S01]  /*18390*/  SHF.R.S32.HI R101, RZ, 0x1f, R104 ;  /* 0x0000001fff657819 */ /* 0x010fe20000011468 */
[-C--:B------:R-:W-:Y:S03]  /*183a0*/  HMMA.16816.F32 R44, R184, R110.reuse, R44 ;  /* 0x0000006eb82c723c */ /* 0x080fe6000000182c */
[----:B------:R-:W-:Y:S01]  /*183b0*/  IADD3 R103, R103, R0, RZ ;  /* 0x0000000067677210 */ /* 0x000fe20007ffe0ff */
[----:B------:R-:W-:Y:S04]  /*183c0*/  IMAD R101, R101, c[0x0][0x218], RZ ;  /* 0x0000860065657a24 */ /* 0x000fe800078e02ff */
[C---:B------:R-:W-:Y:S01]  /*183d0*/  IMAD.WIDE.U32 R102, R104.reuse, c[0x0][0x218], R102 ;  /* 0x0000860068667a25 */ /* 0x040fe200078e0066 */
[C---:B------:R-:W-:Y:S04]  /*183e0*/  HMMA.16816.F32 R48, R176.reuse, R110, R48 ;  /* 0x0000006eb030723c */ /* 0x040fe80000001830 */
[----:B------:R-:W-:Y:S01]  /*183f0*/  IMAD R101, R104, c[0x0][0x21c], R101 ;  /* 0x0000870068657a24 */ /* 0x000fe200078e0265 */
[----:B------:R-:W-:Y:S03]  /*18400*/  IADD3 R0, P0, R102, UR5, RZ ;  /* 0x0000000566007c10 */ /* 0x000fe6000ff1e0ff */
[-C--:B-1----:R-:W-:Y:S04]  /*18410*/  HMMA.16816.F32 R52, R176, R180.reuse, R52 ;  /* 0x000000b4b034723c */ /* 0x082fe80000001834 */
[----:B------:R-:W-:Y:S02]  /*18420*/  IADD3.X R102, R103, UR10, R101, P0, !PT ;  /* 0x0000000a67667c10 */ /* 0x000fe400087fe465 */
[C---:B------:R-:W-:Y:S02]  /*18430*/  LEA R101, P0, R0.reuse, c[0x0][0x1f8], 0x1 ;  /* 0x00007e0000657a11 */ /* 0x040fe400078008ff */
[C---:B------:R-:W-:Y:S03]  /*18440*/  HMMA.16816.F32 R56, R184.reuse, R180, R56 ;  /* 0x000000b4b838723c */ /* 0x040fe60000001838 */
[----:B------:R-:W5:Y:S01]  /*18450*/  SHFL.IDX PT, R103, R101, RZ, 0x1c1f ;  /* 0x001c1fff65677589 */ /* 0x000f6200000e0000 */
[----:B------:R-:W-:Y:S04]  /*18460*/  LEA.HI.X R0, R0, c[0x0][0x1fc], R102, 0x1, P0 ;  /* 0x00007f0000007a11 */ /* 0x000fe800000f0c66 */
[-C--:B------:R-:W-:Y:S03]  /*18470*/  HMMA.16816.F32 R60, R184, R182.reuse, R60 ;  /* 0x000000b6b83c723c */ /* 0x080fe6000000183c */
[----:B------:R-:W1:Y:S05]  /*18480*/  SHFL.IDX PT, R102, R0, RZ, 0x1c1f ;  /* 0x001c1fff00667589 */ /* 0x000e6a00000e0000 */
[----:B------:R-:W-:Y:S03]  /*18490*/  HMMA.16816.F32 R64, R176, R182, R64 ;  /* 0x000000b6b040723c */ /* 0x000fe60000001840 */
[----:B------:R-:W3:Y:S08]  /*184a0*/  SHFL.IDX PT, R101, R101, 0x1, 0x1c1f ;  /* 0x003c1f0065657f89 */ /* 0x000ef000000e0000 */
[----:B------:R-:W4:Y:S01]  /*184b0*/  SHFL.IDX PT, R0, R0, 0x1, 0x1c1f ;  /* 0x003c1f0000007f89 */ /* 0x000f2200000e0000 */
[C---:B-----5:R-:W-:Y:S02]  /*184c0*/  IADD3 R104, P1, R103.reuse, R198, RZ ;  /* 0x000000c667687210 */ /* 0x060fe40007f3e0ff */
[C---:B--2---:R-:W-:Y:S02]  /*184d0*/  IADD3 R192, P0, R103.reuse, R197, RZ ;  /* 0x000000c567c07210 */ /* 0x044fe40007f1e0ff */
[C---:B-1----:R-:W-:Y:S02]  /*184e0*/  IADD3.X R105, R102.reuse, R106, RZ, P1, !PT ;  /* 0x0000006a66697210 */ /* 0x042fe40000ffe4ff */
[C---:B------:R-:W-:Y:S02]  /*184f0*/  IADD3.X R193, R102.reuse, R195, RZ, P0, !PT ;  /* 0x000000c366c17210 */ /* 0x040fe400007fe4ff */
[----:B------:R-:W-:Y:S01]  /*18500*/  IADD3 R188, P0, R103, R196, RZ ;  /* 0x000000c467bc7210 */ /* 0x000fe20007f1e0ff */
[----:B------:R1:W-:Y:S03]  /*18510*/  LDGSTS.E.BYPASS.LTC128B.128 [R244], [R104.64], !P5 ;  /* 0x0000000068f47fae */ /* 0x0003e6000e901d54 */
[----:B------:R-:W-:Y:S02]  /*18520*/  IADD3.X R189, R102, R194, RZ, P0, !PT ;  /* 0x000000c266bd7210 */ /* 0x000fe400007fe4ff */
[C---:B---3--:R-:W-:Y:S03]  /*18530*/  IADD3 R102, P0, R101.reuse, R196, RZ ;  /* 0x000000c465667210 */ /* 0x048fe60007f1e0ff */
[----:B------:R2:W-:Y:S01]  /*18540*/  LDGSTS.E.BYPASS.LTC128B.128 [R244+0x1000], [R192.64], !P6 ;  /* 0x01000000c0f47fae */ /* 0x0005e2000f101d54 */
[----:B----4-:R-:W-:Y:S02]  /*18550*/  IADD3.X R103, R0, R194, RZ, P0, !PT ;  /* 0x000000c200677210 */ /* 0x010fe400007fe4ff */
[----:B------:R-:W-:Y:S05]  /*18560*/  ISETP.GE.AND P0, PT, R220, 0x1, PT ;  /* 0x00000001dc00780c */ /* 0x000fea0003f06270 */
[----:B------:R3:W-:Y:S01]  /*18570*/  LDGSTS.E.BYPASS.LTC128B.128 [R244+0x2000], [R188.64], !P4 ;  /* 0x02000000bcf47fae */ /* 0x0007e2000e101d54 */
[C---:B-1----:R-:W-:Y:S04]  /*18580*/  IADD3 R104, P1, R101.reuse, R197, RZ ;  /* 0x000000c565687210 */ /* 0x042fe80007f3e0ff */
[C---:B------:R-:W-:Y:S02]  /*18590*/  IADD3.X R105, R0.reuse, R195, RZ, P1, !PT ;  /* 0x000000c300697210 */ /* 0x040fe40000ffe4ff */
[----:B--2---:R-:W-:Y:S04]  /*185a0*/  IADD3 R192, P2, R101, R198, RZ ;  /* 0x000000c665c07210 */ /* 0x004fe80007f5e0ff */
[----:B------:R-:W-:Y:S05]  /*185b0*/  IADD3.X R193, R0, R106, RZ, P2, !PT ;  /* 0x0000006a00c17210 */ /* 0x000fea00017fe4ff */
[----:B------:R1:W-:Y:S08]  /*185c0*/  LDGSTS.E.BYPASS.LTC128B.128 [R244+0x800], [R192.64], !P5 ;  /* 0x00800000c0f47fae */ /* 0x0003f0000e901d54 */
[----:B------:R2:W-:Y:S08]  /*185d0*/  LDGSTS.E.BYPASS.LTC128B.128 [R244+0x1800], [R104.64], !P6 ;  /* 0x0180000068f47fae */ /* 0x0005f0000f101d54 */
[----:B------:R4:W-:Y:S08]  /*185e0*/  LDGSTS.E.BYPASS.LTC128B.128 [R244+0x2800], [R102.64], !P4 ;  /* 0x0280000066f47fae */ /* 0x0009f0000e101d54 */
[----:B---3--:R-:W-:Y:S08]  /*185f0*/  LDSM.16.M88.4 R188, [R227+0x8100] ;  /* 0x00810000e3bc783b */ /* 0x008ff00000000200 */
[----:B-1----:R-:W1:Y:S08]  /*18600*/  LDSM.16.M88.4 R192, [R224+0x4100] ;  /* 0x00410000e0c0783b */ /* 0x002e700000000200 */
[----:B------:R-:W3:Y:S08]  /*18610*/  LDSM.16.M88.4 R196, [R227+0x9100] ;  /* 0x00910000e3c4783b */ /* 0x000ef00000000200 */
[----:B------:R-:W0:Y:S08]  /*18620*/  LDGDEPBAR ;  /* 0x00000000000079af */ /* 0x000e300000000000 */
[----:B------:R-:W5:Y:S08]  /*18630*/  LDSM.16.M88.4 R108, [R224+0x4500] ;  /* 0x00450000e06c783b */ /* 0x000f700000000200 */
[----:B------:R-:W2:Y:S08]  /*18640*/  LDSM.16.M88.4 R200, [R224+0x4900] ;  /* 0x00490000e0c8783b */ /* 0x000eb00000000200 */
[----:B------:R-:W2:Y:S01]  /*18650*/  LDSM.16.M88.4 R204, [R224+0x4d00] ;  /* 0x004d0000e0cc783b */ /* 0x000ea20000000200 */
[-C--:B-1----:R-:W-:Y:S07]  /*18660*/  HMMA.16816.F32 R4, R188, R192.reuse, R4 ;  /* 0x000000c0bc04723c */ /* 0x082fee0000001804 */
[----:B------:R-:W-:Y:S01]  /*18670*/  LDSM.16.M88.4 R208, [R228+0x8100] ;  /* 0x00810000e4d0783b */ /* 0x000fe20000000200 */
[C---:B---3--:R-:W-:Y:S07]  /*18680*/  HMMA.16816.F32 R8, R196.reuse, R192, R8 ;  /* 0x000000c0c408723c */ /* 0x048fee0000001808 */
[----:B------:R-:W1:Y:S01]  /*18690*/  LDSM.16.M88.4 R212, [R237] ;  /* 0x00000000edd4783b */ /* 0x000e620000000200 */
[-C--:B------:R-:W-:Y:S07]  /*186a0*/  HMMA.16816.F32 R12, R196, R194.reuse, R12 ;  /* 0x000000c2c40c723c */ /* 0x080fee000000180c */
[----:B------:R-:W3:Y:S01]  /*186b0*/  LDSM.16.M88.4 R184, [R228+0x9100] ;  /* 0x00910000e4b8783b */ /* 0x000ee20000000200 */
[C---:B------:R-:W-:Y:S07]  /*186c0*/  HMMA.16816.F32 R16, R188.reuse, R194, R16 ;  /* 0x000000c2bc10723c */ /* 0x040fee0000001810 */
[----:B------:R-:W1:Y:S01]  /*186d0*/  LDSM.16.M88.4 R176, [R236] ;  /* 0x00000000ecb0783b */ /* 0x000e620000000200 */
[-C--:B-----5:R-:W-:Y:S07]  /*186e0*/  HMMA.16816.F32 R20, R188, R108.reuse, R20 ;  /* 0x0000006cbc14723c */ /* 0x0a0fee0000001814 */
[----:B------:R-:W-:Y:S01]  /*186f0*/  LDSM.16.M88.4 R180, [R234] ;  /* 0x00000000eab4783b */ /* 0x000fe20000000200 */
[C---:B------:R-:W-:Y:S07]  /*18700*/  HMMA.16816.F32 R24, R196.reuse, R108, R24 ;  /* 0x0000006cc418723c */ /* 0x040fee0000001818 */
[----:B------:R-:W-:Y:S01]  /*18710*/  LDSM.16.M88.4 R192, [R224+0x5100] ;  /* 0x00510000e0c0783b */ /* 0x000fe20000000200 */
[-C--:B------:R-:W-:Y:S07]  /*18720*/  HMMA.16816.F32 R28, R196, R110.reuse, R28 ;  /* 0x0000006ec41c723c */ /* 0x080fee000000181c */
[----:B------:R-:W-:Y:S01]  /*18730*/  LDSM.16.M88.4 R216, [R233] ;  /* 0x00000000e9d8783b */ /* 0x000fe20000000200 */
[C---:B------:R-:W-:Y:S07]  /*18740*/  HMMA.16816.F32 R32, R188.reuse, R110, R32 ;  /* 0x0000006ebc20723c */ /* 0x040fee0000001820 */
[----:B------:R-:W5:Y:S01]  /*18750*/  LDSM.16.M88.4 R108, [R235] ;  /* 0x00000000eb6c783b */ /* 0x000f620000000200 */
[-C--:B--2---:R-:W-:Y:S08]  /*18760*/  HMMA.16816.F32 R36, R188, R200.reuse, R36 ;  /* 0x000000c8bc24723c */ /* 0x084ff00000001824 */
        /* <DEDUP_REMOVED lines=10> */
[-C--:B-1----:R-:W-:Y:S01]  /*18810*/  HMMA.16816.F32 R4, R208, R212.reuse, R4 ;  /* 0x000000d4d004723c */ /* 0x082fe20000001804 */
[----:B------:R-:W1:Y:S07]  /*18820*/  LDSM.16.M88.4 R204, [R224+0x5900] ;  /* 0x00590000e0cc783b */ /* 0x000e6e0000000200 */
[C---:B---3--:R-:W-:Y:S08]  /*18830*/  HMMA.16816.F32 R8, R184.reuse, R212, R8 ;  /* 0x000000d4b808723c */ /* 0x048ff00000001808 */
[-C--:B------:R-:W-:Y:S08]  /*18840*/  HMMA.16816.F32 R12, R184, R214.reuse, R12 ;  /* 0x000000d6b80c723c */ /* 0x080ff0000000180c */
[C---:B------:R-:W-:Y:S01]  /*18850*/  HMMA.16816.F32 R16, R208.reuse, R214, R16 ;  /* 0x000000d6d010723c */ /* 0x040fe20000001810 */
[----:B------:R-:W3:Y:S07]  /*18860*/  LDSM.16.M88.4 R212, [R224+0x5d00] ;  /* 0x005d0000e0d4783b */ /* 0x000eee0000000200 */
[-C--:B------:R-:W-:Y:S08]  /*18870*/  HMMA.16816.F32 R20, R208, R176.reuse, R20 ;  /* 0x000000b0d014723c */ /* 0x080ff00000001814 */
[C---:B------:R-:W-:Y:S08]  /*18880*/  HMMA.16816.F32 R24, R184.reuse, R176, R24 ;  /* 0x000000b0b818723c */ /* 0x040ff00000001818 */
[-C--:B------:R-:W-:Y:S08]  /*18890*/  HMMA.16816.F32 R28, R184, R178.reuse, R28 ;  /* 0x000000b2b81c723c */ /* 0x080ff0000000181c */
[C---:B------:R-:W-:Y:S01]  /*188a0*/  HMMA.16816.F32 R32, R208.reuse, R178, R32 ;  /* 0x000000b2d020723c */ /* 0x040fe20000001820 */
[----:B------:R-:W1:Y:S07]  /*188b0*/  LDSM.16.M88.4 R176, [R228+0xa100] ;  /* 0x00a10000e4b0783b */ /* 0x000e6e0000000200 */
[-C--:B-----5:R-:W-:Y:S08]  /*188c0*/  HMMA.16816.F32 R36, R208, R108.reuse, R36 ;  /* 0x0000006cd024723c */ /* 0x0a0ff00000001824 */
        /* <DEDUP_REMOVED lines=8> */
[-C--:B--2---:R-:W-:Y:S08]  /*18950*/  HMMA.16816.F32 R4, R188, R192.reuse, R4 ;  /* 0x000000c0bc04723c */ /* 0x084ff00000001804 */
        /* <DEDUP_REMOVED lines=11> */
[-C--:B---3--:R-:W-:Y:S08]  /*18a10*/  HMMA.16816.F32 R52, R188, R212.reuse, R52 ;  /* 0x000000d4bc34723c */ /* 0x088ff00000001834 */
[C---:B------:R-:W-:Y:S08]  /*18a20*/  HMMA.16816.F32 R56, R196.reuse, R212, R56 ;  /* 0x000000d4c438723c */ /* 0x040ff00000001838 */
[-C--:B------:R-:W-:Y:S08]  /*18a30*/  HMMA.16816.F32 R60, R196, R214.reuse, R60 ;  /* 0x000000d6c43c723c */ /* 0x080ff0000000183c */
[----:B------:R-:W-:Y:S08]  /*18a40*/  HMMA.16816.F32 R64, R188, R214, R64 ;  /* 0x000000d6bc40723c */ /* 0x000ff00000001840 */
[-C--:B------:R-:W-:Y:S08]  /*18a50*/  HMMA.16816.F32 R4, R176, R216.reuse, R4 ;  /* 0x000000d8b004723c */ /* 0x080ff00000001804 */
        /* <DEDUP_REMOVED lines=25> */
[----:B-----5:R-:W5:Y:S09]  /*18bf0*/  LDSM.16.M88.4 R4, [R232] ;  /* 0x00000000e804783b */ /* 0x020f720000000200 */
[----:B------:R-:W1:Y:S10]  /*18c00*/  MUFU.TANH R186, R10 ;  /* 0x0000000a00ba7308 */ /* 0x000e740000002400 */
[----:B------:R1:W1:Y:S10]  /*18c10*/  MUFU.TANH R193, R11 ;  /* 0x0000000b00c17308 */ /* 0x0002740000002400 */
[----:B------:R2:W2:Y:S10]  /*18c20*/  MUFU.TANH R185, R12 ;  /* 0x0000000c00b97308 */ /* 0x0004b40000002400 */
[----:B------:R2:W2:Y:S01]  /*18c30*/  MUFU.TANH R184, R13 ;  /* 0x0000000d00b87308 */ /* 0x0004a20000002400 */
[----:B-1----:R-:W1:Y:S01]  /*18c40*/  LDSM.16.M88.4 R8, [R231] ;  /* 0x00000000e708783b */ /* 0x002e620000000200 */
[-C--:B-----5:R-:W-:Y:S08]  /*18c50*/  HMMA.16816.F32 R20, R176, R4.reuse, R20 ;  /* 0x00000004b014723c */ /* 0x0a0ff00000001814 */
[----:B------:R1:W1:Y:S01]  /*18c60*/  MUFU.TANH R191, R14 ;  /* 0x0000000e00bf7308 */ /* 0x0002620000002400 */
[C---:B------:R-:W-:Y:S09]  /*18c70*/  HMMA.16816.F32 R24, R108.reuse, R4, R24 ;  /* 0x000000046c18723c */ /* 0x040ff20000001818 */
[----:B------:R1:W1:Y:S01]  /*18c80*/  MUFU.TANH R190, R15 ;  /* 0x0000000f00be7308 */ /* 0x0002620000002400 */
[-C--:B------:R-:W-:Y:S08]  /*18c90*/  HMMA.16816.F32 R28, R108, R6.reuse, R28 ;  /* 0x000000066c1c723c */ /* 0x080ff0000000181c */
[C---:B------:R-:W-:Y:S01]  /*18ca0*/  HMMA.16816.F32 R32, R176.reuse, R6, R32 ;  /* 0x00000006b020723c */ /* 0x040fe20000001820 */
[----:B------:R2:W2:Y:S01]  /*18cb0*/  MUFU.TANH R181, R16 ;  /* 0x0000001000b57308 */ /* 0x0004a20000002400 */
[----:B------:R-:W5:Y:S01]  /*18cc0*/  LDSM.16.M88.4 R4, [R230] ;  /* 0x00000000e604783b */ /* 0x000f620000000200 */
[----:B------:R-:W-:Y:S04]  /*18cd0*/  DEPBAR.LE SB0, 0x0 ;  /* 0x000080000000791a */ /* 0x000fe80000000000 */
[----:B------:R-:W-:Y:S02]  /*18ce0*/  FMUL.FTZ R20, R20, c[0x0][0x320] ;  /* 0x0000c80014147a20 */ /* 0x000fe40000410000 */
[----:B------:R-:W-:Y:S02]  /*18cf0*/  FMUL.FTZ R21, R21, c[0x0][0x320] ;  /* 0x0000c80015157a20 */ /* 0x000fe40000410000 */
[----:B----4-:R4:W2:Y:S01]  /*18d00*/  MUFU.TANH R102, R17 ;  /* 0x0000001100667308 */ /* 0x0108a20000002400 */
        /* <DEDUP_REMOVED lines=106> */
.L_x_835:
        /* <DEDUP_REMOVED lines=37> */
[----:B-1----:R-:W1:Y:S01]  /*19600*/  SHFL.BFLY PT, R8, R0, 0x2, 0x1f ;  /* 0x0c401f0000087f89 */ /* 0x002e6200000e0000 */
        /* <DEDUP_REMOVED lines=79> */
[--C-:B-1----:R-:W-:Y:S01]  /*19b00*/  FFMA.FTZ R3, R183, c[0x0][0x2d0], -R111.reuse ;  /* 0x0000b400b7037a23 */ /* 0x102fe2000001086f */
[----:B------:R-:W-:Y:S01]  /*19b10*/  LDSM.16.MT88.4 R172, [R226+0x1d00] ;  /* 0x001d0000e2ac783b */ /* 0x000fe20000004200 */
[C---:B------:R-:W-:Y:S02]  /*19b20*/  FMUL.FTZ R70, R101.reuse, R70 ;  /* 0x0000004665467220 */ /* 0x040fe40000410000 */
[----:B------:R1:W4:Y:S01]  /*19b30*/  MUFU.EX2 R11, R3 ;  /* 0x00000003000b7308 */ /* 0x0003220000000800 */
[----:B------:R-:W-:Y:S02]  /*19b40*/  FMUL.FTZ R71, R101, R71 ;  /* 0x0000004765477220 */ /* 0x000fe40000410000 */
[C---:B------:R-:W-:Y:S02]  /*19b50*/  FMUL.FTZ R80, R103.reuse, R80 ;  /* 0x0000005067507220 */ /* 0x040fe40000410000 */
[----:B------:R-:W-:Y:S02]  /*19b60*/  FMUL.FTZ R81, R103, R81 ;  /* 0x0000005167517220 */ /* 0x000fe40000410000 */
[--C-:B--2---:R-:W-:Y:S01]  /*19b70*/  FFMA.FTZ R2, R187, c[0x0][0x2d0], -R110.reuse ;  /* 0x0000b400bb027a23 */ /* 0x104fe2000001086e */
[----:B------:R-:W-:Y:S01]  /*19b80*/  MOV R187, R21 ;  /* 0x0000001500bb7202 */ /* 0x000fe20000000f00 */
        /* <DEDUP_REMOVED lines=10> */
[C---:B------:R-:W-:Y:S02]  /*19c30*/  FMUL.FTZ R40, R100.reuse, R148 ;  /* 0x0000009464287220 */ /* 0x040fe40000410000 */
[----:B------:R1:W-:Y:S01]  /*19c40*/  MUFU.EX2 R224, R3 ;  /* 0x0000000300e07308 */ /* 0x0003e20000000800 */
[C---:B------:R-:W-:Y:S02]  /*19c50*/  FMUL.FTZ R44, R100.reuse, R152 ;  /* 0x00000098642c7220 */ /* 0x040fe40000410000 */
[C---:B------:R-:W-:Y:S02]  /*19c60*/  FMUL.FTZ R56, R100.reuse, R164 ;  /* 0x000000a464387220 */ /* 0x040fe40000410000 */
[C---:B------:R-:W-:Y:S02]  /*19c70*/  FMUL.FTZ R57, R100.reuse, R165 ;  /* 0x000000a564397220 */ /* 0x040fe40000410000 */
[----:B--2---:R-:W-:Y:S02]  /*19c80*/  FFMA.FTZ R2, R181, c[0x0][0x2d0], -R110 ;  /* 0x0000b400b5027a23 */ /* 0x004fe4000001086e */
[C---:B------:R-:W-:Y:S02]  /*19c90*/  FMUL.FTZ R60, R100.reuse, R168 ;  /* 0x000000a8643c7220 */ /* 0x040fe40000410000 */
[----:B------:R2:W-:Y:S01]  /*19ca0*/  MUFU.EX2 R10, R2 ;  /* 0x00000002000a7308 */ /* 0x0005e20000000800 */
[C---:B------:R-:W-:Y:S02]  /*19cb0*/  FMUL.FTZ R61, R100.reuse, R169 ;  /* 0x000000a9643d7220 */ /* 0x040fe40000410000 */
[C---:B------:R-:W-:Y:S02]  /*19cc0*/  FMUL.FTZ R72, R100.reuse, R72 ;  /* 0x0000004864487220 */ /* 0x040fe40000410000 */
[C---:B------:R-:W-:Y:S02]  /*19cd0*/  FMUL.FTZ R73, R100.reuse, R73 ;  /* 0x0000004964497220 */ /* 0x040fe40000410000 */
[C---:B------:R-:W-:Y:S02]  /*19ce0*/  FMUL.FTZ R76, R100.reuse, R76 ;  /* 0x0000004c644c7220 */ /* 0x040fe40000410000 */
[----:B------:R-:W-:Y:S02]  /*19cf0*/  FMUL.FTZ R77, R100, R77 ;  /* 0x0000004d644d7220 */ /* 0x000fe40000410000 */
[C---:B------:R-:W-:Y:S02]  /*19d00*/  FMUL.FTZ R82, R101.reuse, R82 ;  /* 0x0000005265527220 */ /* 0x040fe40000410000 */
[--C-:B-1----:R-:W-:Y:S02]  /*19d10*/  FFMA.FTZ R3, R180, c[0x0][0x2d0], -R111.reuse ;  /* 0x0000b400b4037a23 */ /* 0x102fe4000001086f */
[----:B------:R-:W-:Y:S02]  /*19d20*/  FMUL.FTZ R83, R101, R83 ;  /* 0x0000005365537220 */ /* 0x000fe40000410000 */
[----:B------:R-:W-:Y:S01]  /*19d30*/  MUFU.EX2 R28, R3 ;  /* 0x00000003001c7308 */ /* 0x000fe20000000800 */
[C---:B------:R-:W-:Y:S02]  /*19d40*/  FMUL.FTZ R84, R103.reuse, R84 ;  /* 0x0000005467547220 */ /* 0x040fe40000410000 */
[----:B------:R-:W-:Y:S02]  /*19d50*/  FMUL.FTZ R85, R103, R85 ;  /* 0x0000005567557220 */ /* 0x000fe40000410000 */
[C---:B------:R-:W-:Y:S01]  /*19d60*/  FMUL.FTZ R86, R101.reuse, R86 ;  /* 0x0000005665567220 */ /* 0x040fe20000410000 */
[----:B--2---:R-:W1:Y:S01]  /*19d70*/  SHFL.BFLY PT, R2, R0, 0x1, 0x1f ;  /* 0x0c201f0000027f89 */ /* 0x004e6200000e0000 */
[----:B------:R-:W-:Y:S02]  /*19d80*/  FMUL.FTZ R87, R101, R87 ;  /* 0x0000005765577220 */ /* 0x000fe40000410000 */
[C---:B------:R-:W-:Y:S02]  /*19d90*/  FMUL.FTZ R88, R100.reuse, R88 ;  /* 0x0000005864587220 */ /* 0x040fe40000410000 */
[C---:B------:R-:W-:Y:S02]  /*19da0*/  FMUL.FTZ R89, R100.reuse, R89 ;  /* 0x0000005964597220 */ /* 0x040fe40000410000 */
[C---:B------:R-:W-:Y:S02]  /*19db0*/  FMUL.FTZ R92, R100.reuse, R92 ;  /* 0x0000005c645c7220 */ /* 0x040fe40000410000 */
[----:B------:R-:W-:Y:S02]  /*19dc0*/  FMUL.FTZ R93, R100, R93 ;  /* 0x0000005d645d7220 */ /* 0x000fe40000410000 */
[C---:B------:R-:W-:Y:S02]  /*19dd0*/  FMUL.FTZ R96, R103.reuse, R96 ;  /* 0x0000006067607220 */ /* 0x040fe40000410000 */
[----:B------:R-:W-:Y:S02]  /*19de0*/  FMUL.FTZ R97, R103, R97 ;  /* 0x0000006167617220 */ /* 0x000fe40000410000 */
[C---:B------:R-:W-:Y:S02]  /*19df0*/  FMUL.FTZ R98, R101.reuse, R98 ;  /* 0x0000006265627220 */ /* 0x040fe40000410000 */
[----:B------:R-:W-:Y:S01]  /*19e00*/  FMUL.FTZ R99, R101, R99 ;  /* 0x0000006365637220 */ /* 0x000fe20000410000 */
[----:B-1----:R-:W-:Y:S01]  /*19e10*/  FMNMX.FTZ R102, R2, R0, !PT ;  /* 0x0000000002667209 */ /* 0x002fe20007810000 */
[--C-:B------:R-:W-:Y:S01]  /*19e20*/  FFMA.FTZ R2, R188, c[0x0][0x2d0], -R176.reuse ;  /* 0x0000b400bc027a23 */ /* 0x100fe200000108b0 */
[----:B------:R-:W-:Y:S01]  /*19e30*/  MOV R188, R12 ;  /* 0x0000000c00bc7202 */ /* 0x000fe20000000f00 */
[----:B------:R-:W-:Y:S02]  /*19e40*/  FFMA.FTZ R0, R19, c[0x0][0x2d0], -R111 ;  /* 0x0000b40013007a23 */ /* 0x000fe4000001086f */
[----:B------:R1:W-:Y:S01]  /*19e50*/  MUFU.EX2 R6, R2 ;  /* 0x0000000200067308 */ /* 0x0003e20000000800 */
[----:B------:R-:W-:Y:S02]  /*19e60*/  FMUL.FTZ R12, R100, R120 ;  /* 0x00000078640c7220 */ /* 0x000fe40000410000 */
[----:B------:R-:W-:Y:S02]  /*19e70*/  FMUL.FTZ R19, R101, R127 ;  /* 0x0000007f65137220 */ /* 0x000fe40000410000 */
[----:B------:R-:W-:Y:S05]  /*19e80*/  LDSM.16.MT88.4 R124, [R225+0x2100] ;  /* 0x00210000e17c783b */ /* 0x000fea0000004200 */
[----:B------:R2:W3:Y:S01]  /*19e90*/  MUFU.EX2 R182, R0 ;  /* 0x0000000000b67308 */ /* 0x0004e20000000800 */
[----:B-1----:R-:W-:Y:S01]  /*19ea0*/  FFMA.FTZ R2, R192, c[0x0][0x2d0], -R176 ;  /* 0x0000b400c0027a23 */ /* 0x002fe200000108b0 */
[----:B----4-:R-:W-:Y:S08]  /*19eb0*/  MOV R192, R11 ;  /* 0x0000000b00c07202 */ /* 0x010ff00000000f00 */
[----:B------:R1:W-:Y:S01]  /*19ec0*/  MUFU.EX2 R5, R2 ;  /* 0x0000000200057308 */ /* 0x0003e20000000800 */
[----:B--2---:R-:W-:Y:S01]  /*19ed0*/  FADD.FTZ R0, -R102, R107 ;  /* 0x0000006b66007221 */ /* 0x004fe20000010100 */
[----:B------:R-:W-:Y:S02]  /*19ee0*/  MOV R107, R20 ;  /* 0x00000014006b7202 */ /* 0x000fe40000000f00 */
[----:B------:R-:W2:Y:S01]  /*19ef0*/  LDSM.16.MT88.4 R20, [R225+0x100] ;  /* 0x00010000e114783b */ /* 0x000ea20000004200 */
[----:B------:R-:W-:Y:S01]  /*19f00*/  FMUL.FTZ R0, R0, c[0x0][0x2d0] ;  /* 0x0000b40000007a20 */ /* 0x000fe20000410000 */
[----:B---3--:R-:W-:Y:S02]  /*19f10*/  F2FP.PACK_AB R115, R182, R28 ;  /* 0x0000001cb673723e */ /* 0x008fe400000000ff */
[----:B------:R-:W-:Y:S01]  /*19f20*/  MOV R156, R107 ;  /* 0x0000006b009c7202 */ /* 0x000fe20000000f00 */
[----:B------:R-:W-:Y:S02]  /*19f30*/  FFMA.FTZ R107, R211, c[0x0][0x2d0], -R110 ;  /* 0x0000b400d36b7a23 */ /* 0x000fe4000001086e */
[----:B------:R-:W3:Y:S01]  /*19f40*/  MUFU.EX2 R0, R0 ;  /* 0x0000000000007308 */ /* 0x000ee20000000800 */
[--C-:B-1----:R-:W-:Y:S01]  /*19f50*/  FFMA.FTZ R2, R185, c[0x0][0x2d0], -R176.reuse ;  /* 0x0000b400b9027a23 */ /* 0x102fe200000108b0 */
[----:B------:R-:W-:Y:S08]  /*19f60*/  MOV R185, R10 ;  /* 0x0000000a00b97202 */ /* 0x000ff00000000f00 */
[----:B------:R1:W-:Y:S01]  /*19f70*/  MUFU.EX2 R4, R2 ;  /* 0x0000000200047308 */ /* 0x0003e20000000800 */
[C---:B---3--:R-:W-:Y:S02]  /*19f80*/  FMUL.FTZ R10, R0.reuse, R118 ;  /* 0x00000076000a7220 */ /* 0x048fe40000410000 */
[C---:B------:R-:W-:Y:S02]  /*19f90*/  FMUL.FTZ R11, R0.reuse, R119 ;  /* 0x00000077000b7220 */ /* 0x040fe40000410000 */
[C---:B------:R-:W-:Y:S02]  /*19fa0*/  FMUL.FTZ R14, R0.reuse, R122 ;  /* 0x0000007a000e7220 */ /* 0x040fe40000410000 */
[C---:B------:R-:W-:Y:S02]  /*19fb0*/  FMUL.FTZ R15, R0.reuse, R123 ;  /* 0x0000007b000f7220 */ /* 0x040fe40000410000 */
[C---:B------:R-:W-:Y:S01]  /*19fc0*/  FMUL.FTZ R30, R0.reuse, R138 ;  /* 0x0000008a001e7220 */ /* 0x040fe20000410000 */
[----:B------:R-:W3:Y:S01]  /*19fd0*/  LDSM.16.MT88.4 R120, [R226+0x1100] ;  /* 0x00110000e278783b */ /* 0x000ee20000004200 */
[----:B------:R-:W-:Y:S02]  /*19fe0*/  FMUL.FTZ R31, R0, R139 ;  /* 0x0000008b001f7220 */ /* 0x000fe40000410000 */
[----:B-1----:R-:W-:Y:S02]  /*19ff0*/  FFMA.FTZ R2, R184, c[0x0][0x2d0], -R176 ;  /* 0x0000b400b8027a23 */ /* 0x002fe400000108b0 */
[C---:B------:R-:W-:Y:S02]  /*1a000*/  FMUL.FTZ R42, R0.reuse, R150 ;  /* 0x00000096002a7220 */ /* 0x040fe40000410000 */
        /* <DEDUP_REMOVED lines=22> */
[----:B------:R-:W-:Y:S01]  /*1a170*/  FMUL.FTZ R6, R101, R114 ;  /* 0x0000007265067220 */ /* 0x000fe20000410000 */
[----:B------:R-:W-:Y:S02]  /*1a180*/  F2FP.PACK_AB R114, R27, R185 ;  /* 0x000000b91b72723e */ /* 0x000fe400000000ff */
[----:B------:R1:W4:Y:S02]  /*1a190*/  MUFU.EX2 R186, R3 ;  /* 0x0000000300ba7308 */ /* 0x0003240000000800 */
[--C-:B-1----:R-:W-:Y:S01]  /*1a1a0*/  FFMA.FTZ R3, R191, c[0x0][0x2d0], -R2.reuse ;  /* 0x0000b400bf037a23 */ /* 0x102fe20000010802 */
[----:B------:R-:W-:Y:S01]  /*1a1b0*/  MOV R191, R5 ;  /* 0x0000000500bf7202 */ /* 0x000fe20000000f00 */
[----:B------:R-:W-:Y:S01]  /*1a1c0*/  FMUL.FTZ R5, R103, R113 ;  /* 0x0000007167057220 */ /* 0x000fe20000410000 */
[----:B------:R-:W-:Y:S05]  /*1a1d0*/  F2FP.PACK_AB R113, R224, R192 ;  /* 0x000000c0e071723e */ /* 0x000fea00000000ff */
[----:B------:R1:W1:Y:S01]  /*1a1e0*/  MUFU.EX2 R26, R3 ;  /* 0x00000003001a7308 */ /* 0x0002620000000800 */
[----:B----4-:R-:W-:Y:S02]  /*1a1f0*/  F2FP.PACK_AB R117, R186, R180 ;  /* 0x000000b4ba75723e */ /* 0x010fe400000000ff */
[----:B------:R-:W-:Y:S02]  /*1a200*/  F2FP.PACK_AB R116, R191, R193 ;  /* 0x000000c1bf74723e */ /* 0x000fe400000000ff */
[----:B------:R-:W-:Y:S01]  /*1a210*/  MOV R139, R191 ;  /* 0x000000bf008b7202 */ /* 0x000fe20000000f00 */
[----:B-1----:R-:W-:Y:S01]  /*1a220*/  FFMA.FTZ R3, R190, c[0x0][0x2d0], -R2 ;  /* 0x0000b400be037a23 */ /* 0x002fe20000010802 */
[----:B------:R-:W-:Y:S01]  /*1a230*/  MOV R190, R4 ;  /* 0x0000000400be7202 */ /* 0x000fe20000000f00 */
[----:B------:R-:W-:Y:S01]  /*1a240*/  FMUL.FTZ R4, R103, R112 ;  /* 0x0000007067047220 */ /* 0x000fe20000410000 */
[----:B------:R-:W-:Y:S01]  /*1a250*/  F2FP.PACK_AB R112, R29, R188 ;  /* 0x000000bc1d70723e */ /* 0x000fe200000000ff */
[----:B------:R-:W1:Y:S01]  /*1a260*/  MUFU.EX2 R183, R3 ;  /* 0x0000000300b77308 */ /* 0x000e620000000800 */
[----:B------:R-:W-:Y:S02]  /*1a270*/  F2FP.PACK_AB R118, R181, R190 ;  /* 0x000000beb576723e */ /* 0x000fe400000000ff */
[-C--:B------:R-:W-:Y:S03]  /*1a280*/  MOV R133, R26.reuse ;  /* 0x0000001a00857202 */ /* 0x080fe60000000f00 */
[-C--:B--2---:R-:W-:Y:S05]  /*1a290*/  HMMA.16816.F32 R4, R112, R20.reuse, R4 ;  /* 0x000000147004723c */ /* 0x084fea0000001804 */
[----:B-1----:R-:W-:Y:S01]  /*1a2a0*/  F2FP.PACK_AB R119, R183, R26 ;  /* 0x0000001ab777723e */ /* 0x002fe200000000ff */
[--C-:B------:R-:W-:Y:S02]  /*1a2b0*/  FFMA.FTZ R3, R194, c[0x0][0x2d0], -R110.reuse ;  /* 0x0000b400c2037a23 */ /* 0x100fe4000001086e */
[C---:B------:R-:W-:Y:S01]  /*1a2c0*/  FMUL.FTZ R26, R0.reuse, R134 ;  /* 0x00000086001a7220 */ /* 0x040fe20000410000 */
[----:B------:R-:W-:Y:S01]  /*1a2d0*/  MOV R134, R27 ;  /* 0x0000001b00867202 */ /* 0x000fe20000000f00 */
[----:B------:R1:W-:Y:S02]  /*1a2e0*/  MUFU.EX2 R132, R3 ;  /* 0x0000000300847308 */ /* 0x0003e40000000800 */
[----:B------:R-:W-:Y:S01]  /*1a2f0*/  FMUL.FTZ R27, R0, R135 ;  /* 0x00000087001b7220 */ /* 0x000fe20000410000 */
[C---:B------:R-:W-:Y:S04]  /*1a300*/  HMMA.16816.F32 R8, R116.reuse, R20, R8 ;  /* 0x000000147408723c */ /* 0x040fe80000001808 */
[----:B------:R-:W-:Y:S01]  /*1a310*/  MOV R135, R28 ;  /* 0x0000001c00877202 */ /* 0x000fe20000000f00 */
[C---:B------:R-:W-:Y:S01]  /*1a320*/  FMUL.FTZ R28, R100.reuse, R136 ;  /* 0x00000088641c7220 */ /* 0x040fe20000410000 */
[----:B------:R-:W-:Y:S01]  /*1a330*/  MOV R136, R29 ;  /* 0x0000001d00887202 */ /* 0x000fe20000000f00 */
[C---:B------:R-:W-:Y:S01]  /*1a340*/  FMUL.FTZ R20, R103.reuse, R128 ;  /* 0x0000008067147220 */ /* 0x040fe20000410000 */
[-C--:B------:R-:W-:Y:S04]  /*1a350*/  HMMA.16816.F32 R12, R116, R22.reuse, R12 ;  /* 0x00000016740c723c */ /* 0x080fe8000000180c */
[----:B------:R-:W-:Y:S01]  /*1a360*/  FMUL.FTZ R21, R103, R129 ;  /* 0x0000008167157220 */ /* 0x000fe20000410000 */
[----:B------:R-:W-:Y:S01]  /*1a370*/  MOV R152, R136 ;  /* 0x0000008800987202 */ /* 0x000fe20000000f00 */
[----:B------:R-:W-:Y:S01]  /*1a380*/  FMUL.FTZ R29, R100, R137 ;  /* 0x00000089641d7220 */ /* 0x000fe20000410000 */
[----:B------:R-:W-:Y:S01]  /*1a390*/  MOV R136, R134 ;  /* 0x0000008600887202 */ /* 0x000fe20000000f00 */
[C---:B------:R-:W-:Y:S04]  /*1a3a0*/  HMMA.16816.F32 R16, R112.reuse, R22, R16 ;  /* 0x000000167010723c */ /* 0x040fe80000001810 */
[----:B------:R-:W-:Y:S01]  /*1a3b0*/  MOV R134, R193 ;  /* 0x000000c100867202 */ /* 0x000fe20000000f00 */
[--C-:B-1----:R-:W-:Y:S02]  /*1a3c0*/  FFMA.FTZ R3, R195, c[0x0][0x2d0], -R110.reuse ;  /* 0x0000b400c3037a23 */ /* 0x102fe4000001086e */
[C---:B------:R-:W-:Y:S02]  /*1a3d0*/  FMUL.FTZ R22, R101.reuse, R130 ;  /* 0x0000008265167220 */ /* 0x040fe40000410000 */
[----:B------:R1:W-:Y:S03]  /*1a3e0*/  MUFU.EX2 R184, R3 ;  /* 0x0000000300b87308 */ /* 0x0003e60000000800 */
[----:B------:R-:W-:Y:S02]  /*1a3f0*/  FMUL.FTZ R23, R101, R131 ;  /* 0x0000008365177220 */ /* 0x000fe40000410000 */
[----:B------:R-:W-:Y:S05]  /*1a400*/  LDSM.16.MT88.4 R128, [R226+0x500] ;  /* 0x00050000e280783b */ /* 0x000fea0000004200 */
[-C--:B------:R-:W-:Y:S08]  /*1a410*/  HMMA.16816.F32 R20, R112, R36.reuse, R20 ;  /* 0x000000247014723c */ /* 0x080ff00000001814 */
[C---:B------:R-:W-:Y:S07]  /*1a420*/  HMMA.16816.F32 R24, R116.reuse, R36, R24 ;  /* 0x000000247418723c */ /* 0x040fee0000001818 */
[C---:B------:R-:W-:Y:S01]  /*1a430*/  FMUL.FTZ R37, R103.reuse, R145 ;  /* 0x0000009167257220 */ /* 0x040fe20000410000 */
[-C--:B------:R-:W-:Y:S04]  /*1a440*/  HMMA.16816.F32 R28, R116, R38.reuse, R28 ;  /* 0x00000026741c723c */ /* 0x080fe8000000181c */
[----:B------:R-:W-:Y:S01]  /*1a450*/  FMUL.FTZ R36, R103, R144 ;  /* 0x0000009067247220 */ /* 0x000fe20000410000 */
[----:B------:R-:W-:Y:S01]  /*1a460*/  MOV R144, R192 ;  /* 0x000000c000907202 */ /* 0x000fe20000000f00 */
[--C-:B-1----:R-:W-:Y:S02]  /*1a470*/  FFMA.FTZ R3, R198, c[0x0][0x2d0], -R111.reuse ;  /* 0x0000b400c6037a23 */ /* 0x102fe4000001086f */
[C---:B------:R-:W-:Y:S07]  /*1a480*/  HMMA.16816.F32 R32, R112.reuse, R38, R32 ;  /* 0x000000267020723c */ /* 0x040fee0000001820 */
[C---:B------:R-:W-:Y:S02]  /*1a490*/  FMUL.FTZ R38, R101.reuse, R146 ;  /* 0x0000009265267220 */ /* 0x040fe40000410000 */
[----:B------:R1:W-:Y:S03]  /*1a4a0*/  MUFU.EX2 R146, R3 ;  /* 0x0000000300927308 */ /* 0x0003e60000000800 */
[----:B------:R-:W-:Y:S07]  /*1a4b0*/  FMUL.FTZ R39, R101, R147 ;  /* 0x0000009365277220 */ /* 0x000fee0000410000 */
[-C--:B------:R-:W-:Y:S08]  /*1a4c0*/  HMMA.16816.F32 R36, R112, R52.reuse, R36 ;  /* 0x000000347024723c */ /* 0x080ff00000001824 */
[C---:B------:R-:W-:Y:S04]  /*1a4d0*/  HMMA.16816.F32 R40, R116.reuse, R52, R40 ;  /* 0x000000347428723c */ /* 0x040fe80000001828 */
[--C-:B-1----:R-:W-:Y:S04]  /*1a4e0*/  FFMA.FTZ R3, R200, c[0x0][0x2d0], -R111.reuse ;  /* 0x0000b400c8037a23 */ /* 0x102fe8000001086f */
[-C--:B------:R-:W-:Y:S01]  /*1a4f0*/  HMMA.16816.F32 R44, R116, R54.reuse, R44 ;  /* 0x00000036742c723c */ /* 0x080fe2000000182c */
[----:B------:R1:W2:Y:S03]  /*1a500*/  MUFU.EX2 R140, R3 ;  /* 0x00000003008c7308 */ /* 0x0002a60000000800 */
[C---:B------:R-:W-:Y:S02]  /*1a510*/  FMUL.FTZ R52, R103.reuse, R160 ;  /* 0x000000a067347220 */ /* 0x040fe40000410000 */
[----:B------:R-:W-:Y:S02]  /*1a520*/  FMUL.FTZ R53, R103, R161 ;  /* 0x000000a167357220 */ /* 0x000fe40000410000 */
[C---:B------:R-:W-:Y:S07]  /*1a530*/  HMMA.16816.F32 R48, R112.reuse, R54, R48 ;  /* 0x000000367030723c */ /* 0x040fee0000001830 */
[C---:B------:R-:W-:Y:S02]  /*1a540*/  FMUL.FTZ R54, R101.reuse, R162 ;  /* 0x000000a265367220 */ /* 0x040fe40000410000 */
[----:B------:R-:W-:Y:S07]  /*1a550*/  FMUL.FTZ R55, R101, R163 ;  /* 0x000000a365377220 */ /* 0x000fee0000410000 */
[-C--:B---3--:R-:W-:Y:S03]  /*1a560*/  HMMA.16816.F32 R52, R112, R120.reuse, R52 ;  /* 0x000000787034723c */ /* 0x088fe60000001834 */
[--C-:B-1----:R-:W-:Y:S04]  /*1a570*/  FFMA.FTZ R3, R197, c[0x0][0x2d0], -R110.reuse ;  /* 0x0000b400c5037a23 */ /* 0x102fe8000001086e */
[----:B------:R1:W-:Y:S01]  /*1a580*/  MUFU.EX2 R143, R3 ;  /* 0x00000003008f7308 */ /* 0x0003e20000000800 */
[C---:B------:R-:W-:Y:S08]  /*1a590*/  HMMA.16816.F32 R56, R116.reuse, R120, R56 ;  /* 0x000000787438723c */ /* 0x040ff00000001838 */
[-C--:B------:R-:W-:Y:S08]  /*1a5a0*/  HMMA.16816.F32 R60, R116, R122.reuse, R60 ;  /* 0x0000007a743c723c */ /* 0x080ff0000000183c */
[C---:B------:R-:W-:Y:S01]  /*1a5b0*/  HMMA.16816.F32 R64, R112.reuse, R122, R64 ;  /* 0x0000007a7040723c */ /* 0x040fe20000001840 */
[----:B------:R-:W3:Y:S03]  /*1a5c0*/  LDSM.16.MT88.4 R120, [R226+0x2100] ;  /* 0x00210000e278783b */ /* 0x000ee60000004200 */
        /* <DEDUP_REMOVED lines=9> */
[-C--:B---3--:R-:W-:Y:S08]  /*1a660*/  HMMA.16816.F32 R84, R112, R120.reuse, R84 ;  /* 0x000000787054723c */ /* 0x088ff00000001854 */
[C---:B------:R-:W-:Y:S08]  /*1a670*/  HMMA.16816.F32 R88, R116.reuse, R120, R88 ;  /* 0x000000787458723c */ /* 0x040ff00000001858 */
[-C--:B------:R-:W-:Y:S04]  /*1a680*/  HMMA.16816.F32 R92, R116, R122.reuse, R92 ;  /* 0x0000007a745c723c */ /* 0x080fe8000000185c */
[--C-:B-1----:R-:W-:Y:S04]  /*1a690*/  FFMA.FTZ R3, R201, c[0x0][0x2d0], -R111.reuse ;  /* 0x0000b400c9037a23 */ /* 0x102fe8000001086f */
[----:B------:R-:W-:Y:S01]  /*1a6a0*/  HMMA.16816.F32 R96, R112, R122, R96 ;  /* 0x0000007a7060723c */ /* 0x000fe20000001860 */
[----:B------:R-:W1:Y:S01]  /*1a6b0*/  LDSM.16.MT88.4 R120, [R225+0x1500] ;  /* 0x00150000e178783b */ /* 0x000e620000004200 */
[----:B------:R3:W3:Y:S05]  /*1a6c0*/  MUFU.EX2 R153, R3 ;  /* 0x0000000300997308 */ /* 0x0006ea0000000800 */
[----:B--2---:R-:W-:Y:S02]  /*1a6d0*/  F2FP.PACK_AB R113, R140, R146 ;  /* 0x000000928c71723e */ /* 0x004fe400000000ff */
[----:B----4-:R-:W-:Y:S03]  /*1a6e0*/  F2FP.PACK_AB R114, R149, R143 ;  /* 0x0000008f9572723e */ /* 0x010fe600000000ff */
[----:B------:R-:W-:Y:S01]  /*1a6f0*/  F2FP.PACK_AB R112, R184, R132 ;  /* 0x00000084b870723e */ /* 0x000fe200000000ff */
[--C-:B---3--:R-:W-:Y:S01]  /*1a700*/  FFMA.FTZ R3, R203, c[0x0][0x2d0], -R176.reuse ;  /* 0x0000b400cb037a23 */ /* 0x108fe200000108b0 */
        /* <DEDUP_REMOVED lines=21> */
[----:B---3--:R-:W-:Y:S02]  /*1a860*/  F2FP.PACK_AB R119, R155, R145 ;  /* 0x000000919b77723e */ /* 0x008fe400000000ff */
[----:B------:R-:W-:Y:S05]  /*1a870*/  MOV R211, R155 ;  /* 0x0000009b00d37202 */ /* 0x000fea0000000f00 */
        /* <DEDUP_REMOVED lines=12> */
[--C-:B--2---:R-:W-:Y:S01]  /*1a940*/  FFMA.FTZ R3, R216, c[0x0][0x2d0], -R111.reuse ;  /* 0x0000b400d8037a23 */ /* 0x104fe2000001086f */
[----:B----4-:R-:W-:Y:S02]  /*1a950*/  MOV R216, R138 ;  /* 0x0000008a00d87202 */ /* 0x010fe40000000f00 */
[----:B------:R-:W-:Y:S01]  /*1a960*/  MOV R138, R190 ;  /* 0x000000be008a7202 */ /* 0x000fe20000000f00 */
[-C--:B-1----:R-:W-:Y:S01]  /*1a970*/  HMMA.16816.F32 R36, R112, R120.reuse, R36 ;  /* 0x000000787024723c */ /* 0x082fe20000001824 */
[----:B------:R1:W-:Y:S07]  /*1a980*/  MUFU.EX2 R214, R3 ;  /* 0x0000000300d67308 */ /* 0x0003ee0000000800 */
[C---:B------:R-:W-:Y:S08]  /*1a990*/  HMMA.16816.F32 R40, R116.reuse, R120, R40 ;  /* 0x000000787428723c */ /* 0x040ff00000001828 */
[-C--:B------:R-:W-:Y:S08]  /*1a9a0*/  HMMA.16816.F32 R44, R116, R122.reuse, R44 ;  /* 0x0000007a742c723c */ /* 0x080ff0000000182c */
[C---:B------:R-:W-:Y:S01]  /*1a9b0*/  HMMA.16816.F32 R48, R112.reuse, R122, R48 ;  /* 0x0000007a7030723c */ /* 0x040fe20000001830 */
[----:B------:R-:W2:Y:S03]  /*1a9c0*/  LDSM.16.MT88.4 R120, [R226+0x2500] ;  /* 0x00250000e278783b */ /* 0x000ea60000004200 */
[--C-:B-1----:R-:W-:Y:S01]  /*1a9d0*/  FFMA.FTZ R3, R217, c[0x0][0x2d0], -R111.reuse ;  /* 0x0000b400d9037a23 */ /* 0x102fe2000001086f */
[----:B------:R-:W-:Y:S02]  /*1a9e0*/  MOV R217, R137 ;  /* 0x0000008900d97202 */ /* 0x000fe40000000f00 */
[----:B------:R-:W-:Y:S01]  /*1a9f0*/  MOV R137, R133 ;  /* 0x0000008500897202 */ /* 0x000fe20000000f00 */
[-C--:B---3--:R-:W-:Y:S01]  /*1aa00*/  HMMA.16816.F32 R52, R112, R124.reuse, R52 ;  /* 0x0000007c7034723c */ /* 0x088fe20000001834 */
[----:B------:R1:W3:Y:S03]  /*1aa10*/  MUFU.EX2 R215, R3 ;  /* 0x0000000300d77308 */ /* 0x0002e60000000800 */
[----:B------:R-:W-:Y:S02]  /*1aa20*/  MOV R133, R188 ;  /* 0x000000bc00857202 */ /* 0x000fe40000000f00 */
[----:B------:R-:W-:Y:S02]  /*1aa30*/  MOV R188, R189 ;  /* 0x000000bd00bc7202 */ /* 0x000fe40000000f00 */
        /* <DEDUP_REMOVED lines=8> */
[----:B------:R3:W3:Y:S07]  /*1aac0*/  MUFU.EX2 R209, R3 ;  /* 0x0000000300d17308 */ /* 0x0006ee0000000800 */
[-C--:B------:R-:W-:Y:S04]  /*1aad0*/  HMMA.16816.F32 R76, R116, R130.reuse, R76 ;  /* 0x00000082744c723c */ /* 0x080fe8000000184c */
[----:B-1----:R-:W-:Y:S01]  /*1aae0*/  FFMA.FTZ R107, R219, c[0x0][0x2d0], -R176 ;  /* 0x0000b400db6b7a23 */ /* 0x002fe200000108b0 */
[----:B------:R-:W-:Y:S03]  /*1aaf0*/  MOV R219, R145 ;  /* 0x0000009100db7202 */ /* 0x000fe60000000f00 */
[C---:B------:R-:W-:Y:S01]  /*1ab00*/  HMMA.16816.F32 R80, R112.reuse, R130, R80 ;  /* 0x000000827050723c */ /* 0x040fe20000001850 */
[----:B------:R-:W1:Y:S01]  /*1ab10*/  LDSM.16.MT88.4 R128, [R226+0x900] ;  /* 0x00090000e280783b */ /* 0x000e620000004200 */
[----:B------:R4:W-:Y:S02]  /*1ab20*/  MUFU.EX2 R205, R107 ;  /* 0x0000006b00cd7308 */ /* 0x0009e40000000800 */
[----:B------:R-:W-:Y:S02]  /*1ab30*/  MOV R145, R139 ;  /* 0x0000008b00917202 */ /* 0x000fe40000000f00 */
[----:B------:R-:W-:Y:S02]  /*1ab40*/  MOV R139, R137 ;  /* 0x00000089008b7202 */ /* 0x000fe40000000f00 */
[-C--:B--2---:R-:W-:Y:S04]  /*1ab50*/  HMMA.16816.F32 R84, R112, R120.reuse, R84 ;  /* 0x000000787054723c */ /* 0x084fe80000001854 */
[--C-:B---3--:R-:W-:Y:S01]  /*1ab60*/  FFMA.FTZ R3, R212, c[0x0][0x2d0], -R111.reuse ;  /* 0x0000b400d4037a23 */ /* 0x108fe2000001086f */
[----:B------:R-:W-:Y:S02]  /*1ab70*/  MOV R137, R186 ;  /* 0x000000ba00897202 */ /* 0x000fe40000000f00 */
[----:B------:R-:W-:Y:S01]  /*1ab80*/  MOV R212, R154 ;  /* 0x0000009a00d47202 */ /* 0x000fe20000000f00 */
        /* <DEDUP_REMOVED lines=8> */
[--C-:B--2---:R-:W-:Y:S01]  /*1ac10*/  FFMA.FTZ R3, R213, c[0x0][0x2d0], -R111.reuse ;  /* 0x0000b400d5037a23 */ /* 0x104fe2000001086f */
[----:B------:R-:W-:Y:S03]  /*1ac20*/  F2FP.PACK_AB R113, R215, R214 ;  /* 0x000000d6d771723e */ /* 0x000fe600000000ff */
[----:B------:R2:W1:Y:S01]  /*1ac30*/  MUFU.EX2 R207, R3 ;  /* 0x0000000300cf7308 */ /* 0x0004620000000800 */
[----:B------:R-:W-:Y:S02]  /*1ac40*/  F2FP.PACK_AB R114, R210, R209 ;  /* 0x000000d1d272723e */ /* 0x000fe400000000ff */
[----:B------:R-:W-:Y:S01]  /*1ac50*/  MOV R213, R153 ;  /* 0x0000009900d57202 */ /* 0x000fe20000000f00 */
[--C-:B----4-:R-:W-:Y:S01]  /*1ac60*/  FFMA.FTZ R107, R251, c[0x0][0x2d0], -R176.reuse ;  /* 0x0000b400fb6b7a23 */ /* 0x110fe200000108b0 */
[----:B------:R-:W-:Y:S05]  /*1ac70*/  MOV R251, R181 ;  /* 0x000000b500fb7202 */ /* 0x000fea0000000f00 */
[----:B------:R-:W-:Y:S01]  /*1ac80*/  MUFU.EX2 R189, R107 ;  /* 0x0000006b00bd7308 */ /* 0x000fe20000000800 */
[----:B--2---:R-:W-:Y:S01]  /*1ac90*/  FFMA.FTZ R3, R218, c[0x0][0x2d0], -R176 ;  /* 0x0000b400da037a23 */ /* 0x004fe200000108b0 */
[----:B-1----:R-:W-:Y:S02]  /*1aca0*/  F2FP.PACK_AB R115, R207, R208 ;  /* 0x000000d0cf73723e */ /* 0x002fe400000000ff */
[----:B------:R-:W-:Y:S06]  /*1acb0*/  MOV R218, R149 ;  /* 0x0000009500da7202 */ /* 0x000fec0000000f00 */
[----:B------:R1:W2:Y:S01]  /*1acc0*/  MUFU.EX2 R206, R3 ;  /* 0x0000000300ce7308 */ /* 0x0002a20000000800 */
[----:B------:R-:W-:Y:S02]  /*1acd0*/  MOV R149, R144 ;  /* 0x0000009000957202 */ /* 0x000fe40000000f00 */
[----:B------:R-:W-:Y:S01]  /*1ace0*/  MOV R144, R138 ;  /* 0x0000008a00907202 */ /* 0x000fe20000000f00 */
[-C--:B------:R-:W-:Y:S03]  /*1acf0*/  HMMA.16816.F32 R4, R112, R124.reuse, R4 ;  /* 0x0000007c7004723c */ /* 0x080fe60000001804 */
[----:B------:R-:W-:Y:S02]  /*1ad00*/  MOV R138, R136 ;  /* 0x00000088008a7202 */ /* 0x000fe40000000f00 */
[----:B------:R-:W-:Y:S01]  /*1ad10*/  MOV R136, R185 ;  /* 0x000000b900887202 */ /* 0x000fe20000000f00 */
[--C-:B-1----:R-:W-:Y:S01]  /*1ad20*/  FFMA.FTZ R3, R221, c[0x0][0x2d0], -R2.reuse ;  /* 0x0000b400dd037a23 */ /* 0x102fe20000010802 */
[----:B--2---:R-:W-:Y:S02]  /*1ad30*/  F2FP.PACK_AB R116, R205, R206 ;  /* 0x000000cecd74723e */ /* 0x004fe400000000ff */
[----:B------:R-:W-:Y:S01]  /*1ad40*/  MOV R221, R151 ;  /* 0x0000009700dd7202 */ /* 0x000fe20000000f00 */
        /* <DEDUP_REMOVED lines=16> */
[----:B------:R-:W-:Y:S02]  /*1ae50*/  MOV R243, R140 ;  /* 0x0000008c00f37202 */ /* 0x000fe40000000f00 */
[----:B------:R-:W-:Y:S05]  /*1ae60*/  LDSM.16.MT88.4 R140, [R226+0xd00] ;  /* 0x000d0000e28c783b */ /* 0x000fea0000004200 */
[----:B------:R1:W2:Y:S02]  /*1ae70*/  MUFU.EX2 R199, R3 ;  /* 0x0000000300c77308 */ /* 0x0002a40000000800 */
[--C-:B-1----:R-:W-:Y:S01]  /*1ae80*/  FFMA.FTZ R3, R247, c[0x0][0x2d0], -R110.reuse ;  /* 0x0000b400f7037a23 */ /* 0x102fe2000001086e */
[----:B--2---:R-:W-:Y:S02]  /*1ae90*/  F2FP.PACK_AB R119, R199, R200 ;  /* 0x000000c8c777723e */ /* 0x004fe400000000ff */
[----:B------:R-:W-:Y:S05]  /*1aea0*/  MOV R247, R184 ;  /* 0x000000b800f77202 */ /* 0x000fea0000000f00 */
[----:B------:R1:W-:Y:S01]  /*1aeb0*/  MUFU.EX2 R198, R3 ;  /* 0x0000000300c67308 */ /* 0x0003e20000000800 */
[C---:B------:R-:W-:Y:S09]  /*1aec0*/  HMMA.16816.F32 R8, R116.reuse, R124, R8 ;  /* 0x0000007c7408723c */ /* 0x040ff20000001808 */
[----:B------:R-:W-:Y:S01]  /*1aed0*/  MUFU.EX2 R184, R108 ;  /* 0x0000006c00b87308 */ /* 0x000fe20000000800 */
        /* <DEDUP_REMOVED lines=42> */
[----:B------:R-:W-:Y:S02]  /*1b180*/  MOV R245, R132 ;  /* 0x0000008400f57202 */ /* 0x000fe40000000f00 */
[----:B------:R-:W-:Y:S01]  /*1b190*/  MOV R132, R180 ;  /* 0x000000b400847202 */ /* 0x000fe20000000f00 */
[----:B------:R1:W3:Y:S04]  /*1b1a0*/  MUFU.EX2 R191, R3 ;  /* 0x0000000300bf7308 */ /* 0x0002e80000000800 */
[----:B-1----:R-:W-:Y:S01]  /*1b1b0*/  FFMA.FTZ R3, R250, c[0x0][0x2d0], -R176 ;  /* 0x0000b400fa037a23 */ /* 0x002fe200000108b0 */
[----:B---3--:R-:W-:Y:S02]  /*1b1c0*/  F2FP.PACK_AB R111, R191, R192 ;  /* 0x000000c0bf6f723e */ /* 0x008fe400000000ff */
[----:B------:R-:W-:Y:S03]  /*1b1d0*/  MOV R250, R183 ;  /* 0x000000b700fa7202 */ /* 0x000fe60000000f00 */
[----:B------:R1:W-:Y:S02]  /*1b1e0*/  MUFU.EX2 R190, R3 ;  /* 0x0000000300be7308 */ /* 0x0003e40000000800 */
[--C-:B-1----:R-:W-:Y:S08]  /*1b1f0*/  FFMA.FTZ R3, R188, c[0x0][0x2d0], -R2.reuse ;  /* 0x0000b400bc037a23 */ /* 0x102ff00000010802 */
        /* <DEDUP_REMOVED lines=58> */
[----:B--2---:R-:W-:Y:S01]  /*1b5a0*/  FFMA.FTZ R103, R103, R18, R17 ;  /* 0x0000001267677223 */ /* 0x004fe20000010011 */
[----:B------:R-:W-:Y:S01]  /*1b5b0*/  MOV R18, R12 ;  /* 0x0000000c00127202 */ /* 0x000fe20000000f00 */
[----:B------:R-:W2:Y:S02]  /*1b5c0*/  LDL.LU R17, [R1+0x38] ;  /* 0x0000380001117983 */ /* 0x000ea40000300800 */
[----:B------:R-:W-:Y:S02]  /*1b5d0*/  FADD.FTZ R3, R3, R103 ;  /* 0x0000006703037221 */ /* 0x000fe40000010000 */
[----:B------:R-:W3:Y:S02]  /*1b5e0*/  LDL.LU R16, [R1+0x3c] ;  /* 0x00003c0001107983 */ /* 0x000ee40000300800 */
[----:B------:R-:W-:Y:S02]  /*1b5f0*/  FADD.FTZ R3, R14, R3 ;  /* 0x000000030e037221 */ /* 0x000fe40000010000 */
[----:B------:R-:W4:Y:S02]  /*1b600*/  LDL.LU R12, [R1+0x40] ;  /* 0x00004000010c7983 */ /* 0x000f240000300800 */
[----:B------:R-:W-:Y:S04]  /*1b610*/  FADD.FTZ R3, R11, R3 ;  /* 0x000000030b037221 */ /* 0x000fe80000010000 */
[----:B------:R-:W-:Y:S04]  /*1b620*/  FADD.FTZ R3, R245, R3 ;  /* 0x00000003f5037221 */ /* 0x000fe80000010000 */
[----:B------:R-:W-:Y:S02]  /*1b630*/  FADD.FTZ R3, R247, R3 ;  /* 0x00000003f7037221 */ /* 0x000fe40000010000 */
[----:B--2---:R-:W-:Y:S02]  /*1b640*/  FFMA.FTZ R101, R101, R17, R23 ;  /* 0x0000001165657223 */ /* 0x004fe40000010017 */
[----:B---3--:R-:W-:Y:S02]  /*1b650*/  FFMA.FTZ R100, R100, R16, R18 ;  /* 0x0000001064647223 */ /* 0x008fe40000010012 */
[----:B------:R-:W-:Y:S02]  /*1b660*/  FADD.FTZ R2, R2, R101 ;  /* 0x0000006502027221 */ /* 0x000fe40000010000 */
[----:B----4-:R-:W-:Y:S02]  /*1b670*/  FFMA.FTZ R0, R0, R12, R19 ;  /* 0x0000000c00007223 */ /* 0x010fe40000010013 */
        /* <DEDUP_REMOVED lines=65> */
.L_x_833:
        /* <DEDUP_REMOVED lines=153> */
.L_x_777:
        /* <DEDUP_REMOVED lines=164> */
.L_x_838:
        /* <DEDUP_REMOVED lines=159> */
.L_x_840:
[----:B---3--:R-:W-:Y:S05]  /*1d850*/  BSYNC B0 ;  /* 0x0000000000007941 */ /* 0x008fea0003800000 */
.L_x_839:
        /* <DEDUP_REMOVED lines=23> */
.L_x_842:
[----:B------:R-:W-:Y:S05]  /*1d9d0*/  BSYNC B0 ;  /* 0x0000000000007941 */ /* 0x000fea0003800000 */
.L_x_841:
        /* <DEDUP_REMOVED lines=23> */
.L_x_844:
[----:B------:R-:W-:Y:S05]  /*1db50*/  BSYNC B0 ;  /* 0x0000000000007941 */ /* 0x000fea0003800000 */
.L_x_843:
        /* <DEDUP_REMOVED lines=24> */
.L_x_837:
        /* <DEDUP_REMOVED lines=31> */
.L_x_845:
        /* <DEDUP_REMOVED lines=43> */
.L_x_847:
[----:B------:R-:W-:Y:S05]  /*1e180*/  BSYNC B0 ;  /* 0x0000000000007941 */ /* 0x000fea0003800000 */
.L_x_846:
        /* <DEDUP_REMOVED lines=70> */
.L_x_849:
[----:B------:R-:W-:Y:S05]  /*1e5f0*/  BSYNC B0 ;  /* 0x0000000000007941 */ /* 0x000fea0003800000 */
.L_x_848:
        /* <DEDUP_REMOVED lines=21> */
.L_x_851:
[----:B------:R-:W-:Y:S05]  /*1e750*/  BSYNC B0 ;  /* 0x0000000000007941 */ /* 0x000fea0003800000 */
.L_x_850:
        /* <DEDUP_REMOVED lines=21> */
.L_x_853:
[----:B------:R-:W-:Y:S05]  /*1e8b0*/  BSYNC B0 ;  /* 0x0000000000007941 */ /* 0x000fea0003800000 */
.L_x_852:
        /* <DEDUP_REMOVED lines=22> */
.L_x_854:
        /* <DEDUP_REMOVED lines=14> */
.L_x_868:


//--------------------- .nv.shared._ZN7cutlass13device_kernelIN5flash19enable_sm80_to_sm89INS1_16FlashAttnFwdSm80INS1_25CollectiveMainloopFwdSm80ILi4ELi1ELb0EN4cute5tupleIJNS5_1CILi128EEENS7_ILi64EEENS7_ILi96EEEEEELi96ENS_6half_tEfNS_4arch4Sm80ELb0ELb0ELb1ELb0ELb1ELb0ELb1ELb0EEENS1_21CollectiveEpilogueFwdINS6_IJS8_SA_S9_EEENS6_IJNS7_ILi1EEESI_SI_EEESC_SE_Li128ELb0ELb1ELb0ELb0EEENS1_19SingleTileSchedulerILb0ELb0ELb1ELi128EEEEEEEEEvNT_6ParamsE --------------------------
	.section	.nv.shared._ZN7cutlass13device_kernelIN5flash19enable_sm80_to_sm89INS1_16FlashAttnFwdSm80INS1_25CollectiveMainloopFwdSm80ILi4ELi1ELb0EN4cute5tupleIJNS5_1CILi128EEENS7_ILi64EEENS7_ILi96EEEEEELi96ENS_6half_tEfNS_4arch4Sm80ELb0ELb0ELb1ELb0ELb1ELb0ELb1ELb0EEENS1_21CollectiveEpilogueFwdINS6_IJS8_SA_S9_EEENS6_IJNS7_ILi1EEESI_SI_EEESC_SE_Li128ELb0ELb1ELb0ELb0EEENS1_19SingleTileSchedulerILb0ELb0ELb1ELi128EEEEEEEEEvNT_6ParamsE,"aw",@nobits
	.sectionflags	@""
	.align	16


//--------------------- .nv.global                --------------------------
	.section	.nv.global,"aw",@nobits
.nv.global:
	.type		_ZN79_INTERNAL_a857414e_43_flash_fwd_hdim96_fp16_paged_softcap_sm80_cu_9949e2e8_51014cute1_E,@object
	.size		_ZN79_INTERNAL_a857414e_43_flash_fwd_hdim96_fp16_paged_softcap_sm80_cu_9949e2e8_51014cute1_E,(_ZN79_INTERNAL_a857414e_43_flash_fwd_hdim96_fp16_paged_softcap_sm80_cu_9949e2e8_51014cuda3std3__45__cpo6cbeginE - _ZN79_INTERNAL_a857414e_43_flash_fwd_hdim96_fp16_paged_softcap_sm80_cu_9949e2e8_51014cute1_E)
_ZN79_INTERNAL_a857414e_43_flash_fwd_hdim96_fp16_paged_softcap_sm80_cu_9949e2e8_51014cute1_E:
	.zero		1
	.type		_ZN79_INTERNAL_a857414e_43_flash_fwd_hdim96_fp16_paged_softcap_sm80_cu_9949e2e8_51014cuda3std3__45__cpo6cbeginE,@object
	.size		_ZN79_INTERNAL_a857414e_43_flash_fwd_hdim96_fp16_paged_softcap_sm80_cu_9949e2e8_51014cuda3std3__45__cpo6cbeginE,(_ZN79_INTERNAL_a857414e_43_flash_fwd_hdim96_fp16_paged_softcap_sm80_cu_9949e2e8_51014cuda3std3__48in_placeE - _ZN79_INTERNAL_a857414e_43_flash_fwd_hdim96_fp16_paged_softcap_sm80_cu_9949e2e8_51014cuda3std3__45__cpo6cbeginE)
_ZN79_INTERNAL_a857414e_43_flash_fwd_hdim96_fp16_paged_softcap_sm80_cu_9949e2e8_51014cuda3std3__45__cpo6cbeginE:
	.zero		1
	.type		_ZN79_INTERNAL_a857414e_43_flash_fwd_hdim96_fp16_paged_softcap_sm80_cu_9949e2e8_51014cuda3std3__48in_placeE,@object
	.size		_ZN79_INTERNAL_a857414e_43_flash_fwd_hdim96_fp16_paged_softcap_sm80_cu_9949e2e8_51014cuda3std3__48in_placeE,(_ZN79_INTERNAL_a857414e_43_flash_fwd_hdim96_fp16_paged_softcap_sm80_cu_9949e2e8_51014cuda3std6ranges3__45__cpo9iter_moveE - _ZN79_INTERNAL_a857414e_43_flash_fwd_hdim96_fp16_paged_softcap_sm80_cu_9949e2e8_51014cuda3std3__48in_placeE)
_ZN79_INTERNAL_a857414e_43_flash_fwd_hdim96_fp16_paged_softcap_sm80_cu_9949e2e8_51014cuda3std3__48in_placeE:
	.zero		1
	.type		_ZN79_INTERNAL_a857414e_43_flash_fwd_hdim96_fp16_paged_softcap_sm80_cu_9949e2e8_51014cuda3std6ranges3__45__cpo9iter_moveE,@object
	.size		_ZN79_INTERNAL_a857414e_43_flash_fwd_hdim96_fp16_paged_softcap_sm80_cu_9949e2e8_51014cuda3std6ranges3__45__cpo9iter_moveE,(_ZN79_INTERNAL_a857414e_43_flash_fwd_hdim96_fp16_paged_softcap_sm80_cu_9949e2e8_51014cuda3std3__45__cpo5beginE - _ZN79_INTERNAL_a857414e_43_flash_fwd_hdim96_fp16_paged_softcap_sm80_cu_9949e2e8_51014cuda3std6ranges3__45__cpo9iter_moveE)
_ZN79_INTERNAL_a857414e_43_flash_fwd_hdim96_fp16_paged_softcap_sm80_cu_9949e2e8_51014cuda3std6ranges3__45__cpo9iter_moveE:
	.zero		1
	.type		_ZN79_INTERNAL_a857414e_43_flash_fwd_hdim96_fp16_paged_softcap_sm80_cu_9949e2e8_51014cuda3std3__45__cpo5beginE,@object
	.size		_ZN79_INTERNAL_a857414e_43_flash_fwd_hdim96_fp16_paged_softcap_sm80_cu_9949e2e8_51014cuda3std3__45__cpo5beginE,(_ZN79_INTERNAL_a857414e_43_flash_fwd_hdim96_fp16_paged_softcap_sm80_cu_9949e2e8_51014cuda3std3__481_GLOBAL__N__a857414e_43_flash_fwd_hdim96_fp16_paged_softcap_sm80_cu_9949e2e8_51016ignoreE - _ZN79_INTERNAL_a857414e_43_flash_fwd_hdim96_fp16_paged_softcap_sm80_cu_9949e2e8_51014cuda3std3__45__cpo5beginE)
_ZN79_INTERNAL_a857414e_43_flash_fwd_hdim96_fp16_paged_softcap_sm80_cu_9949e2e8_51014cuda3std3__45__cpo5beginE:
	.zero		1
	.type		_ZN79_INTERNAL_a857414e_43_flash_fwd_hdim96_fp16_paged_softcap_sm80_cu_9949e2e8_51014cuda3std3__481_GLOBAL__N__a857414e_43_flash_fwd_hdim96_fp16_paged_softcap_sm80_cu_9949e2e8_51016ignoreE,@object
	.size		_ZN79_INTERNAL_a857414e_43_flash_fwd_hdim96_fp16_paged_softcap_sm80_cu_9949e2e8_51014cuda3std3__481_GLOBAL__N__a857414e_43_flash_fwd_hdim96_fp16_paged_softcap_sm80_cu_9949e2e8_51016ignoreE,(_ZN79_INTERNAL_a857414e_43_flash_fwd_hdim96_fp16_paged_softcap_sm80_cu_9949e2e8_51014cute7productE - _ZN79_INTERNAL_a857414e_43_flash_fwd_hdim96_fp16_paged_softcap_sm80_cu_9949e2e8_51014cuda3std3__481_GLOBAL__N__a857414e_43_flash_fwd_hdim96_fp16_paged_softcap_sm80_cu_9949e2e8_51016ignoreE)
_ZN79_INTERNAL_a857414e_43_flash_fwd_hdim96_fp16_paged_softcap_sm80_cu_9949e2e8_51014cuda3std3__481_GLOBAL__N__a857414e_43_flash_fwd_hdim96_fp16_paged_softcap_sm80_cu_9949e2e8_51016ignoreE:
	.zero		1
	.type		_ZN79_INTERNAL_a857414e_43_flash_fwd_hdim96_fp16_paged_softcap_sm80_cu_9949e2e8_51014cute7productE,@object
	.size		_ZN79_INTERNAL_a857414e_43_flash_fwd_hdim96_fp16_paged_softcap_sm80_cu_9949e2e8_51014cute7productE,(_ZN79_INTERNAL_a857414e_43_flash_fwd_hdim96_fp16_paged_softcap_sm80_cu_9949e2e8_51014cuda3std3__45__cpo3endE - _ZN79_INTERNAL_a857414e_43_flash_fwd_hdim96_fp16_paged_softcap_sm80_cu_9949e2e8_51014cute7productE)
_ZN79_INTERNAL_a857414e_43_flash_fwd_hdim96_fp16_paged_softcap_sm80_cu_9949e2e8_51014cute7productE:
	.zero		1
	.type		_ZN79_INTERNAL_a857414e_43_flash_fwd_hdim96_fp16_paged_softcap_sm80_cu_9949e2e8_51014cuda3std3__45__cpo3endE,@object
	.size		_ZN79_INTERNAL_a857414e_43_flash_fwd_hdim96_fp16_paged_softcap_sm80_cu_9949e2e8_51014cuda3std3__45__cpo3endE,(_ZN79_INTERNAL_a857414e_43_flash_fwd_hdim96_fp16_paged_softcap_sm80_cu_9949e2e8_51014cuda3std3__419piecewise_constructE - _ZN79_INTERNAL_a857414e_43_flash_fwd_hdim96_fp16_paged_softcap_sm80_cu_9949e2e8_51014cuda3std3__45__cpo3endE)
_ZN79_INTERNAL_a857414e_43_flash_fwd_hdim96_fp16_paged_softcap_sm80_cu_9949e2e8_51014cuda3std3__45__cpo3endE:
	.zero		1
	.type		_ZN79_INTERNAL_a857414e_43_flash_fwd_hdim96_fp16_paged_softcap_sm80_cu_9949e2e8_51014cuda3std3__419piecewise_constructE,@object
	.size		_ZN79_INTERNAL_a857414e_43_flash_fwd_hdim96_fp16_paged_softcap_sm80_cu_9949e2e8_51014cuda3std3__419piecewise_constructE,(_ZN79_INTERNAL_a857414e_43_flash_fwd_hdim96_fp16_paged_softcap_sm80_cu_9949e2e8_51014cuda3std3__45__cpo4cendE - _ZN79_INTERNAL_a857414e_43_flash_fwd_hdim96_fp16_paged_softcap_sm80_cu_9949e2e8_51014cuda3std3__419piecewise_constructE)
_ZN79_INTERNAL_a857414e_43_flash_fwd_hdim96_fp16_paged_softcap_sm80_cu_9949e2e8_51014cuda3std3__419piecewise_constructE:
	.zero		1
	.type		_ZN79_INTERNAL_a857414e_43_flash_fwd_hdim96_fp16_paged_softcap_sm80_cu_9949e2e8_51014cuda3std3__45__cpo4cendE,@object
	.size		_ZN79_INTERNAL_a857414e_43_flash_fwd_hdim96_fp16_paged_softcap_sm80_cu_9949e2e8_51014cuda3std3__45__cpo4cendE,(_ZN79_INTERNAL_a857414e_43_flash_fwd_hdim96_fp16_paged_softcap_sm80_cu_9949e2e8_51014cuda3std6ranges3__45__cpo4swapE - _ZN79_INTERNAL_a857414e_43_flash_fwd_hdim96_fp16_paged_softcap_sm80_cu_9949e2e8_51014cuda3std3__45__cpo4cendE)
_ZN79_INTERNAL_a857414e_43_flash_fwd_hdim96_fp16_paged_softcap_sm80_cu_9949e2e8_51014cuda3std3__45__cpo4cendE:
	.zero		1
	.type		_ZN79_INTERNAL_a857414e_43_flash_fwd_hdim96_fp16_paged_softcap_sm80_cu_9949e2e8_51014cuda3std6ranges3__45__cpo4swapE,@object
	.size		_ZN79_INTERNAL_a857414e_43_flash_fwd_hdim96_fp16_paged_softcap_sm80_cu_9949e2e8_51014cuda3std6ranges3__45__cpo4swapE,(.L_7 - _ZN79_INTERNAL_a857414e_43_flash_fwd_hdim96_fp16_paged_softcap_sm80_cu_9949e2e8_51014cuda3std6ranges3__45__cpo4swapE)
_ZN79_INTERNAL_a857414e_43_flash_fwd_hdim96_fp16_paged_softcap_sm80_cu_9949e2e8_51014cuda3std6ranges3__45__cpo4swapE:
	.zero		1
.L_7:


//--------------------- .nv.shared._ZN7cutlass13device_kernelIN5flash19enable_sm80_to_sm89INS1_16FlashAttnFwdSm80INS1_25CollectiveMainloopFwdSm80ILi4ELi1ELb0EN4cute5tupleIJNS5_1CILi128EEENS7_ILi64EEENS7_ILi96EEEEEELi96ENS_6half_tEfNS_4arch4Sm80ELb0ELb0ELb1ELb1ELb1ELb0ELb1ELb0EEENS1_21CollectiveEpilogueFwdINS6_IJS8_SA_S9_EEENS6_IJNS7_ILi1EEESI_SI_EEESC_SE_Li128ELb1ELb1ELb0ELb0EEENS1_19SingleTileSchedulerILb1ELb0ELb1ELi128EEEEEEEEEvNT_6ParamsE --------------------------
	.section	.nv.shared._ZN7cutlass13device_kernelIN5flash19enable_sm80_to_sm89INS1_16FlashAttnFwdSm80INS1_25CollectiveMainloopFwdSm80ILi4ELi1ELb0EN4cute5tupleIJNS5_1CILi128EEENS7_ILi64EEENS7_ILi96EEEEEELi96ENS_6half_tEfNS_4arch4Sm80ELb0ELb0ELb1ELb1ELb1ELb0ELb1ELb0EEENS1_21CollectiveEpilogueFwdINS6_IJS8_SA_S9_EEENS6_IJNS7_ILi1EEESI_SI_EEESC_SE_Li128ELb1ELb1ELb0ELb0EEENS1_19SingleTileSchedulerILb1ELb0ELb1ELi128EEEEEEEEEvNT_6ParamsE,"aw",@nobits
	.sectionflags	@""
	.align	16


//--------------------- .nv.shared._ZN7cutlass13device_kernelIN5flash19enable_sm80_to_sm89INS1_16FlashAttnFwdSm80INS1_25CollectiveMainloopFwdSm80ILi4ELi1ELb0EN4cute5tupleIJNS5_1CILi128EEENS7_ILi64EEENS7_ILi96EEEEEELi96ENS_6half_tEfNS_4arch4Sm80ELb0ELb0ELb1ELb1ELb1ELb1ELb1ELb0EEENS1_21CollectiveEpilogueFwdINS6_IJS8_SA_S9_EEENS6_IJNS7_ILi1EEESI_SI_EEESC_SE_Li128ELb1ELb1ELb0ELb0EEENS1_19SingleTileSchedulerILb1ELb0ELb1ELi128EEEEEEEEEvNT_6ParamsE --------------------------
	.section	.nv.shared._ZN7cutlass13device_kernelIN5flash19enable_sm80_to_sm89INS1_16FlashAttnFwdSm80INS1_25CollectiveMainloopFwdSm80ILi4ELi1ELb0EN4cute5tupleIJNS5_1CILi128EEENS7_ILi64EEENS7_ILi96EEEEEELi96ENS_6half_tEfNS_4arch4Sm80ELb0ELb0ELb1ELb1ELb1ELb1ELb1ELb0EEENS1_21CollectiveEpilogueFwdINS6_IJS8_SA_S9_EEENS6_IJNS7_ILi1EEESI_SI_EEESC_SE_Li128ELb1ELb1ELb0ELb0EEENS1_19SingleTileSchedulerILb1ELb0ELb1ELi128EEEEEEEEEvNT_6ParamsE,"aw",@nobits
	.sectionflags	@""
	.align	16


//--------------------- .nv.shared._ZN7cutlass13device_kernelIN5flash19enable_sm80_to_sm89INS1_16FlashAttnFwdSm80INS1_25CollectiveMainloopFwdSm80ILi4ELi1ELb0EN4cute5tupleIJNS5_1CILi128EEENS7_ILi48EEENS7_ILi96EEEEEELi96ENS_6half_tEfNS_4arch4Sm80ELb0ELb1ELb1ELb0ELb1ELb0ELb1ELb0EEENS1_21CollectiveEpilogueFwdINS6_IJS8_SA_S9_EEENS6_IJNS7_ILi1EEESI_SI_EEESC_SE_Li128ELb0ELb1ELb0ELb0EEENS1_19SingleTileSchedulerILb0ELb0ELb1ELi128EEEEEEEEEvNT_6ParamsE --------------------------
	.section	.nv.shared._ZN7cutlass13device_kernelIN5flash19enable_sm80_to_sm89INS1_16FlashAttnFwdSm80INS1_25CollectiveMainloopFwdSm80ILi4ELi1ELb0EN4cute5tupleIJNS5_1CILi128EEENS7_ILi48EEENS7_ILi96EEEEEELi96ENS_6half_tEfNS_4arch4Sm80ELb0ELb1ELb1ELb0ELb1ELb0ELb1ELb0EEENS1_21CollectiveEpilogueFwdINS6_IJS8_SA_S9_EEENS6_IJNS7_ILi1EEESI_SI_EEESC_SE_Li128ELb0ELb1ELb0ELb0EEENS1_19SingleTileSchedulerILb0ELb0ELb1ELi128EEEEEEEEEvNT_6ParamsE,"aw",@nobits
	.sectionflags	@""
	.align	16


//--------------------- .nv.shared._ZN7cutlass13device_kernelIN5flash19enable_sm80_to_sm89INS1_16FlashAttnFwdSm80INS1_25CollectiveMainloopFwdSm80ILi4ELi1ELb0EN4cute5tupleIJNS5_1CILi128EEENS7_ILi48EEENS7_ILi96EEEEEELi96ENS_6half_tEfNS_4arch4Sm80ELb0ELb1ELb1ELb1ELb1ELb0ELb1ELb0EEENS1_21CollectiveEpilogueFwdINS6_IJS8_SA_S9_EEENS6_IJNS7_ILi1EEESI_SI_EEESC_SE_Li128ELb1ELb1ELb0ELb0EEENS1_19SingleTileSchedulerILb1ELb0ELb1ELi128EEEEEEEEEvNT_6ParamsE --------------------------
	.section	.nv.shared._ZN7cutlass13device_kernelIN5flash19enable_sm80_to_sm89INS1_16FlashAttnFwdSm80INS1_25CollectiveMainloopFwdSm80ILi4ELi1ELb0EN4cute5tupleIJNS5_1CILi128EEENS7_ILi48EEENS7_ILi96EEEEEELi96ENS_6half_tEfNS_4arch4Sm80ELb0ELb1ELb1ELb1ELb1ELb0ELb1ELb0EEENS1_21CollectiveEpilogueFwdINS6_IJS8_SA_S9_EEENS6_IJNS7_ILi1EEESI_SI_EEESC_SE_Li128ELb1ELb1ELb0ELb0EEENS1_19SingleTileSchedulerILb1ELb0ELb1ELi128EEEEEEEEEvNT_6ParamsE,"aw",@nobits
	.sectionflags	@""
	.align	16


//--------------------- .nv.shared._ZN7cutlass13device_kernelIN5flash19enable_sm80_to_sm89INS1_16FlashAttnFwdSm80INS1_25CollectiveMainloopFwdSm80ILi4ELi1ELb0EN4cute5tupleIJNS5_1CILi128EEENS7_ILi48EEENS7_ILi96EEEEEELi96ENS_6half_tEfNS_4arch4Sm80ELb0ELb1ELb1ELb1ELb1ELb1ELb1ELb0EEENS1_21CollectiveEpilogueFwdINS6_IJS8_SA_S9_EEENS6_IJNS7_ILi1EEESI_SI_EEESC_SE_Li128ELb1ELb1ELb0ELb0EEENS1_19SingleTileSchedulerILb1ELb0ELb1ELi128EEEEEEEEEvNT_6ParamsE --------------------------
	.section	.nv.shared._ZN7cutlass13device_kernelIN5flash19enable_sm80_to_sm89INS1_16FlashAttnFwdSm80INS1_25CollectiveMainloopFwdSm80ILi4ELi1ELb0EN4cute5tupleIJNS5_1CILi128EEENS7_ILi48EEENS7_ILi96EEEEEELi96ENS_6half_tEfNS_4arch4Sm80ELb0ELb1ELb1ELb1ELb1ELb1ELb1ELb0EEENS1_21CollectiveEpilogueFwdINS6_IJS8_SA_S9_EEENS6_IJNS7_ILi1EEESI_SI_EEESC_SE_Li128ELb1ELb1ELb0ELb0EEENS1_19SingleTileSchedulerILb1ELb0ELb1ELi128EEEEEEEEEvNT_6ParamsE,"aw",@nobits
	.sectionflags	@""
	.align	16


//--------------------- .nv.shared._ZN7cutlass13device_kernelIN5flash19enable_sm80_to_sm89INS1_16FlashAttnFwdSm80INS1_25CollectiveMainloopFwdSm80ILi4ELi1ELb0EN4cute5tupleIJNS5_1CILi128EEENS7_ILi64EEENS7_ILi96EEEEEELi96ENS_6half_tEfNS_4arch4Sm80ELb1ELb0ELb1ELb0ELb1ELb0ELb1ELb0EEENS1_21CollectiveEpilogueFwdINS6_IJS8_SA_S9_EEENS6_IJNS7_ILi1EEESI_SI_EEESC_SE_Li128ELb0ELb1ELb0ELb0EEENS1_30DynamicPersistentTileSchedulerILi128ELi128ELb0ELb1ELb0EEEEEEEEEvNT_6ParamsE --------------------------
	.section	.nv.shared._ZN7cutlass13device_kernelIN5flash19enable_sm80_to_sm89INS1_16FlashAttnFwdSm80INS1_25CollectiveMainloopFwdSm80ILi4ELi1ELb0EN4cute5tupleIJNS5_1CILi128EEENS7_ILi64EEENS7_ILi96EEEEEELi96ENS_6half_tEfNS_4arch4Sm80ELb1ELb0ELb1ELb0ELb1ELb0ELb1ELb0EEENS1_21CollectiveEpilogueFwdINS6_IJS8_SA_S9_EEENS6_IJNS7_ILi1EEESI_SI_EEESC_SE_Li128ELb0ELb1ELb0ELb0EEENS1_30DynamicPersistentTileSchedulerILi128ELi128ELb0ELb1ELb0EEEEEEEEEvNT_6ParamsE,"aw",@nobits
	.sectionflags	@""
	.align	16


//--------------------- .nv.shared._ZN7cutlass13device_kernelIN5flash19enable_sm80_to_sm89INS1_16FlashAttnFwdSm80INS1_25CollectiveMainloopFwdSm80ILi4ELi1ELb0EN4cute5tupleIJNS5_1CILi128EEENS7_ILi64EEENS7_ILi96EEEEEELi96ENS_6half_tEfNS_4arch4Sm80ELb1ELb0ELb1ELb1ELb1ELb0ELb1ELb0EEENS1_21CollectiveEpilogueFwdINS6_IJS8_SA_S9_EEENS6_IJNS7_ILi1EEESI_SI_EEESC_SE_Li128ELb1ELb1ELb0ELb0EEENS1_19SingleTileSchedulerILb1ELb0ELb1ELi128EEEEEEEEEvNT_6ParamsE --------------------------
	.section	.nv.shared._ZN7cutlass13device_kernelIN5flash19enable_sm80_to_sm89INS1_16FlashAttnFwdSm80INS1_25CollectiveMainloopFwdSm80ILi4ELi1ELb0EN4cute5tupleIJNS5_1CILi128EEENS7_ILi64EEENS7_ILi96EEEEEELi96ENS_6half_tEfNS_4arch4Sm80ELb1ELb0ELb1ELb1ELb1ELb0ELb1ELb0EEENS1_21CollectiveEpilogueFwdINS6_IJS8_SA_S9_EEENS6_IJNS7_ILi1EEESI_SI_EEESC_SE_Li128ELb1ELb1ELb0ELb0EEENS1_19SingleTileSchedulerILb1ELb0ELb1ELi128EEEEEEEEEvNT_6ParamsE,"aw",@nobits
	.sectionflags	@""
	.align	16


//--------------------- .nv.shared._ZN7cutlass13device_kernelIN5flash19enable_sm80_to_sm89INS1_16FlashAttnFwdSm80INS1_25CollectiveMainloopFwdSm80ILi4ELi1ELb0EN4cute5tupleIJNS5_1CILi128EEENS7_ILi64EEENS7_ILi96EEEEEELi96ENS_6half_tEfNS_4arch4Sm80ELb1ELb0ELb1ELb1ELb1ELb1ELb1ELb0EEENS1_21CollectiveEpilogueFwdINS6_IJS8_SA_S9_EEENS6_IJNS7_ILi1EEESI_SI_EEESC_SE_Li128ELb1ELb1ELb0ELb0EEENS1_19SingleTileSchedulerILb1ELb0ELb1ELi128EEEEEEEEEvNT_6ParamsE --------------------------
	.section	.nv.shared._ZN7cutlass13device_kernelIN5flash19enable_sm80_to_sm89INS1_16FlashAttnFwdSm80INS1_25CollectiveMainloopFwdSm80ILi4ELi1ELb0EN4cute5tupleIJNS5_1CILi128EEENS7_ILi64EEENS7_ILi96EEEEEELi96ENS_6half_tEfNS_4arch4Sm80ELb1ELb0ELb1ELb1ELb1ELb1ELb1ELb0EEENS1_21CollectiveEpilogueFwdINS6_IJS8_SA_S9_EEENS6_IJNS7_ILi1EEESI_SI_EEESC_SE_Li128ELb1ELb1ELb0ELb0EEENS1_19SingleTileSchedulerILb1ELb0ELb1ELi128EEEEEEEEEvNT_6ParamsE,"aw",@nobits
	.sectionflags	@""
	.align	16
